	.headerflags	@"EF_CUDA_TEXMODE_UNIFIED EF_CUDA_64BIT_ADDRESS EF_CUDA_SM80 EF_CUDA_VIRTUAL_SM(EF_CUDA_SM80)"
	.elftype	@"ET_EXEC"


//--------------------- .nv.info                  --------------------------
	.section	.nv.info,"",@"SHT_CUDA_INFO"
	.align	4


	//----- nvinfo : EIATTR_REGCOUNT
	.align		4
        /*0000*/ 	.byte	0x04, 0x2f
        /*0002*/ 	.short	(.L_1 - .L_0)
	.align		4
.L_0:
        /*0004*/ 	.word	index@(candidate3)
        /*0008*/ 	.word	0x00000080


	//----- nvinfo : EIATTR_MAX_STACK_SIZE
	.align		4
.L_1:
        /*000c*/ 	.byte	0x04, 0x23
        /*000e*/ 	.short	(.L_3 - .L_2)
	.align		4
.L_2:
        /*0010*/ 	.word	index@(candidate3)
        /*0014*/ 	.word	0x00000000


	//----- nvinfo : EIATTR_MIN_STACK_SIZE
	.align		4
.L_3:
        /*0018*/ 	.byte	0x04, 0x12
        /*001a*/ 	.short	(.L_5 - .L_4)
	.align		4
.L_4:
        /*001c*/ 	.word	index@(candidate3)
        /*0020*/ 	.word	0x00000000


	//----- nvinfo : EIATTR_FRAME_SIZE
	.align		4
.L_5:
        /*0024*/ 	.byte	0x04, 0x11
        /*0026*/ 	.short	(.L_7 - .L_6)
	.align		4
.L_6:
        /*0028*/ 	.word	index@(candidate3)
        /*002c*/ 	.word	0x00000000
.L_7:


//--------------------- .nv.info.candidate3       --------------------------
	.section	.nv.info.candidate3,"",@"SHT_CUDA_INFO"
	.align	4


	//----- nvinfo : EIATTR_CUDA_API_VERSION
	.align		4
        /*0000*/ 	.byte	0x04, 0x37
        /*0002*/ 	.short	(.L_9 - .L_8)
.L_8:
        /*0004*/ 	.word	0x00000075


	//----- nvinfo : EIATTR_SW2861232_WAR
	.align		4
.L_9:
        /*0008*/ 	.byte	0x01, 0x35
	.zero		2


	//----- nvinfo : EIATTR_PARAM_CBANK
	.align		4
        /*000c*/ 	.byte	0x04, 0x0a
        /*000e*/ 	.short	(.L_11 - .L_10)
	.align		4
.L_10:
        /*0010*/ 	.word	index@(.nv.constant0.candidate3)
        /*0014*/ 	.short	0x0160
        /*0016*/ 	.short	0x0018


	//----- nvinfo : EIATTR_CBANK_PARAM_SIZE
	.align		4
.L_11:
        /*0018*/ 	.byte	0x03, 0x19
        /*001a*/ 	.short	0x0018


	//----- nvinfo : EIATTR_KPARAM_INFO
	.align		4
        /*001c*/ 	.byte	0x04, 0x17
        /*001e*/ 	.short	(.L_13 - .L_12)
.L_12:
        /*0020*/ 	.word	0x00000000
        /*0024*/ 	.short	0x0002
        /*0026*/ 	.short	0x0010
        /*0028*/ 	.byte	0x00, 0xf0, 0x21, 0x00


	//----- nvinfo : EIATTR_KPARAM_INFO
	.align		4
.L_13:
        /*002c*/ 	.byte	0x04, 0x17
        /*002e*/ 	.short	(.L_15 - .L_14)
.L_14:
        /*0030*/ 	.word	0x00000000
        /*0034*/ 	.short	0x0001
        /*0036*/ 	.short	0x0008
        /*0038*/ 	.byte	0x00, 0xf0, 0x21, 0x00


	//----- nvinfo : EIATTR_KPARAM_INFO
	.align		4
.L_15:
        /*003c*/ 	.byte	0x04, 0x17
        /*003e*/ 	.short	(.L_17 - .L_16)
.L_16:
        /*0040*/ 	.word	0x00000000
        /*0044*/ 	.short	0x0000
        /*0046*/ 	.short	0x0000
        /*0048*/ 	.byte	0x00, 0xf0, 0x21, 0x00


	//----- nvinfo : EIATTR_MAXREG_COUNT
	.align		4
.L_17:
        /*004c*/ 	.byte	0x03, 0x1b
        /*004e*/ 	.short	0x00ff


	//----- nvinfo : EIATTR_EXIT_INSTR_OFFSETS
	.align		4
        /*0050*/ 	.byte	0x04, 0x1c
        /*0052*/ 	.short	(.L_19 - .L_18)


	//   ....[0]....
.L_18:
        /*0054*/ 	.word	0x0002d8b0


	//----- nvinfo : EIATTR_MAX_THREADS
	.align		4
.L_19:
        /*0058*/ 	.byte	0x04, 0x05
        /*005a*/ 	.short	(.L_21 - .L_20)
.L_20:
        /*005c*/ 	.word	0x00000080
        /*0060*/ 	.word	0x00000001
        /*0064*/ 	.word	0x00000001
.L_21:


//--------------------- .nv.rel.action            --------------------------
	.section	.nv.rel.action,"",@"SHT_CUDA_RELOCINFO"
	.align	8
	.sectionentsize	8
        /*0000*/ 	.byte	0x4b, 0x00, 0x00, 0x00, 0x00, 0x00, 0x00, 0x00, 0x00, 0x02, 0x02, 0x08, 0x10, 0x0a, 0x2f, 0x22
        /* <DEDUP_REMOVED lines=13> */


//--------------------- .nv.constant0.candidate3  --------------------------
	.section	.nv.constant0.candidate3,"a",@progbits
	.align	4
.nv.constant0.candidate3:
	.zero		376


//--------------------- .text.candidate3          --------------------------
	.section	.text.candidate3,"ax",@progbits
	.sectionflags	@"SHF_BARRIERS=1"
	.sectioninfo	@"SHI_REGISTERS=128"
	.align	128
        .global         candidate3
        .type           candidate3,@function
        .size           candidate3,(.L_x_1 - candidate3)
        .other          candidate3,@"STO_CUDA_ENTRY STV_DEFAULT"
candidate3:
.text.candidate3:
[----:B------:R-:W-:-:S02]  /*0000*/  MOV R1, c[0x0][0x28] ;  /* 0x00000a0000017a02 */ /* 0x000fc40000000f00 */
[----:B------:R-:W0:Y:S01]  /*0010*/  S2R R65, SR_TID.X ;  /* 0x0000000000417919 */ /* 0x000e220000002100 */
[----:B------:R-:W-:Y:S01]  /*0020*/  HFMA2.MMA R2, -RZ, RZ, 0, 0 ;  /* 0x00000000ff027435 */ /* 0x000fe200000001ff */
[----:B------:R-:W-:Y:S01]  /*0030*/  MOV R4, RZ ;  /* 0x000000ff00047202 */ /* 0x000fe20000000f00 */
[----:B------:R-:W-:Y:S01]  /*0040*/  HFMA2.MMA R6, -RZ, RZ, 0, 0 ;  /* 0x00000000ff067435 */ /* 0x000fe200000001ff */
[----:B------:R-:W1:Y:S01]  /*0050*/  S2R R61, SR_CTAID.X ;  /* 0x00000000003d7919 */ /* 0x000e620000002500 */
[----:B------:R-:W-:Y:S01]  /*0060*/  HFMA2.MMA R60, -RZ, RZ, 0, 0 ;  /* 0x00000000ff3c7435 */ /* 0x000fe200000001ff */
[----:B------:R-:W-:Y:S01]  /*0070*/  MOV R64, RZ ;  /* 0x000000ff00407202 */ /* 0x000fe20000000f00 */
[----:B------:R-:W-:Y:S01]  /*0080*/  ULDC.64 UR4, c[0x0][0x118] ;  /* 0x0000460000047ab9 */ /* 0x000fe20000000a00 */
[----:B------:R-:W-:Y:S06]  /*0090*/  BAR.SYNC 0x0 ;  /* 0x0000000000007b1d */ /* 0x000fec0000000000 */
[C---:B0-----:R-:W-:Y:S01]  /*00a0*/  IADD3 R3, R65.reuse, 0x80, RZ ;  /* 0x0000008041037810 */ /* 0x041fe20007ffe0ff */
[C---:B------:R-:W-:Y:S01]  /*00b0*/  IMAD.HI R0, R65.reuse, -0x6db6db6d, R64 ;  /* 0x9249249341007827 */ /* 0x040fe200078e0240 */
[----:B------:R-:W-:-:S02]  /*00c0*/  IADD3 R5, R65, 0x100, RZ ;  /* 0x0000010041057810 */ /* 0x000fc40007ffe0ff */
[----:B------:R-:W-:Y:S01]  /*00d0*/  IADD3 R7, R65, 0x180, RZ ;  /* 0x0000018041077810 */ /* 0x000fe20007ffe0ff */
[----:B------:R-:W-:Y:S01]  /*00e0*/  IMAD.HI R8, R3, -0x6db6db6d, R2 ;  /* 0x9249249303087827 */ /* 0x000fe200078e0202 */
[----:B------:R-:W-:Y:S02]  /*00f0*/  SHF.R.U32.HI R2, RZ, 0x6, R65 ;  /* 0x00000006ff027819 */ /* 0x000fe40000011641 */
[----:B------:R-:W-:Y:S01]  /*0100*/  IADD3 R3, R65, 0x2, RZ ;  /* 0x0000000241037810 */ /* 0x000fe20007ffe0ff */
[----:B------:R-:W-:Y:S01]  /*0110*/  IMAD.HI R12, R5, -0x6db6db6d, R4 ;  /* 0x92492493050c7827 */ /* 0x000fe200078e0204 */
[----:B------:R-:W-:Y:S02]  /*0120*/  LOP3.LUT R4, R65, 0x3f, RZ, 0xc0, !PT ;  /* 0x0000003f41047812 */ /* 0x000fe400078ec0ff */
[----:B------:R-:W-:Y:S01]  /*0130*/  SHF.L.U32 R21, R2, 0xa, RZ ;  /* 0x0000000a02157819 */ /* 0x000fe200000006ff */
[----:B------:R-:W-:Y:S01]  /*0140*/  IMAD.HI R14, R7, -0x6db6db6d, R6 ;  /* 0x92492493070e7827 */ /* 0x000fe200078e0206 */
[----:B------:R-:W-:-:S02]  /*0150*/  MOV R2, RZ ;  /* 0x000000ff00027202 */ /* 0x000fc40000000f00 */
[----:B------:R-:W-:Y:S01]  /*0160*/  LOP3.LUT R21, R21, 0xfffffc00, R4, 0xe2, !PT ;  /* 0xfffffc0015157812 */ /* 0x000fe200078ee204 */
[----:B------:R-:W-:Y:S01]  /*0170*/  HFMA2.MMA R4, -RZ, RZ, 0, 0 ;  /* 0x00000000ff047435 */ /* 0x000fe200000001ff */
[----:B------:R-:W-:Y:S01]  /*0180*/  IADD3 R5, R65, 0x4, RZ ;  /* 0x0000000441057810 */ /* 0x000fe20007ffe0ff */
[----:B------:R-:W-:Y:S01]  /*0190*/  IMAD.HI R10, R3, -0x6db6db6d, R2 ;  /* 0x92492493030a7827 */ /* 0x000fe200078e0202 */
[----:B------:R-:W-:Y:S02]  /*01a0*/  IADD3 R7, R65, 0x6, RZ ;  /* 0x0000000641077810 */ /* 0x000fe40007ffe0ff */
[----:B------:R-:W-:Y:S01]  /*01b0*/  SHF.R.U32.HI R11, RZ, 0x1f, R0 ;  /* 0x0000001fff0b7819 */ /* 0x000fe20000011600 */
[----:B-1----:R-:W-:Y:S01]  /*01c0*/  IMAD.HI R60, R61, -0x6db6db6d, R60 ;  /* 0x924924933d3c7827 */ /* 0x002fe200078e023c */
[----:B------:R-:W-:Y:S02]  /*01d0*/  SHF.R.U32.HI R15, RZ, 0x1f, R10 ;  /* 0x0000001fff0f7819 */ /* 0x000fe4000001160a */
[----:B------:R-:W-:Y:S01]  /*01e0*/  LEA.HI.SX32 R2, R0, R11, 0x1e ;  /* 0x0000000b00027211 */ /* 0x000fe200078ff2ff */
[----:B------:R-:W-:Y:S01]  /*01f0*/  IMAD.HI R4, R5, -0x6db6db6d, R4 ;  /* 0x9249249305047827 */ /* 0x000fe200078e0204 */
[----:B------:R-:W-:-:S02]  /*0200*/  SHF.R.U32.HI R9, RZ, 0x1f, R60 ;  /* 0x0000001fff097819 */ /* 0x000fc4000001163c */
[----:B------:R-:W-:Y:S01]  /*0210*/  LEA.HI.SX32 R15, R10, R15, 0x1e ;  /* 0x0000000f0a0f7211 */ /* 0x000fe200078ff2ff */
[----:B------:R-:W-:Y:S01]  /*0220*/  IMAD.HI R6, R7, -0x6db6db6d, R6 ;  /* 0x9249249307067827 */ /* 0x000fe200078e0206 */
[----:B------:R-:W-:Y:S02]  /*0230*/  SHF.R.U32.HI R11, RZ, 0x1f, R4 ;  /* 0x0000001fff0b7819 */ /* 0x000fe40000011604 */
[----:B------:R-:W-:Y:S02]  /*0240*/  SHF.R.U32.HI R13, RZ, 0x1f, R8 ;  /* 0x0000001fff0d7819 */ /* 0x000fe40000011608 */
[----:B------:R-:W-:Y:S02]  /*0250*/  SHF.R.U32.HI R19, RZ, 0x1f, R6 ;  /* 0x0000001fff137819 */ /* 0x000fe40000011606 */
[----:B------:R-:W-:Y:S02]  /*0260*/  LEA.HI.SX32 R60, R60, R9, 0x1e ;  /* 0x000000093c3c7211 */ /* 0x000fe400078ff2ff */
[----:B------:R-:W-:Y:S01]  /*0270*/  LEA.HI.SX32 R11, R4, R11, 0x1e ;  /* 0x0000000b040b7211 */ /* 0x000fe200078ff2ff */
[----:B------:R-:W-:Y:S01]  /*0280*/  IMAD R4, R15, -0x7, R3 ;  /* 0xfffffff90f047824 */ /* 0x000fe200078e0203 */
[----:B------:R-:W-:Y:S01]  /*0290*/  LEA.HI.SX32 R19, R6, R19, 0x1e ;  /* 0x0000001306137211 */ /* 0x000fe200078ff2ff */
[----:B------:R-:W-:Y:S01]  /*02a0*/  IMAD R107, R60, -0x7, R61 ;  /* 0xfffffff93c6b7824 */ /* 0x000fe200078e023d */
[----:B------:R-:W-:Y:S01]  /*02b0*/  LEA.HI.SX32 R13, R8, R13, 0x1e ;  /* 0x0000000d080d7211 */ /* 0x000fe200078ff2ff */
[----:B------:R-:W-:Y:S01]  /*02c0*/  IMAD R6, R11, -0x7, R5 ;  /* 0xfffffff90b067824 */ /* 0x000fe200078e0205 */
[----:B------:R-:W-:Y:S01]  /*02d0*/  SHF.R.U32.HI R9, RZ, 0x1f, R12 ;  /* 0x0000001fff097819 */ /* 0x000fe2000001160c */
[----:B------:R-:W-:Y:S01]  /*02e0*/  IMAD R8, R19, -0x7, R7 ;  /* 0xfffffff913087824 */ /* 0x000fe200078e0207 */
[----:B------:R-:W-:Y:S01]  /*02f0*/  SHF.R.U32.HI R17, RZ, 0x1f, R14 ;  /* 0x0000001fff117819 */ /* 0x000fe2000001160e */
[----:B------:R-:W-:Y:S01]  /*0300*/  IMAD R3, R2, -0x7, R65 ;  /* 0xfffffff902037824 */ /* 0x000fe200078e0241 */
[----:B------:R-:W-:Y:S01]  /*0310*/  ISETP.GT.AND P0, PT, R65, 0x3f, PT ;  /* 0x0000003f4100780c */ /* 0x000fe20003f04270 */
[C---:B------:R-:W-:Y:S01]  /*0320*/  IMAD R4, R107.reuse, 0x7, R4 ;  /* 0x000000076b047824 */ /* 0x040fe200078e0204 */
[----:B------:R-:W-:Y:S01]  /*0330*/  LEA.HI.SX32 R9, R12, R9, 0x1e ;  /* 0x000000090c097211 */ /* 0x000fe200078ff2ff */
[C---:B------:R-:W-:Y:S01]  /*0340*/  IMAD R6, R107.reuse, 0x7, R6 ;  /* 0x000000076b067824 */ /* 0x040fe200078e0206 */
[----:B------:R-:W-:Y:S01]  /*0350*/  LEA.HI.SX32 R17, R14, R17, 0x1e ;  /* 0x000000110e117211 */ /* 0x000fe200078ff2ff */
[----:B------:R-:W-:Y:S01]  /*0360*/  IMAD R2, R2, 0x31, R3 ;  /* 0x0000003102027824 */ /* 0x000fe200078e0203 */
[----:B------:R-:W-:Y:S01]  /*0370*/  MOV R0, 0x4 ;  /* 0x0000000400007802 */ /* 0x000fe20000000f00 */
[----:B------:R-:W-:Y:S01]  /*0380*/  IMAD R10, R107, 0x7, R8 ;  /* 0x000000076b0a7824 */ /* 0x000fe200078e0208 */
[----:B------:R-:W-:Y:S01]  /*0390*/  LEA R7, R60, R21, 0x11 ;  /* 0x000000153c077211 */ /* 0x000fe200078e88ff */
[----:B------:R-:W-:-:S02]  /*03a0*/  IMAD R15, R13, 0x31, R4 ;  /* 0x000000310d0f7824 */ /* 0x000fc400078e0204 */
[----:B------:R-:W-:Y:S02]  /*03b0*/  IMAD R3, R9, 0x31, R6 ;  /* 0x0000003109037824 */ /* 0x000fe400078e0206 */
[----:B------:R-:W-:Y:S02]  /*03c0*/  IMAD R5, R17, 0x31, R10 ;  /* 0x0000003111057824 */ /* 0x000fe400078e020a */
[----:B------:R-:W-:Y:S02]  /*03d0*/  IMAD R21, R107, 0x7, R2 ;  /* 0x000000076b157824 */ /* 0x000fe400078e0202 */
[----:B------:R-:W-:-:S04]  /*03e0*/  IMAD.WIDE R8, R7, R0, c[0x0][0x168] ;  /* 0x00005a0007087625 */ /* 0x000fc800078e0200 */
[-C--:B------:R-:W-:Y:S01]  /*03f0*/  IMAD.WIDE R18, R21, R0.reuse, c[0x0][0x160] ;  /* 0x0000580015127625 */ /* 0x080fe200078e0200 */
[----:B------:R-:W2:Y:S03]  /*0400*/  LDG.E.CONSTANT R4, [R8.64+0x2000] ;  /* 0x0020000408047981 */ /* 0x000ea6000c1e9900 */
[-C--:B------:R-:W-:Y:S01]  /*0410*/  IMAD.WIDE R16, R15, R0.reuse, c[0x0][0x160] ;  /* 0x000058000f107625 */ /* 0x080fe200078e0200 */
[----:B------:R-:W3:Y:S03]  /*0420*/  LDG.E.CONSTANT R2, [R8.64] ;  /* 0x0000000408027981 */ /* 0x000ee6000c1e9900 */
[-C--:B------:R-:W-:Y:S01]  /*0430*/  IMAD.WIDE R12, R3, R0.reuse, c[0x0][0x160] ;  /* 0x00005800030c7625 */ /* 0x080fe200078e0200 */
[----:B------:R-:W4:Y:S03]  /*0440*/  LDG.E.CONSTANT R6, [R8.64+0x4000] ;  /* 0x0040000408067981 */ /* 0x000f26000c1e9900 */
[----:B------:R-:W-:Y:S01]  /*0450*/  @!P0 IMAD.WIDE R10, R5, R0, c[0x0][0x160] ;  /* 0x00005800050a8625 */ /* 0x000fe200078e0200 */
[----:B------:R-:W5:Y:S04]  /*0460*/  LDG.E.CONSTANT R14, [R8.64+0x6000] ;  /* 0x00600004080e7981 */ /* 0x000f68000c1e9900 */
        /* <DEDUP_REMOVED lines=60> */
[----:B------:R-:W5:Y:S04]  /*0830*/  LDG.E.CONSTANT R18, [R18.64] ;  /* 0x0000000412127981 */ /* 0x000f68000c1e9900 */
[----:B------:R-:W5:Y:S04]  /*0840*/  LDG.E.CONSTANT R16, [R16.64] ;  /* 0x0000000410107981 */ /* 0x000f68000c1e9900 */
[----:B------:R-:W5:Y:S04]  /*0850*/  LDG.E.CONSTANT R12, [R12.64] ;  /* 0x000000040c0c7981 */ /* 0x000f68000c1e9900 */
[----:B------:R-:W5:Y:S04]  /*0860*/  @!P0 LDG.E.CONSTANT R10, [R10.64] ;  /* 0x000000040a0a8981 */ /* 0x000f68000c1e9900 */
[----:B--2---:R0:W-:Y:S04]  /*0870*/  STS [R65.X4+0x900], R4 ;  /* 0x0009000441007388 */ /* 0x0041e80000004800 */
[----:B---3--:R-:W-:Y:S01]  /*0880*/  STS [R65.X4+0x700], R2 ;  /* 0x0007000241007388 */ /* 0x008fe20000004800 */
[----:B0-----:R-:W-:-:S03]  /*0890*/  SHF.L.U32 R4, R65, 0x8, RZ ;  /* 0x0000000841047819 */ /* 0x001fc600000006ff */
[----:B----4-:R-:W-:Y:S04]  /*08a0*/  STS [R65.X4+0xb00], R6 ;  /* 0x000b000641007388 */ /* 0x010fe80000004800 */
[----:B-----5:R-:W-:Y:S04]  /*08b0*/  STS [R65.X4+0xd00], R14 ;  /* 0x000d000e41007388 */ /* 0x020fe80000004800 */
[----:B------:R-:W-:Y:S04]  /*08c0*/  STS [R65.X4+0xf00], R20 ;  /* 0x000f001441007388 */ /* 0x000fe80000004800 */
        /* <DEDUP_REMOVED lines=59> */
[----:B------:R-:W-:Y:S04]  /*0c80*/  STS [R65.X4], R18 ;  /* 0x0000001241007388 */ /* 0x000fe80000004800 */
[----:B------:R-:W-:Y:S04]  /*0c90*/  STS [R65.X4+0x200], R16 ;  /* 0x0002001041007388 */ /* 0x000fe80000004800 */
[----:B------:R-:W-:Y:S04]  /*0ca0*/  STS [R65.X4+0x400], R12 ;  /* 0x0004000c41007388 */ /* 0x000fe80000004800 */
[----:B------:R-:W-:Y:S04]  /*0cb0*/  @!P0 STS [R65.X4+0x600], R10 ;  /* 0x0006000a41008388 */ /* 0x000fe80000004800 */
[----:B------:R-:W-:Y:S06]  /*0cc0*/  BAR.SYNC 0x0 ;  /* 0x0000000000007b1d */ /* 0x000fec0000000000 */
[----:B------:R-:W-:Y:S04]  /*0cd0*/  LDS.128 R52, [R4+0x700] ;  /* 0x0007000004347984 */ /* 0x000fe80000000c00 */
[----:B------:R-:W0:Y:S04]  /*0ce0*/  LDS.128 R24, [RZ] ;  /* 0x00000000ff187984 */ /* 0x000e280000000c00 */
[----:B------:R-:W1:Y:S04]  /*0cf0*/  LDS.128 R68, [0x10] ;  /* 0x00001000ff447984 */ /* 0x000e680000000c00 */
[----:B------:R-:W2:Y:S04]  /*0d00*/  LDS.128 R56, [0x20] ;  /* 0x00002000ff387984 */ /* 0x000ea80000000c00 */
[----:B------:R-:W3:Y:S04]  /*0d10*/  LDS.128 R32, [0x30] ;  /* 0x00003000ff207984 */ /* 0x000ee80000000c00 */
[----:B------:R-:W4:Y:S04]  /*0d20*/  LDS.128 R28, [0x40] ;  /* 0x00004000ff1c7984 */ /* 0x000f280000000c00 */
[----:B------:R-:W5:Y:S04]  /*0d30*/  LDS.128 R16, [0x50] ;  /* 0x00005000ff107984 */ /* 0x000f680000000c00 */
[----:B------:R-:W3:Y:S04]  /*0d40*/  LDS.128 R48, [0x60] ;  /* 0x00006000ff307984 */ /* 0x000ee80000000c00 */
[----:B------:R-:W-:Y:S04]  /*0d50*/  LDS.128 R8, [R4+0x710] ;  /* 0x0007100004087984 */ /* 0x000fe80000000c00 */
[----:B------:R-:W4:Y:S04]  /*0d60*/  LDS.128 R44, [0x70] ;  /* 0x00007000ff2c7984 */ /* 0x000f280000000c00 */
[----:B------:R-:W5:Y:S01]  /*0d70*/  LDS.128 R36, [0x80] ;  /* 0x00008000ff247984 */ /* 0x000f620000000c00 */
[----:B0-----:R-:W-:-:S03]  /*0d80*/  FFMA R25, R52, R25, RZ ;  /* 0x0000001934197223 */ /* 0x001fc600000000ff */
[----:B------:R-:W0:Y:S01]  /*0d90*/  LDS.128 R40, [0x90] ;  /* 0x00009000ff287984 */ /* 0x000e220000000c00 */
[C---:B------:R-:W-:Y:S02]  /*0da0*/  FFMA R26, R52.reuse, R26, RZ ;  /* 0x0000001a341a7223 */ /* 0x040fe400000000ff */
[C---:B------:R-:W-:Y:S01]  /*0db0*/  FFMA R27, R52.reuse, R27, RZ ;  /* 0x0000001b341b7223 */ /* 0x040fe200000000ff */
[----:B------:R-:W-:Y:S01]  /*0dc0*/  LDS.128 R72, [0x120] ;  /* 0x00012000ff487984 */ /* 0x000fe20000000c00 */
[C---:B------:R-:W-:Y:S02]  /*0dd0*/  FFMA R2, R52.reuse, R24, RZ ;  /* 0x0000001834027223 */ /* 0x040fe400000000ff */
[C---:B-1----:R-:W-:Y:S01]  /*0de0*/  FFMA R68, R52.reuse, R68, RZ ;  /* 0x0000004434447223 */ /* 0x042fe200000000ff */
[----:B------:R-:W-:Y:S01]  /*0df0*/  LDS.128 R76, [0x130] ;  /* 0x00013000ff4c7984 */ /* 0x000fe20000000c00 */
[----:B------:R-:W-:Y:S02]  /*0e00*/  FFMA R69, R52, R69, RZ ;  /* 0x0000004534457223 */ /* 0x000fe400000000ff */
[----:B--2---:R-:W-:Y:S01]  /*0e10*/  FFMA R6, R56, R53, R25 ;  /* 0x0000003538067223 */ /* 0x004fe20000000019 */
[----:B------:R-:W-:Y:S01]  /*0e20*/  LDS.128 R80, [0x340] ;  /* 0x00034000ff507984 */ /* 0x000fe20000000c00 */
[----:B------:R-:W-:-:S02]  /*0e30*/  FFMA R13, R53, R57, R26 ;  /* 0x00000039350d7223 */ /* 0x000fc4000000001a */
[----:B------:R-:W-:Y:S02]  /*0e40*/  FFMA R12, R53, R58, R27 ;  /* 0x0000003a350c7223 */ /* 0x000fe4000000001b */
[----:B------:R-:W-:Y:S01]  /*0e50*/  FFMA R70, R52, R70, RZ ;  /* 0x0000004634467223 */ /* 0x000fe200000000ff */
[----:B------:R-:W1:Y:S01]  /*0e60*/  LDS.128 R24, [0xa0] ;  /* 0x0000a000ff187984 */ /* 0x000e620000000c00 */
[----:B------:R-:W-:Y:S02]  /*0e70*/  FFMA R71, R71, R53, R2 ;  /* 0x0000003547477223 */ /* 0x000fe40000000002 */
[C---:B------:R-:W-:Y:S02]  /*0e80*/  FFMA R23, R53.reuse, R59, R68 ;  /* 0x0000003b35177223 */ /* 0x040fe40000000044 */
[----:B---3--:R-:W-:Y:S01]  /*0e90*/  FFMA R32, R32, R53, R69 ;  /* 0x0000003520207223 */ /* 0x008fe20000000045 */
[----:B------:R-:W2:Y:S01]  /*0ea0*/  LDS.128 R56, [0xb0] ;  /* 0x0000b000ff387984 */ /* 0x000ea20000000c00 */
[----:B------:R-:W-:-:S02]  /*0eb0*/  FFMA R33, R53, R33, R70 ;  /* 0x0000002135217223 */ /* 0x000fc40000000046 */
[C---:B------:R-:W-:Y:S02]  /*0ec0*/  FFMA R34, R54.reuse, R34, R71 ;  /* 0x0000002236227223 */ /* 0x040fe40000000047 */
[----:B------:R-:W-:Y:S01]  /*0ed0*/  FFMA R6, R54, R35, R6 ;  /* 0x0000002336067223 */ /* 0x000fe20000000006 */
[----:B------:R-:W3:Y:S01]  /*0ee0*/  LDS.128 R68, [0xc0] ;  /* 0x0000c000ff447984 */ /* 0x000ee20000000c00 */
[----:B----4-:R-:W-:Y:S02]  /*0ef0*/  FFMA R2, R28, R54, R13 ;  /* 0x000000361c027223 */ /* 0x010fe4000000000d */
[C---:B------:R-:W-:Y:S02]  /*0f00*/  FFMA R12, R54.reuse, R29, R12 ;  /* 0x0000001d360c7223 */ /* 0x040fe4000000000c */
[C---:B------:R-:W-:Y:S02]  /*0f10*/  FFMA R14, R54.reuse, R30, R23 ;  /* 0x0000001e360e7223 */ /* 0x040fe40000000017 */
[----:B------:R-:W-:-:S02]  /*0f20*/  FFMA R13, R54, R31, R32 ;  /* 0x0000001f360d7223 */ /* 0x000fc40000000020 */
[----:B-----5:R-:W-:Y:S01]  /*0f30*/  FFMA R54, R16, R54, R33 ;  /* 0x0000003610367223 */ /* 0x020fe20000000021 */
[----:B------:R-:W4:Y:S01]  /*0f40*/  LDS.128 R28, [0xd0] ;  /* 0x0000d000ff1c7984 */ /* 0x000f220000000c00 */
[C---:B------:R-:W-:Y:S02]  /*0f50*/  FFMA R23, R55.reuse, R17, R34 ;  /* 0x0000001137177223 */ /* 0x040fe40000000022 */
[C---:B------:R-:W-:Y:S01]  /*0f60*/  FFMA R6, R55.reuse, R18, R6 ;  /* 0x0000001237067223 */ /* 0x040fe20000000006 */
[----:B------:R-:W-:Y:S01]  /*0f70*/  LDS.128 R32, [0xe0] ;  /* 0x0000e000ff207984 */ /* 0x000fe20000000c00 */
[C---:B------:R-:W-:Y:S02]  /*0f80*/  FFMA R53, R55.reuse, R19, R2 ;  /* 0x0000001337357223 */ /* 0x040fe40000000002 */
[----:B------:R-:W-:Y:S01]  /*0f90*/  FFMA R12, R48, R55, R12 ;  /* 0x00000037300c7223 */ /* 0x000fe2000000000c */
[----:B------:R-:W5:Y:S01]  /*0fa0*/  LDS.128 R16, [R4+0x720] ;  /* 0x0007200004107984 */ /* 0x000f620000000c00 */
[----:B------:R-:W-:-:S02]  /*0fb0*/  FFMA R61, R55, R49, R14 ;  /* 0x00000031373d7223 */ /* 0x000fc4000000000e */
[C---:B------:R-:W-:Y:S02]  /*0fc0*/  FFMA R13, R55.reuse, R50, R13 ;  /* 0x00000032370d7223 */ /* 0x040fe4000000000d */
[----:B------:R-:W-:Y:S02]  /*0fd0*/  FFMA R55, R55, R51, R54 ;  /* 0x0000003337377223 */ /* 0x000fe40000000036 */
[----:B------:R-:W3:Y:S01]  /*0fe0*/  LDS.128 R48, [0xf0] ;  /* 0x0000f000ff307984 */ /* 0x000ee20000000c00 */
[C---:B------:R-:W-:Y:S02]  /*0ff0*/  FFMA R2, R8.reuse, R44, R23 ;  /* 0x0000002c08027223 */ /* 0x040fe40000000017 */
[C---:B------:R-:W-:Y:S02]  /*1000*/  FFMA R6, R8.reuse, R45, R6 ;  /* 0x0000002d08067223 */ /* 0x040fe40000000006 */
[C---:B------:R-:W-:Y:S02]  /*1010*/  FFMA R14, R8.reuse, R46, R53 ;  /* 0x0000002e080e7223 */ /* 0x040fe40000000035 */
[----:B------:R-:W-:-:S02]  /*1020*/  FFMA R12, R8, R47, R12 ;  /* 0x0000002f080c7223 */ /* 0x000fc4000000000c */
[----:B------:R-:W4:Y:S01]  /*1030*/  LDS.128 R44, [0x100] ;  /* 0x00010000ff2c7984 */ /* 0x000f220000000c00 */
[----:B------:R-:W-:-:S03]  /*1040*/  FFMA R38, R8, R38, R55 ;  /* 0x0000002608267223 */ /* 0x000fc60000000037 */
[----:B------:R-:W5:Y:S01]  /*1050*/  LDS.128 R52, [0x110] ;  /* 0x00011000ff347984 */ /* 0x000f620000000c00 */
[C---:B------:R-:W-:Y:S02]  /*1060*/  FFMA R36, R8.reuse, R36, R61 ;  /* 0x0000002408247223 */ /* 0x040fe4000000003d */
[----:B------:R-:W-:Y:S02]  /*1070*/  FFMA R13, R8, R37, R13 ;  /* 0x00000025080d7223 */ /* 0x000fe4000000000d */
[-C--:B------:R-:W-:Y:S02]  /*1080*/  FFMA R39, R39, R9.reuse, R2 ;  /* 0x0000000927277223 */ /* 0x080fe40000000002 */
[----:B0-----:R-:W-:Y:S02]  /*1090*/  FFMA R6, R40, R9, R6 ;  /* 0x0000000928067223 */ /* 0x001fe40000000006 */
[C---:B------:R-:W-:Y:S02]  /*10a0*/  FFMA R41, R9.reuse, R41, R14 ;  /* 0x0000002909297223 */ /* 0x040fe4000000000e */
[----:B------:R-:W-:-:S02]  /*10b0*/  FFMA R12, R9, R42, R12 ;  /* 0x0000002a090c7223 */ /* 0x000fc4000000000c */
[C---:B------:R-:W-:Y:S02]  /*10c0*/  FFMA R43, R9.reuse, R43, R36 ;  /* 0x0000002b092b7223 */ /* 0x040fe40000000024 */
[----:B-1----:R-:W-:Y:S02]  /*10d0*/  FFMA R13, R24, R9, R13 ;  /* 0x00000009180d7223 */ /* 0x002fe4000000000d */
[----:B------:R-:W-:Y:S02]  /*10e0*/  FFMA R25, R9, R25, R38 ;  /* 0x0000001909197223 */ /* 0x000fe40000000026 */
[C---:B------:R-:W-:Y:S02]  /*10f0*/  FFMA R26, R10.reuse, R26, R39 ;  /* 0x0000001a0a1a7223 */ /* 0x040fe40000000027 */
[----:B------:R-:W-:Y:S01]  /*1100*/  FFMA R6, R10, R27, R6 ;  /* 0x0000001b0a067223 */ /* 0x000fe20000000006 */
[----:B------:R-:W0:Y:S01]  /*1110*/  LDS.128 R36, [0x140] ;  /* 0x00014000ff247984 */ /* 0x000e220000000c00 */
[----:B--2---:R-:W-:-:S02]  /*1120*/  FFMA R56, R56, R10, R41 ;  /* 0x0000000a38387223 */ /* 0x004fc40000000029 */
[C---:B------:R-:W-:Y:S02]  /*1130*/  FFMA R12, R10.reuse, R57, R12 ;  /* 0x000000390a0c7223 */ /* 0x040fe4000000000c */
[C---:B------:R-:W-:Y:S02]  /*1140*/  FFMA R58, R10.reuse, R58, R43 ;  /* 0x0000003a0a3a7223 */ /* 0x040fe4000000002b */
[----:B------:R-:W-:Y:S01]  /*1150*/  FFMA R13, R10, R59, R13 ;  /* 0x0000003b0a0d7223 */ /* 0x000fe2000000000d */
[----:B------:R-:W-:Y:S01]  /*1160*/  LDS.128 R40, [0x150] ;  /* 0x00015000ff287984 */ /* 0x000fe20000000c00 */
[----:B---3--:R-:W-:Y:S02]  /*1170*/  FFMA R68, R68, R10, R25 ;  /* 0x0000000a44447223 */ /* 0x008fe40000000019 */
[C---:B------:R-:W-:Y:S02]  /*1180*/  FFMA R69, R11.reuse, R69, R26 ;  /* 0x000000450b457223 */ /* 0x040fe4000000001a */
[C---:B------:R-:W-:Y:S01]  /*1190*/  FFMA R6, R11.reuse, R70, R6 ;  /* 0x000000460b067223 */ /* 0x040fe20000000006 */
[----:B------:R-:W1:Y:S01]  /*11a0*/  LDS.128 R24, [R4+0x730] ;  /* 0x0007300004187984 */ /* 0x000e620000000c00 */
[----:B------:R-:W-:-:S02]  /*11b0*/  FFMA R71, R11, R71, R56 ;  /* 0x000000470b477223 */ /* 0x000fc40000000038 */
[----:B----4-:R-:W-:Y:S02]  /*11c0*/  FFMA R12, R28, R11, R12 ;  /* 0x0000000b1c0c7223 */ /* 0x010fe4000000000c */
[C---:B------:R-:W-:Y:S02]  /*11d0*/  FFMA R29, R11.reuse, R29, R58 ;  /* 0x0000001d0b1d7223 */ /* 0x040fe4000000003a */
[C---:B------:R-:W-:Y:S01]  /*11e0*/  FFMA R13, R11.reuse, R30, R13 ;  /* 0x0000001e0b0d7223 */ /* 0x040fe2000000000d */
[----:B------:R-:W2:Y:S01]  /*11f0*/  LDS.128 R56, [0x160] ;  /* 0x00016000ff387984 */ /* 0x000ea20000000c00 */
[----:B------:R-:W-:Y:S02]  /*1200*/  FFMA R31, R11, R31, R68 ;  /* 0x0000001f0b1f7223 */ /* 0x000fe40000000044 */
[C---:B-----5:R-:W-:Y:S02]  /*1210*/  FFMA R32, R16.reuse, R32, R69 ;  /* 0x0000002010207223 */ /* 0x060fe40000000045 */
[----:B------:R-:W-:-:S02]  /*1220*/  FFMA R6, R16, R33, R6 ;  /* 0x0000002110067223 */ /* 0x000fc40000000006 */
[C---:B------:R-:W-:Y:S02]  /*1230*/  FFMA R34, R16.reuse, R34, R71 ;  /* 0x0000002210227223 */ /* 0x040fe40000000047 */
[C---:B------:R-:W-:Y:S01]  /*1240*/  FFMA R12, R16.reuse, R35, R12 ;  /* 0x00000023100c7223 */ /* 0x040fe2000000000c */
[----:B------:R-:W3:Y:S01]  /*1250*/  LDS.128 R68, [0x170] ;  /* 0x00017000ff447984 */ /* 0x000ee20000000c00 */
[C---:B------:R-:W-:Y:S02]  /*1260*/  FFMA R2, R16.reuse, R48, R29 ;  /* 0x0000003010027223 */ /* 0x040fe4000000001d */
[C---:B------:R-:W-:Y:S02]  /*1270*/  FFMA R13, R16.reuse, R49, R13 ;  /* 0x00000031100d7223 */ /* 0x040fe4000000000d */
[----:B------:R-:W-:Y:S02]  /*1280*/  FFMA R16, R16, R50, R31 ;  /* 0x0000003210107223 */ /* 0x000fe4000000001f */
[-C--:B------:R-:W-:Y:S01]  /*1290*/  FFMA R9, R51, R17.reuse, R32 ;  /* 0x0000001133097223 */ /* 0x080fe20000000020 */
[----:B------:R-:W-:Y:S01]  /*12a0*/  LDS.128 R28, [R4+0x740] ;  /* 0x00074000041c7984 */ /* 0x000fe20000000c00 */
[----:B------:R-:W-:-:S03]  /*12b0*/  FFMA R6, R44, R17, R6 ;  /* 0x000000112c067223 */ /* 0x000fc60000000006 */
[----:B------:R-:W4:Y:S01]  /*12c0*/  LDS.128 R48, [0x180] ;  /* 0x00018000ff307984 */ /* 0x000f220000000c00 */
[C---:B------:R-:W-:Y:S02]  /*12d0*/  FFMA R11, R17.reuse, R45, R34 ;  /* 0x0000002d110b7223 */ /* 0x040fe40000000022 */
[C---:B------:R-:W-:Y:S01]  /*12e0*/  FFMA R12, R17.reuse, R46, R12 ;  /* 0x0000002e110c7223 */ /* 0x040fe2000000000c */
[----:B------:R-:W-:Y:S01]  /*12f0*/  LDS.128 R32, [0x1c0] ;  /* 0x0001c000ff207984 */ /* 0x000fe20000000c00 */
[C---:B------:R-:W-:Y:S02]  /*1300*/  FFMA R23, R17.reuse, R47, R2 ;  /* 0x0000002f11177223 */ /* 0x040fe40000000002 */
[----:B------:R-:W-:Y:S01]  /*1310*/  FFMA R13, R52, R17, R13 ;  /* 0x00000011340d7223 */ /* 0x000fe2000000000d */
[----:B------:R-:W5:Y:S01]  /*1320*/  LDS.128 R44, [0x190] ;  /* 0x00019000ff2c7984 */ /* 0x000f620000000c00 */
[----:B------:R-:W-:Y:S02]  /*1330*/  FFMA R17, R17, R53, R16 ;  /* 0x0000003511117223 */ /* 0x000fe40000000010 */
[----:B------:R-:W-:-:S02]  /*1340*/  FFMA R2, R18, R54, R9 ;  /* 0x0000003612027223 */ /* 0x000fc40000000009 */
[----:B------:R-:W-:Y:S02]  /*1350*/  FFMA R6, R18, R55, R6 ;  /* 0x0000003712067223 */ /* 0x000fe40000000006 */
[----:B------:R-:W3:Y:S01]  /*1360*/  LDS.128 R52, [0x1a0] ;  /* 0x0001a000ff347984 */ /* 0x000ee20000000c00 */
[----:B------:R-:W-:-:S03]  /*1370*/  FFMA R72, R72, R18, R11 ;  /* 0x0000001248487223 */ /* 0x000fc6000000000b */
[----:B------:R-:W3:Y:S01]  /*1380*/  LDS.128 R8, [0x1b0] ;  /* 0x0001b000ff087984 */ /* 0x000ee20000000c00 */
[C---:B------:R-:W-:Y:S02]  /*1390*/  FFMA R12, R18.reuse, R73, R12 ;  /* 0x00000049120c7223 */ /* 0x040fe4000000000c */
[C---:B------:R-:W-:Y:S02]  /*13a0*/  FFMA R74, R18.reuse, R74, R23 ;  /* 0x0000004a124a7223 */ /* 0x040fe40000000017 */
[----:B------:R-:W-:Y:S02]  /*13b0*/  FFMA R13, R18, R75, R13 ;  /* 0x0000004b120d7223 */ /* 0x000fe4000000000d */
[----:B------:R-:W-:Y:S02]  /*13c0*/  FFMA R76, R76, R18, R17 ;  /* 0x000000124c4c7223 */ /* 0x000fe40000000011 */
[C---:B------:R-:W-:Y:S02]  /*13d0*/  FFMA R77, R19.reuse, R77, R2 ;  /* 0x0000004d134d7223 */ /* 0x040fe40000000002 */
[----:B------:R-:W-:-:S02]  /*13e0*/  FFMA R79, R19, R79, R72 ;  /* 0x0000004f134f7223 */ /* 0x000fc40000000048 */
[C---:B------:R-:W-:Y:S02]  /*13f0*/  FFMA R6, R19.reuse, R78, R6 ;  /* 0x0000004e13067223 */ /* 0x040fe40000000006 */
[----:B0-----:R-:W-:Y:S02]  /*1400*/  FFMA R12, R36, R19, R12 ;  /* 0x00000013240c7223 */ /* 0x001fe4000000000c */
[C---:B------:R-:W-:Y:S02]  /*1410*/  FFMA R37, R19.reuse, R37, R74 ;  /* 0x0000002513257223 */ /* 0x040fe4000000004a */
[C---:B------:R-:W-:Y:S01]  /*1420*/  FFMA R13, R19.reuse, R38, R13 ;  /* 0x00000026130d7223 */ /* 0x040fe2000000000d */
[----:B------:R-:W0:Y:S01]  /*1430*/  LDS.128 R72, [0x1d0] ;  /* 0x0001d000ff487984 */ /* 0x000e220000000c00 */
[----:B------:R-:W-:Y:S02]  /*1440*/  FFMA R39, R19, R39, R76 ;  /* 0x0000002713277223 */ /* 0x000fe4000000004c */
[----:B-1----:R-:W-:-:S02]  /*1450*/  FFMA R40, R24, R40, R77 ;  /* 0x0000002818287223 */ /* 0x002fc4000000004d */
[C---:B------:R-:W-:Y:S02]  /*1460*/  FFMA R6, R24.reuse, R41, R6 ;  /* 0x0000002918067223 */ /* 0x040fe40000000006 */
[C---:B------:R-:W-:Y:S02]  /*1470*/  FFMA R42, R24.reuse, R42, R79 ;  /* 0x0000002a182a7223 */ /* 0x040fe4000000004f */
[----:B------:R-:W1:Y:S01]  /*1480*/  LDS.128 R76, [0x1e0] ;  /* 0x0001e000ff4c7984 */ /* 0x000e620000000c00 */
[C---:B------:R-:W-:Y:S02]  /*1490*/  FFMA R12, R24.reuse, R43, R12 ;  /* 0x0000002b180c7223 */ /* 0x040fe4000000000c */
[C---:B--2---:R-:W-:Y:S02]  /*14a0*/  FFMA R2, R24.reuse, R56, R37 ;  /* 0x0000003818027223 */ /* 0x044fe40000000025 */
[C---:B------:R-:W-:Y:S02]  /*14b0*/  FFMA R13, R24.reuse, R57, R13 ;  /* 0x00000039180d7223 */ /* 0x040fe4000000000d */
[----:B------:R-:W-:-:S02]  /*14c0*/  FFMA R24, R24, R58, R39 ;  /* 0x0000003a18187223 */ /* 0x000fc40000000027 */
[-C--:B------:R-:W-:Y:S01]  /*14d0*/  FFMA R17, R59, R25.reuse, R40 ;  /* 0x000000193b117223 */ /* 0x080fe20000000028 */
[----:B------:R-:W-:Y:S01]  /*14e0*/  LDS.128 R36, [0x220] ;  /* 0x00022000ff247984 */ /* 0x000fe20000000c00 */
[----:B---3--:R-:W-:-:S03]  /*14f0*/  FFMA R6, R68, R25, R6 ;  /* 0x0000001944067223 */ /* 0x008fc60000000006 */
[----:B------:R-:W2:Y:S01]  /*1500*/  LDS.128 R56, [0x1f0] ;  /* 0x0001f000ff387984 */ /* 0x000ea20000000c00 */
[C---:B------:R-:W-:Y:S02]  /*1510*/  FFMA R19, R25.reuse, R69, R42 ;  /* 0x0000004519137223 */ /* 0x040fe4000000002a */
[C---:B------:R-:W-:Y:S01]  /*1520*/  FFMA R12, R25.reuse, R70, R12 ;  /* 0x00000046190c7223 */ /* 0x040fe2000000000c */
[----:B------:R-:W-:Y:S01]  /*1530*/  LDS.128 R40, [0x230] ;  /* 0x00023000ff287984 */ /* 0x000fe20000000c00 */
[C---:B------:R-:W-:Y:S02]  /*1540*/  FFMA R23, R25.reuse, R71, R2 ;  /* 0x0000004719177223 */ /* 0x040fe40000000002 */
[----:B----4-:R-:W-:Y:S01]  /*1550*/  FFMA R13, R48, R25, R13 ;  /* 0x00000019300d7223 */ /* 0x010fe2000000000d */
[----:B------:R-:W3:Y:S01]  /*1560*/  LDS.128 R68, [0x200] ;  /* 0x00020000ff447984 */ /* 0x000ee20000000c00 */
[----:B------:R-:W-:Y:S02]  /*1570*/  FFMA R25, R25, R49, R24 ;  /* 0x0000003119197223 */ /* 0x000fe40000000018 */
[----:B------:R-:W-:-:S02]  /*1580*/  FFMA R2, R26, R50, R17 ;  /* 0x000000321a027223 */ /* 0x000fc40000000011 */
[----:B------:R-:W-:Y:S02]  /*1590*/  FFMA R6, R26, R51, R6 ;  /* 0x000000331a067223 */ /* 0x000fe40000000006 */
[----:B------:R-:W4:Y:S01]  /*15a0*/  LDS.128 R48, [0x210] ;  /* 0x00021000ff307984 */ /* 0x000f220000000c00 */
[----:B-----5:R-:W-:Y:S02]  /*15b0*/  FFMA R44, R44, R26, R19 ;  /* 0x0000001a2c2c7223 */ /* 0x020fe40000000013 */
[C---:B------:R-:W-:Y:S01]  /*15c0*/  FFMA R12, R26.reuse, R45, R12 ;  /* 0x0000002d1a0c7223 */ /* 0x040fe2000000000c */
[----:B------:R-:W5:Y:S01]  /*15d0*/  LDS.128 R16, [R4+0x750] ;  /* 0x0007500004107984 */ /* 0x000f620000000c00 */
[C---:B------:R-:W-:Y:S02]  /*15e0*/  FFMA R46, R26.reuse, R46, R23 ;  /* 0x0000002e1a2e7223 */ /* 0x040fe40000000017 */
[----:B------:R-:W-:Y:S02]  /*15f0*/  FFMA R13, R26, R47, R13 ;  /* 0x0000002f1a0d7223 */ /* 0x000fe4000000000d */
[----:B------:R-:W-:-:S02]  /*1600*/  FFMA R52, R52, R26, R25 ;  /* 0x0000001a34347223 */ /* 0x000fc40000000019 */
[C---:B------:R-:W-:Y:S02]  /*1610*/  FFMA R53, R27.reuse, R53, R2 ;  /* 0x000000351b357223 */ /* 0x040fe40000000002 */
[C---:B------:R-:W-:Y:S02]  /*1620*/  FFMA R6, R27.reuse, R54, R6 ;  /* 0x000000361b067223 */ /* 0x040fe40000000006 */
[C---:B------:R-:W-:Y:S02]  /*1630*/  FFMA R55, R27.reuse, R55, R44 ;  /* 0x000000371b377223 */ /* 0x040fe4000000002c */
[----:B------:R-:W-:Y:S02]  /*1640*/  FFMA R8, R8, R27, R12 ;  /* 0x0000001b08087223 */ /* 0x000fe4000000000c */
[C---:B------:R-:W-:Y:S02]  /*1650*/  FFMA R9, R27.reuse, R9, R46 ;  /* 0x000000091b097223 */ /* 0x040fe4000000002e */
[C---:B------:R-:W-:Y:S01]  /*1660*/  FFMA R10, R27.reuse, R10, R13 ;  /* 0x0000000a1b0a7223 */ /* 0x040fe2000000000d */
[----:B------:R-:W-:Y:S01]  /*1670*/  LDS.128 R44, [0x260] ;  /* 0x00026000ff2c7984 */ /* 0x000fe20000000c00 */
[----:B------:R-:W-:-:S03]  /*1680*/  FFMA R11, R27, R11, R52 ;  /* 0x0000000b1b0b7223 */ /* 0x000fc60000000034 */
[----:B------:R-:W4:Y:S01]  /*1690*/  LDS.128 R24, [0x240] ;  /* 0x00024000ff187984 */ /* 0x000f220000000c00 */
[C---:B------:R-:W-:Y:S02]  /*16a0*/  FFMA R2, R28.reuse, R32, R53 ;  /* 0x000000201c027223 */ /* 0x040fe40000000035 */
[C---:B------:R-:W-:Y:S02]  /*16b0*/  FFMA R6, R28.reuse, R33, R6 ;  /* 0x000000211c067223 */ /* 0x040fe40000000006 */
[C---:B------:R-:W-:Y:S02]  /*16c0*/  FFMA R8, R28.reuse, R35, R8 ;  /* 0x000000231c087223 */ /* 0x040fe40000000008 */
[C---:B------:R-:W-:Y:S02]  /*16d0*/  FFMA R12, R28.reuse, R34, R55 ;  /* 0x000000221c0c7223 */ /* 0x040fe40000000037 */
[C---:B0-----:R-:W-:Y:S01]  /*16e0*/  FFMA R72, R28.reuse, R72, R9 ;  /* 0x000000481c487223 */ /* 0x041fe20000000009 */
[----:B------:R-:W0:Y:S01]  /*16f0*/  LDS.128 R32, [0x250] ;  /* 0x00025000ff207984 */ /* 0x000e220000000c00 */
[----:B------:R-:W-:-:S02]  /*1700*/  FFMA R10, R28, R73, R10 ;  /* 0x000000491c0a7223 */ /* 0x000fc4000000000a */
[----:B------:R-:W-:Y:S01]  /*1710*/  FFMA R74, R28, R74, R11 ;  /* 0x0000004a1c4a7223 */ /* 0x000fe2000000000b */
[----:B------:R-:W0:Y:S01]  /*1720*/  LDS.128 R52, [0x270] ;  /* 0x00027000ff347984 */ /* 0x000e220000000c00 */
[-C--:B------:R-:W-:Y:S02]  /*1730*/  FFMA R75, R75, R29.reuse, R2 ;  /* 0x0000001d4b4b7223 */ /* 0x080fe40000000002 */
[----:B-1----:R-:W-:Y:S02]  /*1740*/  FFMA R6, R76, R29, R6 ;  /* 0x0000001d4c067223 */ /* 0x002fe40000000006 */
[C---:B------:R-:W-:Y:S02]  /*1750*/  FFMA R8, R29.reuse, R78, R8 ;  /* 0x0000004e1d087223 */ /* 0x040fe40000000008 */
[C---:B------:R-:W-:Y:S02]  /*1760*/  FFMA R77, R29.reuse, R77, R12 ;  /* 0x0000004d1d4d7223 */ /* 0x040fe4000000000c */
[----:B------:R-:W-:-:S02]  /*1770*/  FFMA R79, R29, R79, R72 ;  /* 0x0000004f1d4f7223 */ /* 0x000fc40000000048 */
[----:B--2---:R-:W-:Y:S02]  /*1780*/  FFMA R10, R56, R29, R10 ;  /* 0x0000001d380a7223 */ /* 0x004fe4000000000a */
[----:B------:R-:W-:Y:S02]  /*1790*/  FFMA R29, R29, R57, R74 ;  /* 0x000000391d1d7223 */ /* 0x000fe4000000004a */
[C---:B------:R-:W-:Y:S02]  /*17a0*/  FFMA R2, R30.reuse, R58, R75 ;  /* 0x0000003a1e027223 */ /* 0x040fe4000000004b */
[C---:B------:R-:W-:Y:S01]  /*17b0*/  FFMA R6, R30.reuse, R59, R6 ;  /* 0x0000003b1e067223 */ /* 0x040fe20000000006 */
[----:B------:R-:W-:Y:S01]  /*17c0*/  LDS.128 R72, [0x2a0] ;  /* 0x0002a000ff487984 */ /* 0x000fe20000000c00 */
[----:B---3--:R-:W-:-:S03]  /*17d0*/  FFMA R8, R30, R69, R8 ;  /* 0x000000451e087223 */ /* 0x008fc60000000008 */
[----:B------:R-:W1:Y:S01]  /*17e0*/  LDS.128 R56, [0x280] ;  /* 0x00028000ff387984 */ /* 0x000e620000000c00 */
[----:B------:R-:W-:Y:S02]  /*17f0*/  FFMA R12, R68, R30, R77 ;  /* 0x0000001e440c7223 */ /* 0x000fe4000000004d */
[C---:B------:R-:W-:Y:S02]  /*1800*/  FFMA R14, R30.reuse, R70, R79 ;  /* 0x000000461e0e7223 */ /* 0x040fe4000000004f */
[----:B------:R-:W-:Y:S01]  /*1810*/  FFMA R13, R30, R71, R10 ;  /* 0x000000471e0d7223 */ /* 0x000fe2000000000a */
[----:B------:R-:W-:Y:S01]  /*1820*/  LDS.128 R76, [0x2b0] ;  /* 0x0002b000ff4c7984 */ /* 0x000fe20000000c00 */
[----:B----4-:R-:W-:Y:S02]  /*1830*/  FFMA R48, R48, R30, R29 ;  /* 0x0000001e30307223 */ /* 0x010fe4000000001d */
[C---:B------:R-:W-:Y:S01]  /*1840*/  FFMA R49, R31.reuse, R49, R2 ;  /* 0x000000311f317223 */ /* 0x040fe20000000002 */
[----:B------:R-:W2:Y:S01]  /*1850*/  LDS.128 R68, [0x290] ;  /* 0x00029000ff447984 */ /* 0x000ea20000000c00 */
[----:B------:R-:W-:-:S02]  /*1860*/  FFMA R6, R31, R50, R6 ;  /* 0x000000321f067223 */ /* 0x000fc40000000006 */
[C---:B------:R-:W-:Y:S02]  /*1870*/  FFMA R51, R31.reuse, R51, R12 ;  /* 0x000000331f337223 */ /* 0x040fe4000000000c */
[----:B------:R-:W-:Y:S02]  /*1880*/  FFMA R36, R36, R31, R8 ;  /* 0x0000001f24247223 */ /* 0x000fe40000000008 */
[C---:B------:R-:W-:Y:S01]  /*1890*/  FFMA R37, R31.reuse, R37, R14 ;  /* 0x000000251f257223 */ /* 0x040fe2000000000e */
[----:B------:R-:W3:Y:S01]  /*18a0*/  LDS.128 R8, [R4+0x760] ;  /* 0x0007600004087984 */ /* 0x000ee20000000c00 */
[C---:B------:R-:W-:Y:S02]  /*18b0*/  FFMA R13, R31.reuse, R38, R13 ;  /* 0x000000261f0d7223 */ /* 0x040fe4000000000d */
[----:B------:R-:W-:Y:S02]  /*18c0*/  FFMA R39, R31, R39, R48 ;  /* 0x000000271f277223 */ /* 0x000fe40000000030 */
[----:B-----5:R-:W-:-:S02]  /*18d0*/  FFMA R2, R16, R40, R49 ;  /* 0x0000002810027223 */ /* 0x020fc40000000031 */
[C---:B------:R-:W-:Y:S02]  /*18e0*/  FFMA R6, R16.reuse, R41, R6 ;  /* 0x0000002910067223 */ /* 0x040fe40000000006 */
[C---:B------:R-:W-:Y:S02]  /*18f0*/  FFMA R12, R16.reuse, R42, R51 ;  /* 0x0000002a100c7223 */ /* 0x040fe40000000033 */
[C---:B------:R-:W-:Y:S01]  /*1900*/  FFMA R36, R16.reuse, R43, R36 ;  /* 0x0000002b10247223 */ /* 0x040fe20000000024 */
[----:B------:R-:W-:Y:S01]  /*1910*/  LDS.128 R48, [0x300] ;  /* 0x00030000ff307984 */ /* 0x000fe20000000c00 */
[C---:B------:R-:W-:Y:S02]  /*1920*/  FFMA R14, R16.reuse, R24, R37 ;  /* 0x00000018100e7223 */ /* 0x040fe40000000025 */
[C---:B------:R-:W-:Y:S01]  /*1930*/  FFMA R13, R16.reuse, R25, R13 ;  /* 0x00000019100d7223 */ /* 0x040fe2000000000d */
[----:B------:R-:W4:Y:S01]  /*1940*/  LDS.128 R40, [0x2c0] ;  /* 0x0002c000ff287984 */ /* 0x000f220000000c00 */
[----:B------:R-:W-:-:S02]  /*1950*/  FFMA R16, R16, R26, R39 ;  /* 0x0000001a10107223 */ /* 0x000fc40000000027 */
[-C--:B------:R-:W-:Y:S02]  /*1960*/  FFMA R23, R27, R17.reuse, R2 ;  /* 0x000000111b177223 */ /* 0x080fe40000000002 */
[----:B------:R-:W5:Y:S01]  /*1970*/  LDS.128 R24, [0x2d0] ;  /* 0x0002d000ff187984 */ /* 0x000f620000000c00 */
[----:B0-----:R-:W-:Y:S02]  /*1980*/  FFMA R6, R32, R17, R6 ;  /* 0x0000001120067223 */ /* 0x001fe40000000006 */
[C---:B------:R-:W-:Y:S02]  /*1990*/  FFMA R29, R17.reuse, R33, R12 ;  /* 0x00000021111d7223 */ /* 0x040fe4000000000c */
[C---:B------:R-:W-:Y:S02]  /*19a0*/  FFMA R36, R17.reuse, R34, R36 ;  /* 0x0000002211247223 */ /* 0x040fe40000000024 */
[C---:B------:R-:W-:Y:S02]  /*19b0*/  FFMA R31, R17.reuse, R35, R14 ;  /* 0x00000023111f7223 */ /* 0x040fe4000000000e */
[----:B------:R-:W-:Y:S01]  /*19c0*/  FFMA R13, R44, R17, R13 ;  /* 0x000000112c0d7223 */ /* 0x000fe2000000000d */
[----:B------:R-:W0:Y:S01]  /*19d0*/  LDS.128 R32, [0x2e0] ;  /* 0x0002e000ff207984 */ /* 0x000e220000000c00 */
[----:B------:R-:W-:-:S02]  /*19e0*/  FFMA R45, R17, R45, R16 ;  /* 0x0000002d112d7223 */ /* 0x000fc40000000010 */
[C---:B------:R-:W-:Y:S02]  /*19f0*/  FFMA R46, R18.reuse, R46, R23 ;  /* 0x0000002e122e7223 */ /* 0x040fe40000000017 */
[----:B------:R-:W-:Y:S02]  /*1a00*/  FFMA R6, R18, R47, R6 ;  /* 0x0000002f12067223 */ /* 0x000fe40000000006 */
[----:B------:R-:W-:Y:S02]  /*1a10*/  FFMA R52, R52, R18, R29 ;  /* 0x0000001234347223 */ /* 0x000fe4000000001d */
[C---:B------:R-:W-:Y:S02]  /*1a20*/  FFMA R53, R18.reuse, R53, R36 ;  /* 0x0000003512357223 */ /* 0x040fe40000000024 */
[C---:B------:R-:W-:Y:S01]  /*1a30*/  FFMA R54, R18.reuse, R54, R31 ;  /* 0x0000003612367223 */ /* 0x040fe2000000001f */
[----:B------:R-:W0:Y:S01]  /*1a40*/  LDS.128 R36, [0x2f0] ;  /* 0x0002f000ff247984 */ /* 0x000e220000000c00 */
[----:B------:R-:W-:-:S02]  /*1a50*/  FFMA R13, R18, R55, R13 ;  /* 0x00000037120d7223 */ /* 0x000fc4000000000d */
[----:B-1----:R-:W-:Y:S01]  /*1a60*/  FFMA R56, R56, R18, R45 ;  /* 0x0000001238387223 */ /* 0x002fe2000000002d */
[----:B------:R-:W-:Y:S01]  /*1a70*/  LDS.128 R28, [R4+0x770] ;  /* 0x00077000041c7984 */ /* 0x000fe20000000c00 */
[C---:B------:R-:W-:Y:S02]  /*1a80*/  FFMA R57, R19.reuse, R57, R46 ;  /* 0x0000003913397223 */ /* 0x040fe4000000002e */
[C---:B------:R-:W-:Y:S02]  /*1a90*/  FFMA R6, R19.reuse, R58, R6 ;  /* 0x0000003a13067223 */ /* 0x040fe40000000006 */
[C---:B------:R-:W-:Y:S02]  /*1aa0*/  FFMA R59, R19.reuse, R59, R52 ;  /* 0x0000003b133b7223 */ /* 0x040fe40000000034 */
[----:B--2---:R-:W-:Y:S02]  /*1ab0*/  FFMA R53, R68, R19, R53 ;  /* 0x0000001344357223 */ /* 0x004fe40000000035 */
[----:B------:R-:W-:-:S02]  /*1ac0*/  FFMA R69, R19, R69, R54 ;  /* 0x0000004513457223 */ /* 0x000fc40000000036 */
[C---:B------:R-:W-:Y:S02]  /*1ad0*/  FFMA R13, R19.reuse, R70, R13 ;  /* 0x00000046130d7223 */ /* 0x040fe4000000000d */
[----:B------:R-:W-:Y:S02]  /*1ae0*/  FFMA R71, R19, R71, R56 ;  /* 0x0000004713477223 */ /* 0x000fe40000000038 */
[C---:B---3--:R-:W-:Y:S01]  /*1af0*/  FFMA R72, R8.reuse, R72, R57 ;  /* 0x0000004808487223 */ /* 0x048fe20000000039 */
[----:B------:R-:W1:Y:S01]  /*1b00*/  LDS.128 R16, [0x310] ;  /* 0x00031000ff107984 */ /* 0x000e620000000c00 */
[C---:B------:R-:W-:Y:S02]  /*1b10*/  FFMA R6, R8.reuse, R73, R6 ;  /* 0x0000004908067223 */ /* 0x040fe40000000006 */
[C---:B------:R-:W-:Y:S02]  /*1b20*/  FFMA R74, R8.reuse, R74, R59 ;  /* 0x0000004a084a7223 */ /* 0x040fe4000000003b */
[----:B------:R-:W-:-:S02]  /*1b30*/  FFMA R75, R8, R75, R53 ;  /* 0x0000004b084b7223 */ /* 0x000fc40000000035 */
[C---:B------:R-:W-:Y:S01]  /*1b40*/  FFMA R2, R8.reuse, R76, R69 ;  /* 0x0000004c08027223 */ /* 0x040fe20000000045 */
[----:B------:R-:W2:Y:S01]  /*1b50*/  LDS.128 R52, [0x320] ;  /* 0x00032000ff347984 */ /* 0x000ea20000000c00 */
[C---:B------:R-:W-:Y:S02]  /*1b60*/  FFMA R13, R8.reuse, R77, R13 ;  /* 0x0000004d080d7223 */ /* 0x040fe4000000000d */
[----:B------:R-:W-:Y:S02]  /*1b70*/  FFMA R8, R8, R78, R71 ;  /* 0x0000004e08087223 */ /* 0x000fe40000000047 */
[-C--:B------:R-:W-:Y:S01]  /*1b80*/  FFMA R23, R79, R9.reuse, R72 ;  /* 0x000000094f177223 */ /* 0x080fe20000000048 */
[----:B------:R-:W-:Y:S01]  /*1b90*/  LDS.128 R68, [0x390] ;  /* 0x00039000ff447984 */ /* 0x000fe20000000c00 */
[----:B----4-:R-:W-:Y:S02]  /*1ba0*/  FFMA R6, R40, R9, R6 ;  /* 0x0000000928067223 */ /* 0x010fe40000000006 */
[C---:B------:R-:W-:Y:S01]  /*1bb0*/  FFMA R45, R9.reuse, R41, R74 ;  /* 0x00000029092d7223 */ /* 0x040fe2000000004a */
[----:B------:R-:W3:Y:S01]  /*1bc0*/  LDS.128 R76, [0x330] ;  /* 0x00033000ff4c7984 */ /* 0x000ee20000000c00 */
[----:B------:R-:W-:-:S02]  /*1bd0*/  FFMA R75, R9, R42, R75 ;  /* 0x0000002a094b7223 */ /* 0x000fc4000000004b */
[C---:B------:R-:W-:Y:S02]  /*1be0*/  FFMA R47, R9.reuse, R43, R2 ;  /* 0x0000002b092f7223 */ /* 0x040fe40000000002 */
[----:B-----5:R-:W-:Y:S01]  /*1bf0*/  FFMA R13, R24, R9, R13 ;  /* 0x00000009180d7223 */ /* 0x020fe2000000000d */
[----:B------:R-:W4:Y:S01]  /*1c00*/  LDS.128 R40, [0x350] ;  /* 0x00035000ff287984 */ /* 0x000f220000000c00 */
[----:B------:R-:W-:Y:S01]  /*1c10*/  FFMA R57, R9, R25, R8 ;  /* 0x0000001909397223 */ /* 0x000fe20000000008 */
[----:B------:R-:W-:-:S05]  /*1c20*/  IADD3 R9, R7, 0x40, RZ ;  /* 0x0000004007097810 */ /* 0x000fca0007ffe0ff */
[----:B------:R-:W-:-:S05]  /*1c30*/  IMAD.WIDE R8, R9, R0, c[0x0][0x168] ;  /* 0x00005a0009087625 */ /* 0x000fca00078e0200 */
[----:B------:R-:W5:Y:S01]  /*1c40*/  LDG.E.CONSTANT R2, [R8.64] ;  /* 0x0000000408027981 */ /* 0x000f62000c1e9900 */
[C---:B------:R-:W-:Y:S02]  /*1c50*/  FFMA R12, R10.reuse, R26, R23 ;  /* 0x0000001a0a0c7223 */ /* 0x040fe40000000017 */
[----:B------:R-:W-:Y:S01]  /*1c60*/  FFMA R6, R10, R27, R6 ;  /* 0x0000001b0a067223 */ /* 0x000fe20000000006 */
[----:B------:R1:W5:Y:S01]  /*1c70*/  LDG.E.CONSTANT R62, [R8.64+0x2000] ;  /* 0x00200004083e7981 */ /* 0x000362000c1e9900 */
[----:B0-----:R-:W-:Y:S02]  /*1c80*/  FFMA R14, R32, R10, R45 ;  /* 0x0000000a200e7223 */ /* 0x001fe4000000002d */
[C---:B------:R-:W-:Y:S01]  /*1c90*/  FFMA R75, R10.reuse, R33, R75 ;  /* 0x000000210a4b7223 */ /* 0x040fe2000000004b */
[----:B------:R-:W0:Y:S01]  /*1ca0*/  LDS.128 R24, [0x360] ;  /* 0x00036000ff187984 */ /* 0x000e220000000c00 */
[C---:B------:R-:W-:Y:S02]  /*1cb0*/  FFMA R20, R10.reuse, R34, R47 ;  /* 0x000000220a147223 */ /* 0x040fe4000000002f */
[----:B------:R-:W-:Y:S01]  /*1cc0*/  FFMA R13, R10, R35, R13 ;  /* 0x000000230a0d7223 */ /* 0x000fe2000000000d */
[----:B------:R-:W-:Y:S01]  /*1cd0*/  LDS.128 R44, [R4+0x780] ;  /* 0x00078000042c7984 */ /* 0x000fe20000000c00 */
[----:B------:R-:W-:-:S03]  /*1ce0*/  FFMA R10, R36, R10, R57 ;  /* 0x0000000a240a7223 */ /* 0x000fc60000000039 */
[----:B------:R-:W0:Y:S01]  /*1cf0*/  LDS.128 R32, [0x370] ;  /* 0x00037000ff207984 */ /* 0x000e220000000c00 */
[C---:B------:R-:W-:Y:S02]  /*1d00*/  FFMA R23, R11.reuse, R37, R12 ;  /* 0x000000250b177223 */ /* 0x040fe4000000000c */
[C---:B------:R-:W-:Y:S01]  /*1d10*/  FFMA R6, R11.reuse, R38, R6 ;  /* 0x000000260b067223 */ /* 0x040fe20000000006 */
[----:B------:R0:W5:Y:S01]  /*1d20*/  LDG.E.CONSTANT R64, [R8.64+0x4000] ;  /* 0x0040000408407981 */ /* 0x000162000c1e9900 */
[----:B------:R-:W-:-:S03]  /*1d30*/  FFMA R57, R11, R39, R14 ;  /* 0x000000270b397223 */ /* 0x000fc6000000000e */
[----:B------:R-:W0:Y:S01]  /*1d40*/  LDS.128 R36, [0x380] ;  /* 0x00038000ff247984 */ /* 0x000e220000000c00 */
[----:B------:R-:W-:-:S03]  /*1d50*/  FFMA R48, R48, R11, R75 ;  /* 0x0000000b30307223 */ /* 0x000fc6000000004b */
[----:B------:R-:W0:Y:S01]  /*1d60*/  LDS.128 R72, [0x3a0] ;  /* 0x0003a000ff487984 */ /* 0x000e220000000c00 */
[C---:B------:R-:W-:Y:S02]  /*1d70*/  FFMA R49, R11.reuse, R49, R20 ;  /* 0x000000310b317223 */ /* 0x040fe40000000014 */
[C---:B------:R-:W-:Y:S01]  /*1d80*/  FFMA R13, R11.reuse, R50, R13 ;  /* 0x000000320b0d7223 */ /* 0x040fe2000000000d */
[----:B------:R0:W5:Y:S01]  /*1d90*/  LDG.E.CONSTANT R66, [R8.64+0x6000] ;  /* 0x0060000408427981 */ /* 0x000162000c1e9900 */
[----:B------:R-:W-:Y:S02]  /*1da0*/  FFMA R51, R11, R51, R10 ;  /* 0x000000330b337223 */ /* 0x000fe4000000000a */
[C---:B-1----:R-:W-:Y:S01]  /*1db0*/  FFMA R16, R28.reuse, R16, R23 ;  /* 0x000000101c107223 */ /* 0x042fe20000000017 */
[----:B------:R1:W5:Y:S01]  /*1dc0*/  LDG.E.CONSTANT R125, [R8.64+0xa000] ;  /* 0x00a00004087d7981 */ /* 0x000362000c1e9900 */
[C---:B------:R-:W-:Y:S02]  /*1dd0*/  FFMA R18, R28.reuse, R18, R57 ;  /* 0x000000121c127223 */ /* 0x040fe40000000039 */
[C---:B------:R-:W-:Y:S01]  /*1de0*/  FFMA R19, R28.reuse, R19, R48 ;  /* 0x000000131c137223 */ /* 0x040fe20000000030 */
[----:B------:R-:W1:Y:S01]  /*1df0*/  LDS.128 R56, [0x3b0] ;  /* 0x0003b000ff387984 */ /* 0x000e620000000c00 */
[----:B------:R-:W-:-:S02]  /*1e00*/  FFMA R6, R28, R17, R6 ;  /* 0x000000111c067223 */ /* 0x000fc40000000006 */
[C---:B--2---:R-:W-:Y:S01]  /*1e10*/  FFMA R52, R28.reuse, R52, R49 ;  /* 0x000000341c347223 */ /* 0x044fe20000000031 */
[----:B------:R2:W2:Y:S01]  /*1e20*/  LDG.E.CONSTANT R123, [R8.64+0xc000] ;  /* 0x00c00004087b7981 */ /* 0x0004a2000c1e9900 */
[C---:B------:R-:W-:Y:S02]  /*1e30*/  FFMA R13, R28.reuse, R53, R13 ;  /* 0x000000351c0d7223 */ /* 0x040fe4000000000d */
[----:B------:R-:W-:Y:S01]  /*1e40*/  FFMA R54, R28, R54, R51 ;  /* 0x000000361c367223 */ /* 0x000fe20000000033 */
[----:B------:R2:W2:Y:S01]  /*1e50*/  LDG.E.CONSTANT R121, [R8.64+0xe000] ;  /* 0x00e0000408797981 */ /* 0x0004a2000c1e9900 */
[-C--:B------:R-:W-:Y:S02]  /*1e60*/  FFMA R55, R55, R29.reuse, R16 ;  /* 0x0000001d37377223 */ /* 0x080fe40000000010 */
[----:B---3--:R-:W-:Y:S01]  /*1e70*/  FFMA R6, R76, R29, R6 ;  /* 0x0000001d4c067223 */ /* 0x008fe20000000006 */
[----:B------:R-:W3:Y:S01]  /*1e80*/  LDS.128 R48, [0x3c0] ;  /* 0x0003c000ff307984 */ /* 0x000ee20000000c00 */
[----:B------:R-:W-:-:S02]  /*1e90*/  FFMA R77, R29, R77, R18 ;  /* 0x0000004d1d4d7223 */ /* 0x000fc40000000012 */
[C---:B------:R-:W-:Y:S01]  /*1ea0*/  FFMA R78, R29.reuse, R78, R19 ;  /* 0x0000004e1d4e7223 */ /* 0x040fe20000000013 */
[----:B------:R2:W2:Y:S01]  /*1eb0*/  LDG.E.CONSTANT R119, [R8.64+0x10000] ;  /* 0x0100000408777981 */ /* 0x0004a2000c1e9900 */
[C---:B------:R-:W-:Y:S02]  /*1ec0*/  FFMA R79, R29.reuse, R79, R52 ;  /* 0x0000004f1d4f7223 */ /* 0x040fe40000000034 */
[----:B------:R-:W-:Y:S01]  /*1ed0*/  FFMA R13, R80, R29, R13 ;  /* 0x0000001d500d7223 */ /* 0x000fe2000000000d */
[----:B------:R-:W1:Y:S01]  /*1ee0*/  LDS.128 R16, [0x3d0] ;  /* 0x0003d000ff107984 */ /* 0x000e620000000c00 */
[----:B------:R-:W-:Y:S02]  /*1ef0*/  FFMA R81, R29, R81, R54 ;  /* 0x000000511d517223 */ /* 0x000fe40000000036 */
[C---:B------:R-:W-:Y:S01]  /*1f00*/  FFMA R82, R30.reuse, R82, R55 ;  /* 0x000000521e527223 */ /* 0x040fe20000000037 */
[----:B------:R2:W2:Y:S01]  /*1f10*/  LDG.E.CONSTANT R117, [R8.64+0x12000] ;  /* 0x0120000408757981 */ /* 0x0004a2000c1e9900 */
[----:B------:R-:W-:-:S02]  /*1f20*/  FFMA R6, R30, R83, R6 ;  /* 0x000000531e067223 */ /* 0x000fc40000000006 */
[----:B----4-:R-:W-:Y:S01]  /*1f30*/  FFMA R10, R40, R30, R77 ;  /* 0x0000001e280a7223 */ /* 0x010fe2000000004d */
[----:B------:R-:W-:Y:S01]  /*1f40*/  LDS.128 R52, [R4+0x790] ;  /* 0x0007900004347984 */ /* 0x000fe20000000c00 */
[C---:B------:R-:W-:Y:S02]  /*1f50*/  FFMA R78, R30.reuse, R41, R78 ;  /* 0x000000291e4e7223 */ /* 0x040fe4000000004e */
[C---:B------:R-:W-:Y:S01]  /*1f60*/  FFMA R12, R30.reuse, R42, R79 ;  /* 0x0000002a1e0c7223 */ /* 0x040fe2000000004f */
[----:B------:R2:W4:Y:S01]  /*1f70*/  LDG.E.CONSTANT R115, [R8.64+0x14000] ;  /* 0x0140000408737981 */ /* 0x000522000c1e9900 */
[----:B------:R-:W-:-:S03]  /*1f80*/  FFMA R13, R30, R43, R13 ;  /* 0x0000002b1e0d7223 */ /* 0x000fc6000000000d */
[----:B------:R-:W1:Y:S01]  /*1f90*/  LDS.128 R40, [0x3e0] ;  /* 0x0003e000ff287984 */ /* 0x000e620000000c00 */
[----:B0-----:R-:W-:Y:S02]  /*1fa0*/  FFMA R30, R24, R30, R81 ;  /* 0x0000001e181e7223 */ /* 0x001fe40000000051 */
[C---:B------:R-:W-:Y:S01]  /*1fb0*/  FFMA R11, R31.reuse, R25, R82 ;  /* 0x000000191f0b7223 */ /* 0x040fe20000000052 */
[----:B------:R2:W2:Y:S01]  /*1fc0*/  LDG.E.CONSTANT R113, [R8.64+0x16000] ;  /* 0x0160000408717981 */ /* 0x0004a2000c1e9900 */
[C---:B------:R-:W-:Y:S02]  /*1fd0*/  FFMA R6, R31.reuse, R26, R6 ;  /* 0x0000001a1f067223 */ /* 0x040fe40000000006 */
[----:B------:R-:W-:Y:S01]  /*1fe0*/  FFMA R23, R31, R27, R10 ;  /* 0x0000001b1f177223 */ /* 0x000fe2000000000a */
[----:B------:R-:W-:Y:S01]  /*1ff0*/  LDS.128 R80, [0x400] ;  /* 0x00040000ff507984 */ /* 0x000fe20000000c00 */
[----:B------:R-:W-:-:S03]  /*2000*/  FFMA R32, R32, R31, R78 ;  /* 0x0000001f20207223 */ /* 0x000fc6000000004e */
[----:B------:R-:W0:Y:S01]  /*2010*/  LDS.128 R24, [0x3f0] ;  /* 0x0003f000ff187984 */ /* 0x000e220000000c00 */
[C---:B------:R-:W-:Y:S02]  /*2020*/  FFMA R33, R31.reuse, R33, R12 ;  /* 0x000000211f217223 */ /* 0x040fe4000000000c */
[C---:B------:R-:W-:Y:S01]  /*2030*/  FFMA R35, R31.reuse, R35, R30 ;  /* 0x000000231f237223 */ /* 0x040fe2000000001e */
[----:B------:R-:W0:Y:S01]  /*2040*/  LDS.128 R76, [0x410] ;  /* 0x00041000ff4c7984 */ /* 0x000e220000000c00 */
[C---:B------:R-:W-:Y:S02]  /*2050*/  FFMA R32, R44.reuse, R39, R32 ;  /* 0x000000272c207223 */ /* 0x040fe40000000020 */
[----:B------:R-:W-:Y:S01]  /*2060*/  FFMA R13, R31, R34, R13 ;  /* 0x000000221f0d7223 */ /* 0x000fe2000000000d */
[----:B------:R2:W2:Y:S01]  /*2070*/  LDG.E.CONSTANT R111, [R8.64+0x18000] ;  /* 0x01800004086f7981 */ /* 0x0004a2000c1e9900 */
[C---:B------:R-:W-:Y:S02]  /*2080*/  FFMA R36, R44.reuse, R36, R11 ;  /* 0x000000242c247223 */ /* 0x040fe4000000000b */
[C---:B------:R-:W-:Y:S01]  /*2090*/  FFMA R38, R44.reuse, R38, R23 ;  /* 0x000000262c267223 */ /* 0x040fe20000000017 */
[----:B------:R-:W0:Y:S01]  /*20a0*/  LDS.128 R28, [0x420] ;  /* 0x00042000ff1c7984 */ /* 0x000e220000000c00 */
[----:B------:R-:W-:-:S02]  /*20b0*/  FFMA R68, R44, R68, R33 ;  /* 0x000000442c447223 */ /* 0x000fc40000000021 */
[----:B------:R-:W-:Y:S01]  /*20c0*/  FFMA R70, R44, R70, R35 ;  /* 0x000000462c467223 */ /* 0x000fe20000000023 */
[----:B------:R2:W2:Y:S01]  /*20d0*/  LDG.E.CONSTANT R109, [R8.64+0x1a000] ;  /* 0x01a00004086d7981 */ /* 0x0004a2000c1e9900 */
[----:B------:R-:W-:-:S03]  /*20e0*/  FFMA R74, R45, R74, R32 ;  /* 0x0000004a2d4a7223 */ /* 0x000fc60000000020 */
[----:B------:R-:W0:Y:S01]  /*20f0*/  LDS.128 R32, [0x430] ;  /* 0x00043000ff207984 */ /* 0x000e220000000c00 */
[----:B------:R-:W-:Y:S02]  /*2100*/  FFMA R6, R44, R37, R6 ;  /* 0x000000252c067223 */ /* 0x000fe40000000006 */
[----:B------:R-:W-:Y:S01]  /*2110*/  FFMA R71, R71, R45, R36 ;  /* 0x0000002d47477223 */ /* 0x000fe20000000024 */
[----:B------:R2:W2:Y:S01]  /*2120*/  LDG.E.CONSTANT R105, [R8.64+0x1c000] ;  /* 0x01c0000408697981 */ /* 0x0004a2000c1e9900 */
[----:B------:R-:W-:-:S03]  /*2130*/  FFMA R73, R45, R73, R38 ;  /* 0x000000492d497223 */ /* 0x000fc60000000026 */
[----:B------:R-:W0:Y:S01]  /*2140*/  LDS.128 R36, [0x440] ;  /* 0x00044000ff247984 */ /* 0x000e220000000c00 */
[----:B------:R-:W-:Y:S02]  /*2150*/  FFMA R13, R44, R69, R13 ;  /* 0x000000452c0d7223 */ /* 0x000fe4000000000d */
[----:B------:R-:W-:Y:S01]  /*2160*/  FFMA R6, R72, R45, R6 ;  /* 0x0000002d48067223 */ /* 0x000fe20000000006 */
[----:B------:R2:W2:Y:S01]  /*2170*/  LDG.E.CONSTANT R103, [R8.64+0x1e000] ;  /* 0x01e0000408677981 */ /* 0x0004a2000c1e9900 */
[C---:B------:R-:W-:Y:S02]  /*2180*/  FFMA R75, R45.reuse, R75, R68 ;  /* 0x0000004b2d4b7223 */ /* 0x040fe40000000044 */
[----:B-1----:R-:W-:Y:S01]  /*2190*/  FFMA R13, R56, R45, R13 ;  /* 0x0000002d380d7223 */ /* 0x002fe2000000000d */
[----:B------:R2:W2:Y:S01]  /*21a0*/  LDG.E.CONSTANT R101, [R8.64+0x20000] ;  /* 0x0200000408657981 */ /* 0x0004a2000c1e9900 */
[----:B------:R-:W-:Y:S02]  /*21b0*/  FFMA R57, R45, R57, R70 ;  /* 0x000000392d397223 */ /* 0x000fe40000000046 */
[C---:B------:R-:W-:Y:S01]  /*21c0*/  FFMA R10, R46.reuse, R58, R71 ;  /* 0x0000003a2e0a7223 */ /* 0x040fe20000000047 */
[----:B------:R2:W2:Y:S01]  /*21d0*/  LDG.E.CONSTANT R99, [R8.64+0x22000] ;  /* 0x0220000408637981 */ /* 0x0004a2000c1e9900 */
[----:B------:R-:W-:-:S02]  /*21e0*/  FFMA R6, R46, R59, R6 ;  /* 0x0000003b2e067223 */ /* 0x000fc40000000006 */
[----:B---3--:R-:W-:Y:S01]  /*21f0*/  FFMA R48, R48, R46, R73 ;  /* 0x0000002e30307223 */ /* 0x008fe20000000049 */
[----:B------:R-:W-:Y:S01]  /*2200*/  LDS.128 R68, [0x470] ;  /* 0x00047000ff447984 */ /* 0x000fe20000000c00 */
[C---:B------:R-:W-:Y:S02]  /*2210*/  FFMA R49, R46.reuse, R49, R74 ;  /* 0x000000312e317223 */ /* 0x040fe4000000004a */
[C---:B------:R-:W-:Y:S01]  /*2220*/  FFMA R12, R46.reuse, R50, R75 ;  /* 0x000000322e0c7223 */ /* 0x040fe2000000004b */
[----:B------:R2:W3:Y:S01]  /*2230*/  LDG.E.CONSTANT R97, [R8.64+0x24000] ;  /* 0x0240000408617981 */ /* 0x0004e2000c1e9900 */
[----:B------:R-:W-:Y:S02]  /*2240*/  FFMA R13, R46, R51, R13 ;  /* 0x000000332e0d7223 */ /* 0x000fe4000000000d */
[----:B------:R-:W-:Y:S01]  /*2250*/  FFMA R46, R16, R46, R57 ;  /* 0x0000002e102e7223 */ /* 0x000fe20000000039 */
[----:B------:R-:W-:Y:S01]  /*2260*/  LDS.128 R72, [0x480] ;  /* 0x00048000ff487984 */ /* 0x000fe20000000c00 */
[----:B------:R-:W-:-:S03]  /*2270*/  FFMA R11, R47, R17, R10 ;  /* 0x000000112f0b7223 */ /* 0x000fc6000000000a */
[----:B------:R-:W1:Y:S01]  /*2280*/  LDS.128 R56, [0x450] ;  /* 0x00045000ff387984 */ /* 0x000e620000000c00 */
[C---:B------:R-:W-:Y:S02]  /*2290*/  FFMA R6, R47.reuse, R18, R6 ;  /* 0x000000122f067223 */ /* 0x040fe40000000006 */
[----:B------:R-:W-:Y:S01]  /*22a0*/  FFMA R23, R47, R19, R48 ;  /* 0x000000132f177223 */ /* 0x000fe20000000030 */
[----:B------:R2:W2:Y:S01]  /*22b0*/  LDG.E.CONSTANT R95, [R8.64+0x26000] ;  /* 0x02600004085f7981 */ /* 0x0004a2000c1e9900 */
[----:B------:R-:W-:-:S03]  /*22c0*/  FFMA R40, R40, R47, R49 ;  /* 0x0000002f28287223 */ /* 0x000fc60000000031 */
[----:B------:R-:W-:Y:S01]  /*22d0*/  LDS.128 R16, [R4+0x7a0] ;  /* 0x0007a00004107984 */ /* 0x000fe20000000c00 */
[----:B------:R-:W-:-:S03]  /*22e0*/  FFMA R41, R47, R41, R12 ;  /* 0x000000292f297223 */ /* 0x000fc6000000000c */
[----:B------:R-:W1:Y:S01]  /*22f0*/  LDS.128 R48, [0x460] ;  /* 0x00046000ff307984 */ /* 0x000e620000000c00 */
[C---:B------:R-:W-:Y:S02]  /*2300*/  FFMA R13, R47.reuse, R42, R13 ;  /* 0x0000002a2f0d7223 */ /* 0x040fe4000000000d */
[----:B------:R-:W-:Y:S01]  /*2310*/  FFMA R43, R47, R43, R46 ;  /* 0x0000002b2f2b7223 */ /* 0x000fe2000000002e */
[----:B------:R2:W2:Y:S01]  /*2320*/  LDG.E.CONSTANT R93, [R8.64+0x28000] ;  /* 0x02800004085d7981 */ /* 0x0004a2000c1e9900 */
[C---:B0-----:R-:W-:Y:S02]  /*2330*/  FFMA R24, R52.reuse, R24, R11 ;  /* 0x0000001834187223 */ /* 0x041fe4000000000b */
[C---:B------:R-:W-:Y:S01]  /*2340*/  FFMA R6, R52.reuse, R25, R6 ;  /* 0x0000001934067223 */ /* 0x040fe20000000006 */
[----:B------:R-:W0:Y:S01]  /*2350*/  LDS.128 R44, [0x490] ;  /* 0x00049000ff2c7984 */ /* 0x000e220000000c00 */
[C---:B------:R-:W-:Y:S02]  /*2360*/  FFMA R26, R52.reuse, R26, R23 ;  /* 0x0000001a341a7223 */ /* 0x040fe40000000017 */
[C---:B------:R-:W-:Y:S01]  /*2370*/  FFMA R27, R52.reuse, R27, R40 ;  /* 0x0000001b341b7223 */ /* 0x040fe20000000028 */
[----:B------:R2:W2:Y:S01]  /*2380*/  LDG.E.CONSTANT R91, [R8.64+0x2a000] ;  /* 0x02a00004085b7981 */ /* 0x0004a2000c1e9900 */
[----:B------:R-:W-:-:S02]  /*2390*/  FFMA R80, R52, R80, R41 ;  /* 0x0000005034507223 */ /* 0x000fc40000000029 */
[C---:B------:R-:W-:Y:S01]  /*23a0*/  FFMA R13, R52.reuse, R81, R13 ;  /* 0x00000051340d7223 */ /* 0x040fe2000000000d */
[----:B------:R2:W2:Y:S01]  /*23b0*/  LDG.E.CONSTANT R89, [R8.64+0x2c000] ;  /* 0x02c0000408597981 */ /* 0x0004a2000c1e9900 */
[----:B------:R-:W-:Y:S02]  /*23c0*/  FFMA R82, R52, R82, R43 ;  /* 0x0000005234527223 */ /* 0x000fe4000000002b */
[-C--:B------:R-:W-:Y:S01]  /*23d0*/  FFMA R83, R83, R53.reuse, R24 ;  /* 0x0000003553537223 */ /* 0x080fe20000000018 */
[----:B------:R-:W-:Y:S01]  /*23e0*/  LDS.128 R40, [0x4d0] ;  /* 0x0004d000ff287984 */ /* 0x000fe20000000c00 */
[----:B------:R-:W-:Y:S02]  /*23f0*/  FFMA R6, R76, R53, R6 ;  /* 0x000000354c067223 */ /* 0x000fe40000000006 */
[C---:B------:R-:W-:Y:S01]  /*2400*/  FFMA R77, R53.reuse, R77, R26 ;  /* 0x0000004d354d7223 */ /* 0x040fe2000000001a */
[----:B------:R2:W2:Y:S01]  /*2410*/  LDG.E.CONSTANT R87, [R8.64+0x2e000] ;  /* 0x02e0000408577981 */ /* 0x0004a2000c1e9900 */
[----:B------:R-:W-:-:S02]  /*2420*/  FFMA R78, R53, R78, R27 ;  /* 0x0000004e354e7223 */ /* 0x000fc4000000001b */
[C---:B------:R-:W-:Y:S01]  /*2430*/  FFMA R79, R53.reuse, R79, R80 ;  /* 0x0000004f354f7223 */ /* 0x040fe20000000050 */
[----:B------:R-:W0:Y:S01]  /*2440*/  LDS.128 R24, [0x4a0] ;  /* 0x0004a000ff187984 */ /* 0x000e220000000c00 */
[----:B------:R-:W-:Y:S02]  /*2450*/  FFMA R13, R28, R53, R13 ;  /* 0x000000351c0d7223 */ /* 0x000fe4000000000d */
[----:B------:R-:W-:Y:S01]  /*2460*/  FFMA R53, R53, R29, R82 ;  /* 0x0000001d35357223 */ /* 0x000fe20000000052 */
        /* <DEDUP_REMOVED lines=8> */
[----:B------:R2:W2:Y:S01]  /*24f0*/  LDG.E.CONSTANT R67, [R8.64+0x42000] ;  /* 0x0420000408437981 */ /* 0x0004a2000c1e9900 */
[----:B------:R-:W-:Y:S02]  /*2500*/  FFMA R13, R54, R35, R13 ;  /* 0x00000023360d7223 */ /* 0x000fe4000000000d */
[----:B------:R-:W-:Y:S01]  /*2510*/  FFMA R54, R36, R54, R53 ;  /* 0x0000003624367223 */ /* 0x000fe20000000035 */
[----:B------:R-:W0:Y:S01]  /*2520*/  LDS.128 R32, [0x4c0] ;  /* 0x0004c000ff207984 */ /* 0x000e220000000c00 */
[C---:B------:R-:W-:Y:S02]  /*2530*/  FFMA R11, R55.reuse, R37, R10 ;  /* 0x00000025370b7223 */ /* 0x040fe4000000000a */
[C---:B------:R-:W-:Y:S01]  /*2540*/  FFMA R6, R55.reuse, R38, R6 ;  /* 0x0000002637067223 */ /* 0x040fe20000000006 */
[----:B------:R2:W2:Y:S01]  /*2550*/  LDG.E.CONSTANT R124, [R8.64+0x44000] ;  /* 0x04400004087c7981 */ /* 0x0004a2000c1e9900 */
[----:B------:R-:W-:-:S03]  /*2560*/  FFMA R23, R55, R39, R12 ;  /* 0x0000002737177223 */ /* 0x000fc6000000000c */
[----:B------:R-:W0:Y:S01]  /*2570*/  LDS.128 R36, [R4+0x7b0] ;  /* 0x0007b00004247984 */ /* 0x000e220000000c00 */
[----:B-1----:R-:W-:Y:S02]  /*2580*/  FFMA R56, R56, R55, R78 ;  /* 0x0000003738387223 */ /* 0x002fe4000000004e */
[C---:B------:R-:W-:Y:S01]  /*2590*/  FFMA R57, R55.reuse, R57, R14 ;  /* 0x0000003937397223 */ /* 0x040fe2000000000e */
[----:B------:R-:W-:Y:S01]  /*25a0*/  LDS.128 R76, [0x5c0] ;  /* 0x0005c000ff4c7984 */ /* 0x000fe20000000c00 */
[C---:B------:R-:W-:Y:S02]  /*25b0*/  FFMA R13, R55.reuse, R58, R13 ;  /* 0x0000003a370d7223 */ /* 0x040fe4000000000d */
[----:B------:R-:W-:Y:S01]  /*25c0*/  FFMA R59, R55, R59, R54 ;  /* 0x0000003b373b7223 */ /* 0x000fe20000000036 */
[----:B------:R2:W2:Y:S01]  /*25d0*/  LDG.E.CONSTANT R122, [R8.64+0x46000] ;  /* 0x04600004087a7981 */ /* 0x0004a2000c1e9900 */
[----:B------:R-:W-:-:S03]  /*25e0*/  FFMA R10, R16, R48, R11 ;  /* 0x00000030100a7223 */ /* 0x000fc6000000000b */
[----:B------:R-:W1:Y:S01]  /*25f0*/  LDS.128 R52, [0x4e0] ;  /* 0x0004e000ff347984 */ /* 0x000e620000000c00 */
[C---:B------:R-:W-:Y:S02]  /*2600*/  FFMA R6, R16.reuse, R49, R6 ;  /* 0x0000003110067223 */ /* 0x040fe40000000006 */
[C---:B------:R-:W-:Y:S01]  /*2610*/  FFMA R12, R16.reuse, R50, R23 ;  /* 0x00000032100c7223 */ /* 0x040fe20000000017 */
[----:B------:R2:W2:Y:S01]  /*2620*/  LDG.E.CONSTANT R120, [R8.64+0x48000] ;  /* 0x0480000408787981 */ /* 0x0004a2000c1e9900 */
[C---:B------:R-:W-:Y:S02]  /*2630*/  FFMA R11, R16.reuse, R51, R56 ;  /* 0x00000033100b7223 */ /* 0x040fe40000000038 */
[C---:B------:R-:W-:Y:S01]  /*2640*/  FFMA R68, R16.reuse, R68, R57 ;  /* 0x0000004410447223 */ /* 0x040fe20000000039 */
[----:B------:R-:W1:Y:S01]  /*2650*/  LDS.128 R48, [0x4f0] ;  /* 0x0004f000ff307984 */ /* 0x000e620000000c00 */
[C---:B------:R-:W-:Y:S02]  /*2660*/  FFMA R13, R16.reuse, R69, R13 ;  /* 0x00000045100d7223 */ /* 0x040fe4000000000d */
[----:B------:R-:W-:Y:S01]  /*2670*/  FFMA R16, R16, R70, R59 ;  /* 0x0000004610107223 */ /* 0x000fe2000000003b */
[----:B------:R2:W2:Y:S01]  /*2680*/  LDG.E.CONSTANT R118, [R8.64+0x4a000] ;  /* 0x04a0000408767981 */ /* 0x0004a2000c1e9900 */
[----:B------:R-:W-:-:S02]  /*2690*/  FFMA R23, R71, R17, R10 ;  /* 0x0000001147177223 */ /* 0x000fc4000000000a */
[----:B------:R-:W-:Y:S01]  /*26a0*/  FFMA R6, R72, R17, R6 ;  /* 0x0000001148067223 */ /* 0x000fe20000000006 */
[----:B------:R-:W1:Y:S01]  /*26b0*/  LDS.128 R56, [0x500] ;  /* 0x00050000ff387984 */ /* 0x000e620000000c00 */
[C---:B------:R-:W-:Y:S02]  /*26c0*/  FFMA R75, R17.reuse, R75, R68 ;  /* 0x0000004b114b7223 */ /* 0x040fe40000000044 */
[C---:B------:R-:W-:Y:S01]  /*26d0*/  FFMA R73, R17.reuse, R73, R12 ;  /* 0x0000004911497223 */ /* 0x040fe2000000000c */
[----:B------:R-:W1:Y:S01]  /*26e0*/  LDS.128 R68, [0x510] ;  /* 0x00051000ff447984 */ /* 0x000e620000000c00 */
[C---:B------:R-:W-:Y:S02]  /*26f0*/  FFMA R11, R17.reuse, R74, R11 ;  /* 0x0000004a110b7223 */ /* 0x040fe4000000000b */
[----:B0-----:R-:W-:Y:S01]  /*2700*/  FFMA R13, R44, R17, R13 ;  /* 0x000000112c0d7223 */ /* 0x001fe2000000000d */
[----:B------:R2:W2:Y:S01]  /*2710*/  LDG.E.CONSTANT R116, [R8.64+0x4c000] ;  /* 0x04c0000408747981 */ /* 0x0004a2000c1e9900 */
[----:B------:R-:W-:-:S02]  /*2720*/  FFMA R17, R17, R45, R16 ;  /* 0x0000002d11117223 */ /* 0x000fc40000000010 */
        /* <DEDUP_REMOVED lines=8> */
[----:B------:R-:W-:-:S02]  /*27b0*/  FFMA R13, R18, R27, R13 ;  /* 0x0000001b120d7223 */ /* 0x000fc4000000000d */
[----:B------:R-:W-:Y:S01]  /*27c0*/  FFMA R18, R28, R18, R17 ;  /* 0x000000121c127223 */ /* 0x000fe20000000011 */
[----:B------:R-:W0:Y:S01]  /*27d0*/  LDS.128 R24, [0x530] ;  /* 0x00053000ff187984 */ /* 0x000e220000000c00 */
[C---:B------:R-:W-:Y:S02]  /*27e0*/  FFMA R17, R19.reuse, R29, R10 ;  /* 0x0000001d13117223 */ /* 0x040fe4000000000a */
[C---:B------:R-:W-:Y:S01]  /*27f0*/  FFMA R6, R19.reuse, R30, R6 ;  /* 0x0000001e13067223 */ /* 0x040fe20000000006 */
[----:B------:R-:W-:Y:S01]  /*2800*/  LDS.128 R72, [0x540] ;  /* 0x00054000ff487984 */ /* 0x000fe20000000c00 */
[C---:B------:R-:W-:Y:S02]  /*2810*/  FFMA R23, R19.reuse, R31, R12 ;  /* 0x0000001f13177223 */ /* 0x040fe4000000000c */
[----:B------:R-:W-:Y:S01]  /*2820*/  FFMA R11, R32, R19, R11 ;  /* 0x00000013200b7223 */ /* 0x000fe2000000000b */
[----:B------:R-:W-:Y:S01]  /*2830*/  LDS.128 R28, [R4+0x7c0] ;  /* 0x0007c000041c7984 */ /* 0x000fe20000000c00 */
[----:B------:R-:W-:-:S02]  /*2840*/  FFMA R33, R19, R33, R14 ;  /* 0x0000002113217223 */ /* 0x000fc4000000000e */
[C---:B------:R-:W-:Y:S01]  /*2850*/  FFMA R13, R19.reuse, R34, R13 ;  /* 0x00000022130d7223 */ /* 0x040fe2000000000d */
[----:B------:R2:W3:Y:S01]  /*2860*/  LDG.E.CONSTANT R110, [R8.64+0x52000] ;  /* 0x05200004086e7981 */ /* 0x0004e2000c1e9900 */
[----:B------:R-:W-:Y:S02]  /*2870*/  FFMA R61, R19, R35, R18 ;  /* 0x00000023133d7223 */ /* 0x000fe40000000012 */
[C---:B------:R-:W-:Y:S01]  /*2880*/  FFMA R40, R36.reuse, R40, R17 ;  /* 0x0000002824287223 */ /* 0x040fe20000000011 */
[----:B------:R2:W3:Y:S04]  /*2890*/  LDG.E.CONSTANT R108, [R8.64+0x54000] ;  /* 0x05400004086c7981 */ /* 0x0004e8000c1e9900 */
[----:B------:R-:W0:Y:S01]  /*28a0*/  LDS.128 R16, [0x550] ;  /* 0x00055000ff107984 */ /* 0x000e220000000c00 */
[----:B-1----:R-:W-:-:S02]  /*28b0*/  FFMA R52, R36, R52, R33 ;  /* 0x0000003424347223 */ /* 0x002fc40000000021 */
[C---:B------:R-:W-:Y:S01]  /*28c0*/  FFMA R10, R36.reuse, R42, R23 ;  /* 0x0000002a240a7223 */ /* 0x040fe20000000017 */
[----:B------:R-:W1:Y:S01]  /*28d0*/  LDS.128 R32, [0x560] ;  /* 0x00056000ff207984 */ /* 0x000e620000000c00 */
[C---:B------:R-:W-:Y:S02]  /*28e0*/  FFMA R6, R36.reuse, R41, R6 ;  /* 0x0000002924067223 */ /* 0x040fe40000000006 */
[C---:B------:R-:W-:Y:S01]  /*28f0*/  FFMA R11, R36.reuse, R43, R11 ;  /* 0x0000002b240b7223 */ /* 0x040fe2000000000b */
[----:B------:R2:W3:Y:S01]  /*2900*/  LDG.E.CONSTANT R106, [R8.64+0x56000] ;  /* 0x05600004086a7981 */ /* 0x0004e2000c1e9900 */
[C---:B------:R-:W-:Y:S02]  /*2910*/  FFMA R13, R36.reuse, R53, R13 ;  /* 0x00000035240d7223 */ /* 0x040fe4000000000d */
[----:B------:R-:W-:Y:S01]  /*2920*/  FFMA R36, R36, R54, R61 ;  /* 0x0000003624247223 */ /* 0x000fe2000000003d */
[----:B------:R2:W3:Y:S01]  /*2930*/  LDG.E.CONSTANT R104, [R8.64+0x58000] ;  /* 0x0580000408687981 */ /* 0x0004e2000c1e9900 */
[----:B------:R-:W-:-:S02]  /*2940*/  FFMA R23, R55, R37, R40 ;  /* 0x0000002537177223 */ /* 0x000fc40000000028 */
[C---:B------:R-:W-:Y:S01]  /*2950*/  FFMA R49, R37.reuse, R49, R10 ;  /* 0x0000003125317223 */ /* 0x040fe2000000000a */
[----:B------:R-:W1:Y:S01]  /*2960*/  LDS.128 R40, [0x570] ;  /* 0x00057000ff287984 */ /* 0x000e620000000c00 */
[----:B------:R-:W-:-:S03]  /*2970*/  FFMA R61, R37, R51, R52 ;  /* 0x00000033253d7223 */ /* 0x000fc60000000034 */
[----:B------:R-:W1:Y:S01]  /*2980*/  LDS.128 R52, [0x580] ;  /* 0x00058000ff347984 */ /* 0x000e620000000c00 */
[-C--:B------:R-:W-:Y:S02]  /*2990*/  FFMA R6, R48, R37.reuse, R6 ;  /* 0x0000002530067223 */ /* 0x080fe40000000006 */
[C---:B------:R-:W-:Y:S01]  /*29a0*/  FFMA R11, R37.reuse, R50, R11 ;  /* 0x00000032250b7223 */ /* 0x040fe2000000000b */
[----:B------:R2:W3:Y:S01]  /*29b0*/  LDG.E.CONSTANT R102, [R8.64+0x5a000] ;  /* 0x05a0000408667981 */ /* 0x0004e2000c1e9900 */
[----:B------:R-:W-:Y:S02]  /*29c0*/  FFMA R13, R56, R37, R13 ;  /* 0x00000025380d7223 */ /* 0x000fe4000000000d */
[----:B------:R-:W-:Y:S01]  /*29d0*/  FFMA R57, R37, R57, R36 ;  /* 0x0000003925397223 */ /* 0x000fe20000000024 */
[----:B------:R2:W3:Y:S01]  /*29e0*/  LDG.E.CONSTANT R100, [R8.64+0x5c000] ;  /* 0x05c0000408647981 */ /* 0x0004e2000c1e9900 */
[----:B------:R-:W-:Y:S02]  /*29f0*/  FFMA R58, R38, R58, R23 ;  /* 0x0000003a263a7223 */ /* 0x000fe40000000017 */
[----:B------:R-:W-:Y:S01]  /*2a00*/  FFMA R68, R68, R38, R49 ;  /* 0x0000002644447223 */ /* 0x000fe20000000031 */
[----:B------:R2:W3:Y:S01]  /*2a10*/  LDG.E.CONSTANT R98, [R8.64+0x5e000] ;  /* 0x05e0000408627981 */ /* 0x0004e2000c1e9900 */
[----:B------:R-:W-:-:S02]  /*2a20*/  FFMA R6, R38, R59, R6 ;  /* 0x0000003b26067223 */ /* 0x000fc40000000006 */
[C---:B------:R-:W-:Y:S01]  /*2a30*/  FFMA R11, R38.reuse, R69, R11 ;  /* 0x00000045260b7223 */ /* 0x040fe2000000000b */
[----:B------:R-:W1:Y:S01]  /*2a40*/  LDS.128 R48, [0x590] ;  /* 0x00059000ff307984 */ /* 0x000e620000000c00 */
[C---:B------:R-:W-:Y:S02]  /*2a50*/  FFMA R70, R38.reuse, R70, R61 ;  /* 0x0000004626467223 */ /* 0x040fe4000000003d */
[----:B------:R-:W-:Y:S01]  /*2a60*/  FFMA R13, R38, R71, R13 ;  /* 0x00000047260d7223 */ /* 0x000fe2000000000d */
[----:B------:R2:W3:Y:S01]  /*2a70*/  LDG.E.CONSTANT R96, [R8.64+0x60000] ;  /* 0x0600000408607981 */ /* 0x0004e2000c1e9900 */
[----:B0-----:R-:W-:Y:S02]  /*2a80*/  FFMA R38, R44, R38, R57 ;  /* 0x000000262c267223 */ /* 0x001fe40000000039 */
[C---:B------:R-:W-:Y:S01]  /*2a90*/  FFMA R23, R39.reuse, R45, R58 ;  /* 0x0000002d27177223 */ /* 0x040fe2000000003a */
[----:B------:R2:W3:Y:S01]  /*2aa0*/  LDG.E.CONSTANT R94, [R8.64+0x62000] ;  /* 0x06200004085e7981 */ /* 0x0004e2000c1e9900 */
[----:B------:R-:W-:-:S03]  /*2ab0*/  FFMA R25, R39, R25, R70 ;  /* 0x0000001927197223 */ /* 0x000fc60000000046 */
[----:B------:R-:W0:Y:S01]  /*2ac0*/  LDS.128 R56, [0x5a0] ;  /* 0x0005a000ff387984 */ /* 0x000e220000000c00 */
[C---:B------:R-:W-:Y:S02]  /*2ad0*/  FFMA R27, R39.reuse, R27, R38 ;  /* 0x0000001b271b7223 */ /* 0x040fe40000000026 */
[C---:B------:R-:W-:Y:S01]  /*2ae0*/  FFMA R6, R39.reuse, R46, R6 ;  /* 0x0000002e27067223 */ /* 0x040fe20000000006 */
[----:B------:R2:W3:Y:S01]  /*2af0*/  LDG.E.CONSTANT R92, [R8.64+0x64000] ;  /* 0x06400004085c7981 */ /* 0x0004e2000c1e9900 */
[----:B------:R-:W-:-:S03]  /*2b00*/  FFMA R37, R39, R47, R68 ;  /* 0x0000002f27257223 */ /* 0x000fc60000000044 */
[----:B------:R-:W-:Y:S01]  /*2b10*/  LDS.128 R44, [R4+0x7d0] ;  /* 0x0007d000042c7984 */ /* 0x000fe20000000c00 */
[----:B------:R-:W-:-:S03]  /*2b20*/  FFMA R11, R24, R39, R11 ;  /* 0x00000027180b7223 */ /* 0x000fc6000000000b */
[----:B------:R-:W0:Y:S01]  /*2b30*/  LDS.128 R68, [0x5b0] ;  /* 0x0005b000ff447984 */ /* 0x000e220000000c00 */
[----:B------:R-:W-:Y:S02]  /*2b40*/  FFMA R13, R39, R26, R13 ;  /* 0x0000001a270d7223 */ /* 0x000fe4000000000d */
[C---:B------:R-:W-:Y:S01]  /*2b50*/  FFMA R16, R28.reuse, R16, R25 ;  /* 0x000000101c107223 */ /* 0x040fe20000000019 */
[----:B------:R2:W3:Y:S01]  /*2b60*/  LDG.E.CONSTANT R90, [R8.64+0x66000] ;  /* 0x06600004085a7981 */ /* 0x0004e2000c1e9900 */
[----:B------:R-:W-:-:S03]  /*2b70*/  FFMA R18, R28, R18, R27 ;  /* 0x000000121c127223 */ /* 0x000fc6000000001b */
[----:B------:R-:W0:Y:S01]  /*2b80*/  LDS.128 R24, [0x5d0] ;  /* 0x0005d000ff187984 */ /* 0x000e220000000c00 */
[C---:B------:R-:W-:Y:S02]  /*2b90*/  FFMA R73, R28.reuse, R73, R6 ;  /* 0x000000491c497223 */ /* 0x040fe40000000006 */
[C---:B------:R-:W-:Y:S01]  /*2ba0*/  FFMA R74, R28.reuse, R74, R37 ;  /* 0x0000004a1c4a7223 */ /* 0x040fe20000000025 */
[----:B------:R2:W3:Y:S01]  /*2bb0*/  LDG.E.CONSTANT R88, [R8.64+0x68000] ;  /* 0x0680000408587981 */ /* 0x0004e2000c1e9900 */
[C---:B------:R-:W-:Y:S02]  /*2bc0*/  FFMA R75, R28.reuse, R75, R11 ;  /* 0x0000004b1c4b7223 */ /* 0x040fe4000000000b */
[C---:B------:R-:W-:Y:S01]  /*2bd0*/  FFMA R72, R28.reuse, R72, R23 ;  /* 0x000000481c487223 */ /* 0x040fe20000000017 */
[----:B------:R-:W-:Y:S01]  /*2be0*/  LDS.128 R36, [0x5e0] ;  /* 0x0005e000ff247984 */ /* 0x000fe20000000c00 */
[----:B------:R-:W-:Y:S02]  /*2bf0*/  FFMA R17, R28, R17, R13 ;  /* 0x000000111c117223 */ /* 0x000fe4000000000d */
[----:B-1----:R-:W-:Y:S01]  /*2c00*/  FFMA R73, R32, R29, R73 ;  /* 0x0000001d20497223 */ /* 0x002fe20000000049 */
[----:B------:R2:W3:Y:S01]  /*2c10*/  LDG.E.CONSTANT R86, [R8.64+0x6a000] ;  /* 0x06a0000408567981 */ /* 0x0004e2000c1e9900 */
[----:B------:R-:W-:-:S02]  /*2c20*/  FFMA R11, R29, R33, R74 ;  /* 0x000000211d0b7223 */ /* 0x000fc4000000004a */
[C---:B------:R-:W-:Y:S01]  /*2c30*/  FFMA R75, R29.reuse, R34, R75 ;  /* 0x000000221d4b7223 */ /* 0x040fe2000000004b */
[----:B------:R2:W3:Y:S01]  /*2c40*/  LDG.E.CONSTANT R84, [R8.64+0x6c000] ;  /* 0x06c0000408547981 */ /* 0x0004e2000c1e9900 */
[----:B------:R-:W-:-:S03]  /*2c50*/  FFMA R13, R29, R35, R16 ;  /* 0x000000231d0d7223 */ /* 0x000fc60000000010 */
[----:B------:R-:W1:Y:S01]  /*2c60*/  LDS.128 R32, [0x5f0] ;  /* 0x0005f000ff207984 */ /* 0x000e620000000c00 */
[-C--:B------:R-:W-:Y:S02]  /*2c70*/  FFMA R19, R19, R29.reuse, R72 ;  /* 0x0000001d13137223 */ /* 0x080fe40000000048 */
[----:B------:R-:W-:Y:S02]  /*2c80*/  FFMA R17, R40, R29, R17 ;  /* 0x0000001d28117223 */ /* 0x000fe40000000011 */
[----:B------:R-:W-:Y:S02]  /*2c90*/  FFMA R12, R52, R30, R11 ;  /* 0x0000001e340c7223 */ /* 0x000fe4000000000b */
[----:B------:R-:W-:Y:S02]  /*2ca0*/  FFMA R29, R29, R41, R18 ;  /* 0x000000291d1d7223 */ /* 0x000fe40000000012 */
[C---:B------:R-:W-:Y:S02]  /*2cb0*/  FFMA R10, R30.reuse, R43, R73 ;  /* 0x0000002b1e0a7223 */ /* 0x040fe40000000049 */
[----:B------:R-:W-:-:S02]  /*2cc0*/  FFMA R11, R30, R53, R75 ;  /* 0x000000351e0b7223 */ /* 0x000fc4000000004b */
[----:B------:R-:W1:Y:S01]  /*2cd0*/  LDS.128 R72, [0x610] ;  /* 0x00061000ff487984 */ /* 0x000e620000000c00 */
[C---:B------:R-:W-:Y:S02]  /*2ce0*/  FFMA R14, R30.reuse, R54, R13 ;  /* 0x000000361e0e7223 */ /* 0x040fe4000000000d */
[C---:B------:R-:W-:Y:S02]  /*2cf0*/  FFMA R6, R30.reuse, R42, R19 ;  /* 0x0000002a1e067223 */ /* 0x040fe40000000013 */
[----:B------:R-:W-:Y:S01]  /*2d00*/  FFMA R13, R30, R55, R17 ;  /* 0x000000371e0d7223 */ /* 0x000fe20000000011 */
[----:B------:R-:W1:Y:S01]  /*2d10*/  LDS.128 R40, [0x600] ;  /* 0x00060000ff287984 */ /* 0x000e620000000c00 */
[----:B------:R-:W-:-:S03]  /*2d20*/  FFMA R30, R48, R30, R29 ;  /* 0x0000001e301e7223 */ /* 0x000fc6000000001d */
[----:B------:R-:W-:Y:S01]  /*2d30*/  LDS.128 R16, [R4+0x7e0] ;  /* 0x0007e00004107984 */ /* 0x000fe20000000c00 */
[----:B------:R-:W-:-:S03]  /*2d40*/  FFMA R23, R31, R49, R6 ;  /* 0x000000311f177223 */ /* 0x000fc60000000006 */
[----:B------:R-:W4:Y:S01]  /*2d50*/  LDS.128 R52, [0x620] ;  /* 0x00062000ff347984 */ /* 0x000f220000000c00 */
[C---:B------:R-:W-:Y:S02]  /*2d60*/  FFMA R10, R31.reuse, R50, R10 ;  /* 0x000000321f0a7223 */ /* 0x040fe4000000000a */
[C---:B------:R-:W-:Y:S02]  /*2d70*/  FFMA R29, R31.reuse, R51, R12 ;  /* 0x000000331f1d7223 */ /* 0x040fe4000000000c */
[----:B0-----:R-:W-:Y:S01]  /*2d80*/  FFMA R11, R56, R31, R11 ;  /* 0x0000001f380b7223 */ /* 0x001fe2000000000b */
[----:B------:R-:W-:Y:S01]  /*2d90*/  LDS.128 R48, [0x630] ;  /* 0x00063000ff307984 */ /* 0x000fe20000000c00 */
[C---:B------:R-:W-:Y:S02]  /*2da0*/  FFMA R61, R31.reuse, R57, R14 ;  /* 0x000000391f3d7223 */ /* 0x040fe4000000000e */
[C---:B------:R-:W-:Y:S02]  /*2db0*/  FFMA R13, R31.reuse, R58, R13 ;  /* 0x0000003a1f0d7223 */ /* 0x040fe4000000000d */
[----:B------:R-:W-:-:S02]  /*2dc0*/  FFMA R31, R31, R59, R30 ;  /* 0x0000003b1f1f7223 */ /* 0x000fc4000000001e */
[----:B------:R-:W0:Y:S01]  /*2dd0*/  LDS.128 R56, [0x640] ;  /* 0x00064000ff387984 */ /* 0x000e220000000c00 */
[C---:B------:R-:W-:Y:S02]  /*2de0*/  FFMA R10, R44.reuse, R69, R10 ;  /* 0x000000452c0a7223 */ /* 0x040fe4000000000a */
[C---:B------:R-:W-:Y:S02]  /*2df0*/  FFMA R12, R44.reuse, R70, R29 ;  /* 0x000000462c0c7223 */ /* 0x040fe4000000001d */
[C---:B------:R-:W-:Y:S02]  /*2e00*/  FFMA R11, R44.reuse, R71, R11 ;  /* 0x000000472c0b7223 */ /* 0x040fe4000000000b */
[C---:B------:R-:W-:Y:S02]  /*2e10*/  FFMA R76, R44.reuse, R76, R61 ;  /* 0x0000004c2c4c7223 */ /* 0x040fe4000000003d */
[----:B------:R-:W-:Y:S02]  /*2e20*/  FFMA R6, R44, R68, R23 ;  /* 0x000000442c067223 */ /* 0x000fe40000000017 */
[----:B------:R-:W-:Y:S01]  /*2e30*/  FFMA R10, R24, R45, R10 ;  /* 0x0000002d180a7223 */ /* 0x000fe2000000000a */
[----:B------:R-:W0:Y:S01]  /*2e40*/  LDS.128 R68, [0x650] ;  /* 0x00065000ff447984 */ /* 0x000e220000000c00 */
[----:B------:R-:W-:-:S02]  /*2e50*/  FFMA R23, R45, R25, R12 ;  /* 0x000000192d177223 */ /* 0x000fc4000000000c */
[C---:B------:R-:W-:Y:S02]  /*2e60*/  FFMA R11, R45.reuse, R26, R11 ;  /* 0x0000001a2d0b7223 */ /* 0x040fe4000000000b */
[----:B------:R-:W-:Y:S02]  /*2e70*/  FFMA R61, R45, R27, R76 ;  /* 0x0000001b2d3d7223 */ /* 0x000fe4000000004c */
[----:B------:R-:W0:Y:S01]  /*2e80*/  LDS.128 R24, [0x680] ;  /* 0x00068000ff187984 */ /* 0x000e220000000c00 */
[----:B------:R-:W-:-:S03]  /*2e90*/  FFMA R78, R44, R78, R31 ;  /* 0x0000004e2c4e7223 */ /* 0x000fc6000000001f */
[----:B------:R-:W5:Y:S01]  /*2ea0*/  LDS.128 R28, [0x670] ;  /* 0x00067000ff1c7984 */ /* 0x000f620000000c00 */
[----:B------:R-:W-:Y:S02]  /*2eb0*/  FFMA R13, R44, R77, R13 ;  /* 0x0000004d2c0d7223 */ /* 0x000fe4000000000d */
[----:B-1----:R-:W-:Y:S01]  /*2ec0*/  FFMA R11, R46, R33, R11 ;  /* 0x000000212e0b7223 */ /* 0x002fe2000000000b */
[----:B------:R2:W3:Y:S01]  /*2ed0*/  LDG.E.CONSTANT R77, [R8.64+0x38000] ;  /* 0x03800004084d7981 */ /* 0x0004e2000c1e9900 */
[-C--:B------:R-:W-:Y:S02]  /*2ee0*/  FFMA R79, R79, R45.reuse, R6 ;  /* 0x0000002d4f4f7223 */ /* 0x080fe40000000006 */
[----:B------:R-:W-:Y:S01]  /*2ef0*/  FFMA R13, R36, R45, R13 ;  /* 0x0000002d240d7223 */ /* 0x000fe2000000000d */
[----:B------:R2:W3:Y:S01]  /*2f00*/  LDG.E.CONSTANT R76, [R8.64+0x74000] ;  /* 0x07400004084c7981 */ /* 0x0004e2000c1e9900 */
[----:B------:R-:W-:Y:S02]  /*2f10*/  FFMA R37, R45, R37, R78 ;  /* 0x000000252d257223 */ /* 0x000fe4000000004e */
[----:B------:R-:W-:Y:S01]  /*2f20*/  FFMA R11, R72, R47, R11 ;  /* 0x0000002f480b7223 */ /* 0x000fe2000000000b */
[----:B------:R2:W3:Y:S01]  /*2f30*/  LDG.E.CONSTANT R78, [R8.64+0x72000] ;  /* 0x07200004084e7981 */ /* 0x0004e2000c1e9900 */
[----:B------:R-:W-:-:S02]  /*2f40*/  FFMA R10, R46, R39, R10 ;  /* 0x000000272e0a7223 */ /* 0x000fc4000000000a */
[----:B------:R-:W-:Y:S01]  /*2f50*/  FFMA R38, R46, R38, R79 ;  /* 0x000000262e267223 */ /* 0x000fe2000000004f */
[----:B------:R2:W3:Y:S01]  /*2f60*/  LDG.E.CONSTANT R72, [R8.64+0x78000] ;  /* 0x0780000408487981 */ /* 0x0004e2000c1e9900 */
[----:B------:R-:W-:Y:S02]  /*2f70*/  FFMA R32, R32, R46, R23 ;  /* 0x0000002e20207223 */ /* 0x000fe40000000017 */
[C---:B------:R-:W-:Y:S01]  /*2f80*/  FFMA R34, R46.reuse, R34, R61 ;  /* 0x000000222e227223 */ /* 0x040fe2000000003d */
[----:B------:R2:W3:Y:S01]  /*2f90*/  LDG.E.CONSTANT R79, [R8.64+0x36000] ;  /* 0x03600004084f7981 */ /* 0x0004e2000c1e9900 */
[----:B------:R-:W-:Y:S02]  /*2fa0*/  FFMA R13, R46, R35, R13 ;  /* 0x000000232e0d7223 */ /* 0x000fe4000000000d */
[----:B------:R-:W-:Y:S02]  /*2fb0*/  FFMA R40, R40, R46, R37 ;  /* 0x0000002e28287223 */ /* 0x000fe40000000025 */
[----:B----4-:R-:W-:-:S02]  /*2fc0*/  FFMA R11, R16, R55, R11 ;  /* 0x00000037100b7223 */ /* 0x010fc4000000000b */
[C---:B------:R-:W-:Y:S02]  /*2fd0*/  FFMA R10, R47.reuse, R42, R10 ;  /* 0x0000002a2f0a7223 */ /* 0x040fe4000000000a */
[C---:B------:R-:W-:Y:S02]  /*2fe0*/  FFMA R41, R47.reuse, R41, R38 ;  /* 0x000000292f297223 */ /* 0x040fe40000000026 */
[----:B------:R-:W-:Y:S01]  /*2ff0*/  FFMA R43, R47, R43, R32 ;  /* 0x0000002b2f2b7223 */ /* 0x000fe20000000020 */
[----:B------:R-:W-:Y:S01]  /*3000*/  @!P0 IADD3 R23, R5, 0xc40, RZ ;  /* 0x00000c4005178810 */ /* 0x000fe20007ffe0ff */
[C---:B------:R-:W-:Y:S01]  /*3010*/  FFMA R73, R47.reuse, R73, R34 ;  /* 0x000000492f497223 */ /* 0x040fe20000000022 */
[----:B------:R-:W-:Y:S01]  /*3020*/  LDS.128 R36, [0x6a0] ;  /* 0x0006a000ff247984 */ /* 0x000fe20000000c00 */
[C---:B------:R-:W-:Y:S02]  /*3030*/  FFMA R13, R47.reuse, R74, R13 ;  /* 0x0000004a2f0d7223 */ /* 0x040fe4000000000d */
[----:B------:R-:W-:Y:S01]  /*3040*/  FFMA R75, R47, R75, R40 ;  /* 0x0000004b2f4b7223 */ /* 0x000fe20000000028 */
[----:B------:R-:W-:Y:S01]  /*3050*/  LDS.128 R32, [0x690] ;  /* 0x00069000ff207984 */ /* 0x000fe20000000c00 */
[----:B0-----:R-:W-:-:S02]  /*3060*/  FFMA R11, R17, R58, R11 ;  /* 0x0000003a110b7223 */ /* 0x001fc4000000000b */
[C---:B------:R-:W-:Y:S01]  /*3070*/  FFMA R10, R16.reuse, R53, R10 ;  /* 0x00000035100a7223 */ /* 0x040fe2000000000a */
[----:B------:R-:W-:Y:S01]  /*3080*/  LDS.128 R44, [0x6c0] ;  /* 0x0006c000ff2c7984 */ /* 0x000fe20000000c00 */
[C---:B------:R-:W-:Y:S02]  /*3090*/  FFMA R52, R16.reuse, R52, R41 ;  /* 0x0000003410347223 */ /* 0x040fe40000000029 */
[C---:B------:R-:W-:Y:S01]  /*30a0*/  FFMA R54, R16.reuse, R54, R43 ;  /* 0x0000003610367223 */ /* 0x040fe2000000002b */
[----:B------:R2:W4:Y:S01]  /*30b0*/  LDG.E.CONSTANT R74, [R8.64+0x76000] ;  /* 0x07600004084a7981 */ /* 0x000522000c1e9900 */
[C---:B------:R-:W-:Y:S02]  /*30c0*/  FFMA R48, R16.reuse, R48, R73 ;  /* 0x0000003010307223 */ /* 0x040fe40000000049 */
[C---:B------:R-:W-:Y:S01]  /*30d0*/  FFMA R13, R16.reuse, R49, R13 ;  /* 0x00000031100d7223 */ /* 0x040fe2000000000d */
[----:B------:R-:W-:Y:S01]  /*30e0*/  LDS.128 R40, [0x6b0] ;  /* 0x0006b000ff287984 */ /* 0x000fe20000000c00 */
[----:B------:R-:W-:-:S02]  /*30f0*/  FFMA R50, R16, R50, R75 ;  /* 0x0000003210327223 */ /* 0x000fc4000000004b */
[----:B------:R-:W-:Y:S01]  /*3100*/  FFMA R11, R18, R81, R11 ;  /* 0x00000051120b7223 */ /* 0x000fe2000000000b */
[----:B------:R2:W4:Y:S01]  /*3110*/  LDG.E.CONSTANT R75, [R8.64+0x3a000] ;  /* 0x03a00004084b7981 */ /* 0x000522000c1e9900 */
[-C--:B------:R-:W-:Y:S02]  /*3120*/  FFMA R10, R56, R17.reuse, R10 ;  /* 0x00000011380a7223 */ /* 0x080fe4000000000a */
[----:B------:R-:W-:Y:S01]  /*3130*/  FFMA R51, R51, R17, R52 ;  /* 0x0000001133337223 */ /* 0x000fe20000000034 */
[----:B------:R2:W4:Y:S01]  /*3140*/  LDG.E.CONSTANT R81, [R8.64+0x34000] ;  /* 0x0340000408517981 */ /* 0x000522000c1e9900 */
[C---:B------:R-:W-:Y:S02]  /*3150*/  FFMA R57, R17.reuse, R57, R54 ;  /* 0x0000003911397223 */ /* 0x040fe40000000036 */
[----:B------:R-:W-:Y:S01]  /*3160*/  FFMA R59, R17, R59, R48 ;  /* 0x0000003b113b7223 */ /* 0x000fe20000000030 */
[----:B------:R-:W-:Y:S01]  /*3170*/  LDS.128 R52, [0x6e0] ;  /* 0x0006e000ff347984 */ /* 0x000fe20000000c00 */
[----:B------:R-:W-:Y:S01]  /*3180*/  FFMA R6, R68, R17, R13 ;  /* 0x0000001144067223 */ /* 0x000fe2000000000d */
[----:B------:R-:W-:Y:S01]  /*3190*/  IADD3 R13, R15, 0xc40, RZ ;  /* 0x00000c400f0d7810 */ /* 0x000fe20007ffe0ff */
[----:B------:R-:W-:Y:S01]  /*31a0*/  FFMA R69, R17, R69, R50 ;  /* 0x0000004511457223 */ /* 0x000fe20000000032 */
[----:B------:R-:W-:Y:S01]  /*31b0*/  IADD3 R17, R3, 0xc40, RZ ;  /* 0x00000c4003117810 */ /* 0x000fe20007ffe0ff */
[----:B------:R-:W-:Y:S01]  /*31c0*/  FFMA R24, R24, R19, R11 ;  /* 0x0000001318187223 */ /* 0x000fe2000000000b */
[----:B------:R-:W-:Y:S01]  /*31d0*/  IADD3 R11, R21, 0xc40, RZ ;  /* 0x00000c40150b7810 */ /* 0x000fe20007ffe0ff */
[C---:B------:R-:W-:Y:S01]  /*31e0*/  FFMA R10, R18.reuse, R71, R10 ;  /* 0x00000047120a7223 */ /* 0x040fe2000000000a */
[----:B------:R2:W4:Y:S01]  /*31f0*/  LDG.E.CONSTANT R68, [R8.64+0x8000] ;  /* 0x0080000408447981 */ /* 0x000522000c1e9900 */
[----:B------:R-:W-:-:S02]  /*3200*/  FFMA R70, R18, R70, R51 ;  /* 0x0000004612467223 */ /* 0x000fc40000000033 */
[----:B------:R-:W-:Y:S01]  /*3210*/  FFMA R80, R80, R18, R57 ;  /* 0x0000001250507223 */ /* 0x000fe20000000039 */
[----:B------:R-:W-:Y:S01]  /*3220*/  LDS.128 R48, [0x6d0] ;  /* 0x0006d000ff307984 */ /* 0x000fe20000000c00 */
[C---:B------:R-:W-:Y:S02]  /*3230*/  FFMA R14, R18.reuse, R82, R59 ;  /* 0x00000052120e7223 */ /* 0x040fe4000000003b */
[----:B------:R-:W-:Y:S01]  /*3240*/  FFMA R6, R18, R83, R6 ;  /* 0x0000005312067223 */ /* 0x000fe20000000006 */
[----:B------:R-:W-:Y:S01]  /*3250*/  LDS.128 R56, [0x6f0] ;  /* 0x0006f000ff387984 */ /* 0x000fe20000000c00 */
[----:B-----5:R-:W-:Y:S02]  /*3260*/  FFMA R20, R28, R18, R69 ;  /* 0x000000121c147223 */ /* 0x020fe40000000045 */
[----:B------:R-:W-:Y:S01]  /*3270*/  FFMA R18, R19, R30, R10 ;  /* 0x0000001e13127223 */ /* 0x000fe2000000000a */
[----:B------:R2:W5:Y:S01]  /*3280*/  LDG.E.CONSTANT R83, [R8.64+0x32000] ;  /* 0x0320000408537981 */ /* 0x000562000c1e9900 */
[----:B------:R-:W-:-:S03]  /*3290*/  IMAD.WIDE R10, R11, R0, c[0x0][0x160] ;  /* 0x000058000b0a7625 */ /* 0x000fc600078e0200 */
[----:B------:R2:W5:Y:S01]  /*32a0*/  LDG.E.CONSTANT R73, [R8.64+0x3c000] ;  /* 0x03c0000408497981 */ /* 0x000562000c1e9900 */
[----:B------:R-:W-:-:S03]  /*32b0*/  IMAD.WIDE R12, R13, R0, c[0x0][0x160] ;  /* 0x000058000d0c7625 */ /* 0x000fc600078e0200 */
[----:B------:R2:W5:Y:S01]  /*32c0*/  LDG.E.CONSTANT R71, [R8.64+0x3e000] ;  /* 0x03e0000408477981 */ /* 0x000562000c1e9900 */
[----:B------:R-:W-:-:S03]  /*32d0*/  IMAD.WIDE R16, R17, R0, c[0x0][0x160] ;  /* 0x0000580011107625 */ /* 0x000fc600078e0200 */
[----:B------:R2:W5:Y:S01]  /*32e0*/  LDG.E.CONSTANT R69, [R8.64+0x40000] ;  /* 0x0400000408457981 */ /* 0x000562000c1e9900 */
[----:B------:R-:W-:-:S03]  /*32f0*/  @!P0 IMAD.WIDE R22, R23, R0, c[0x0][0x160] ;  /* 0x0000580017168625 */ /* 0x000fc600078e0200 */
[----:B------:R2:W5:Y:S01]  /*3300*/  LDG.E.CONSTANT R82, [R8.64+0x6e000] ;  /* 0x06e0000408527981 */ /* 0x000562000c1e9900 */
[C---:B------:R-:W-:Y:S02]  /*3310*/  FFMA R61, R19.reuse, R29, R70 ;  /* 0x0000001d133d7223 */ /* 0x040fe40000000046 */
[C---:B------:R-:W-:Y:S01]  /*3320*/  FFMA R63, R19.reuse, R31, R80 ;  /* 0x0000001f133f7223 */ /* 0x040fe20000000050 */
[----:B------:R2:W5:Y:S04]  /*3330*/  LDG.E.CONSTANT R70, [R8.64+0x7a000] ;  /* 0x07a0000408467981 */ /* 0x000568000c1e9900 */
[----:B------:R-:W0:Y:S04]  /*3340*/  LDS.128 R28, [R4+0x7f0] ;  /* 0x0007f000041c7984 */ /* 0x000e280000000c00 */
[----:B------:R-:W-:Y:S06]  /*3350*/  BAR.SYNC 0x0 ;  /* 0x0000000000007b1d */ /* 0x000fec0000000000 */
[----:B------:R1:W-:Y:S04]  /*3360*/  STS [R65.X4+0x700], R2 ;  /* 0x0007000241007388 */ /* 0x0003e80000004800 */
[----:B------:R2:W5:Y:S04]  /*3370*/  LDG.E.CONSTANT R80, [R8.64+0x70000] ;  /* 0x0700000408507981 */ /* 0x000568000c1e9900 */
[----:B------:R-:W5:Y:S04]  /*3380*/  LDG.E.CONSTANT R10, [R10.64] ;  /* 0x000000040a0a7981 */ /* 0x000f68000c1e9900 */
[----:B-1----:R2:W5:Y:S04]  /*3390*/  LDG.E.CONSTANT R2, [R8.64+0x7c000] ;  /* 0x07c0000408027981 */ /* 0x002568000c1e9900 */
[----:B------:R-:W5:Y:S04]  /*33a0*/  LDG.E.CONSTANT R12, [R12.64] ;  /* 0x000000040c0c7981 */ /* 0x000f68000c1e9900 */
[----:B------:R-:W5:Y:S04]  /*33b0*/  LDG.E.CONSTANT R16, [R16.64] ;  /* 0x0000000410107981 */ /* 0x000f68000c1e9900 */
[----:B--2---:R-:W2:Y:S04]  /*33c0*/  LDG.E.CONSTANT R8, [R8.64+0x7e000] ;  /* 0x07e0000408087981 */ /* 0x004ea8000c1e9900 */
[----:B------:R-:W2:Y:S04]  /*33d0*/  @!P0 LDG.E.CONSTANT R22, [R22.64] ;  /* 0x0000000416168981 */ /* 0x000ea8000c1e9900 */
        /* <DEDUP_REMOVED lines=16> */
[----:B---3--:R-:W-:Y:S04]  /*34e0*/  STS [R65.X4+0x2b00], R97 ;  /* 0x002b006141007388 */ /* 0x008fe80000004800 */
        /* <DEDUP_REMOVED lines=33> */
[----:B----4-:R-:W-:Y:S04]  /*3700*/  STS [R65.X4+0x7d00], R74 ;  /* 0x007d004a41007388 */ /* 0x010fe80000004800 */
[----:B------:R-:W-:Y:S04]  /*3710*/  STS [R65.X4+0x4100], R75 ;  /* 0x0041004b41007388 */ /* 0x000fe80000004800 */
[----:B------:R-:W-:Y:S04]  /*3720*/  STS [R65.X4+0x3b00], R81 ;  /* 0x003b005141007388 */ /* 0x000fe80000004800 */
[----:B------:R-:W-:Y:S04]  /*3730*/  STS [R65.X4+0xf00], R68 ;  /* 0x000f004441007388 */ /* 0x000fe80000004800 */
[----:B-----5:R-:W-:Y:S04]  /*3740*/  STS [R65.X4+0x3900], R83 ;  /* 0x0039005341007388 */ /* 0x020fe80000004800 */
        /* <DEDUP_REMOVED lines=9> */
[----:B------:R-:W-:Y:S04]  /*37e0*/  STS [R65.X4+0x400], R16 ;  /* 0x0004001041007388 */ /* 0x000fe80000004800 */
[----:B--2---:R-:W-:Y:S04]  /*37f0*/  STS [R65.X4+0x8500], R8 ;  /* 0x0085000841007388 */ /* 0x004fe80000004800 */
[----:B------:R-:W-:Y:S04]  /*3800*/  @!P0 STS [R65.X4+0x600], R22 ;  /* 0x0006001641008388 */ /* 0x000fe80000004800 */
[----:B------:R-:W-:Y:S06]  /*3810*/  BAR.SYNC 0x0 ;  /* 0x0000000000007b1d */ /* 0x000fec0000000000 */
[----:B------:R-:W-:Y:S04]  /*3820*/  LDS.128 R8, [R4+0x700] ;  /* 0x0007000004087984 */ /* 0x000fe80000000c00 */
[----:B------:R-:W1:Y:S01]  /*3830*/  LDS.128 R76, [RZ] ;  /* 0x00000000ff4c7984 */ /* 0x000e620000000c00 */
[----:B------:R-:W-:-:S02]  /*3840*/  FFMA R25, R19, R25, R14 ;  /* 0x0000001913197223 */ /* 0x000fc4000000000e */
[C---:B------:R-:W-:Y:S01]  /*3850*/  FFMA R6, R19.reuse, R26, R6 ;  /* 0x0000001a13067223 */ /* 0x040fe20000000006 */
[----:B------:R-:W2:Y:S01]  /*3860*/  LDS.128 R68, [0x10] ;  /* 0x00001000ff447984 */ /* 0x000ea20000000c00 */
[----:B------:R-:W-:Y:S02]  /*3870*/  FFMA R27, R19, R27, R20 ;  /* 0x0000001b131b7223 */ /* 0x000fe40000000014 */
[C---:B0-----:R-:W-:Y:S01]  /*3880*/  FFMA R32, R28.reuse, R32, R61 ;  /* 0x000000201c207223 */ /* 0x041fe2000000003d */
[----:B------:R-:W0:Y:S01]  /*3890*/  LDS.128 R72, [0x20] ;  /* 0x00002000ff487984 */ /* 0x000e220000000c00 */
[C---:B------:R-:W-:Y:S02]  /*38a0*/  FFMA R18, R28.reuse, R33, R18 ;  /* 0x000000211c127223 */ /* 0x040fe40000000012 */
[C---:B------:R-:W-:Y:S01]  /*38b0*/  FFMA R34, R28.reuse, R34, R63 ;  /* 0x000000221c227223 */ /* 0x040fe2000000003f */
[----:B------:R-:W-:Y:S01]  /*38c0*/  LDS.128 R84, [0x340] ;  /* 0x00034000ff547984 */ /* 0x000fe20000000c00 */
[----:B------:R-:W-:-:S02]  /*38d0*/  FFMA R24, R28, R35, R24 ;  /* 0x000000231c187223 */ /* 0x000fc40000000018 */
[C---:B------:R-:W-:Y:S01]  /*38e0*/  FFMA R2, R28.reuse, R36, R25 ;  /* 0x000000241c027223 */ /* 0x040fe20000000019 */
[----:B------:R-:W-:Y:S01]  /*38f0*/  LDS.128 R80, [0x3a0] ;  /* 0x0003a000ff507984 */ /* 0x000fe20000000c00 */
[C---:B------:R-:W-:Y:S02]  /*3900*/  FFMA R6, R28.reuse, R37, R6 ;  /* 0x000000251c067223 */ /* 0x040fe40000000006 */
[----:B------:R-:W-:Y:S02]  /*3910*/  FFMA R28, R28, R38, R27 ;  /* 0x000000261c1c7223 */ /* 0x000fe4000000001b */
[-C--:B------:R-:W-:Y:S02]  /*3920*/  FFMA R13, R39, R29.reuse, R32 ;  /* 0x0000001d270d7223 */ /* 0x080fe40000000020 */
[----:B------:R-:W-:Y:S01]  /*3930*/  FFMA R18, R40, R29, R18 ;  /* 0x0000001d28127223 */ /* 0x000fe20000000012 */
[----:B------:R-:W3:Y:S01]  /*3940*/  LDS.128 R36, [0x30] ;  /* 0x00003000ff247984 */ /* 0x000ee20000000c00 */
[----:B------:R-:W-:-:S02]  /*3950*/  FFMA R17, R29, R41, R34 ;  /* 0x000000291d117223 */ /* 0x000fc40000000022 */
[C---:B------:R-:W-:Y:S01]  /*3960*/  FFMA R24, R29.reuse, R42, R24 ;  /* 0x0000002a1d187223 */ /* 0x040fe20000000018 */
[----:B------:R-:W-:Y:S01]  /*3970*/  LDS.128 R32, [0x70] ;  /* 0x00007000ff207984 */ /* 0x000fe20000000c00 */
[C---:B------:R-:W-:Y:S02]  /*3980*/  FFMA R19, R29.reuse, R43, R2 ;  /* 0x0000002b1d137223 */ /* 0x040fe40000000002 */
[----:B------:R-:W-:Y:S01]  /*3990*/  FFMA R6, R44, R29, R6 ;  /* 0x0000001d2c067223 */ /* 0x000fe20000000006 */
[----:B------:R-:W4:Y:S01]  /*39a0*/  LDS.128 R40, [0x40] ;  /* 0x00004000ff287984 */ /* 0x000f220000000c00 */
[----:B------:R-:W-:Y:S02]  /*39b0*/  FFMA R29, R29, R45, R28 ;  /* 0x0000002d1d1d7223 */ /* 0x000fe4000000001c */
[C---:B------:R-:W-:Y:S02]  /*39c0*/  FFMA R2, R30.reuse, R46, R13 ;  /* 0x0000002e1e027223 */ /* 0x040fe4000000000d */
[----:B------:R-:W-:-:S02]  /*39d0*/  FFMA R18, R30, R47, R18 ;  /* 0x0000002f1e127223 */ /* 0x000fc40000000012 */
[----:B------:R-:W5:Y:S01]  /*39e0*/  LDS.128 R44, [0x50] ;  /* 0x00005000ff2c7984 */ /* 0x000f620000000c00 */
[----:B------:R-:W-:Y:S02]  /*39f0*/  FFMA R49, R30, R49, R24 ;  /* 0x000000311e317223 */ /* 0x000fe40000000018 */
[----:B------:R-:W-:Y:S01]  /*3a00*/  FFMA R48, R48, R30, R17 ;  /* 0x0000001e30307223 */ /* 0x000fe20000000011 */
[----:B------:R-:W0:Y:S01]  /*3a10*/  LDS.128 R24, [0x60] ;  /* 0x00006000ff187984 */ /* 0x000e220000000c00 */
[----:B------:R-:W-:Y:S02]  /*3a20*/  FFMA R50, R30, R50, R19 ;  /* 0x000000321e327223 */ /* 0x000fe40000000013 */
[----:B------:R-:W-:Y:S02]  /*3a30*/  FFMA R54, R31, R54, R18 ;  /* 0x000000361f367223 */ /* 0x000fe40000000012 */
[----:B------:R-:W3:Y:S01]  /*3a40*/  LDS.128 R16, [R4+0x710] ;  /* 0x0007100004107984 */ /* 0x000ee20000000c00 */
[----:B------:R-:W-:-:S02]  /*3a50*/  FFMA R52, R52, R30, R29 ;  /* 0x0000001e34347223 */ /* 0x000fc4000000001d */
[C---:B------:R-:W-:Y:S02]  /*3a60*/  FFMA R53, R31.reuse, R53, R2 ;  /* 0x000000351f357223 */ /* 0x040fe40000000002 */
[C---:B------:R-:W-:Y:S02]  /*3a70*/  FFMA R55, R31.reuse, R55, R48 ;  /* 0x000000371f377223 */ /* 0x040fe40000000030 */
[----:B------:R-:W-:Y:S02]  /*3a80*/  FFMA R6, R30, R51, R6 ;  /* 0x000000331e067223 */ /* 0x000fe40000000006 */
[----:B------:R-:W-:Y:S02]  /*3a90*/  FFMA R56, R56, R31, R49 ;  /* 0x0000001f38387223 */ /* 0x000fe40000000031 */
[C---:B------:R-:W-:Y:S02]  /*3aa0*/  FFMA R57, R31.reuse, R57, R50 ;  /* 0x000000391f397223 */ /* 0x040fe40000000032 */
[----:B------:R-:W5:Y:S01]  /*3ab0*/  LDS.128 R48, [0x80] ;  /* 0x00008000ff307984 */ /* 0x000f620000000c00 */
[----:B------:R-:W-:-:S02]  /*3ac0*/  FFMA R59, R31, R59, R52 ;  /* 0x0000003b1f3b7223 */ /* 0x000fc40000000034 */
[C---:B-1----:R-:W-:Y:S02]  /*3ad0*/  FFMA R76, R8.reuse, R76, R53 ;  /* 0x0000004c084c7223 */ /* 0x042fe40000000035 */
[C---:B------:R-:W-:Y:S02]  /*3ae0*/  FFMA R77, R8.reuse, R77, R54 ;  /* 0x0000004d084d7223 */ /* 0x040fe40000000036 */
[C---:B------:R-:W-:Y:S02]  /*3af0*/  FFMA R78, R8.reuse, R78, R55 ;  /* 0x0000004e084e7223 */ /* 0x040fe40000000037 */
[----:B------:R-:W1:Y:S01]  /*3b00*/  LDS.128 R52, [0x90] ;  /* 0x00009000ff347984 */ /* 0x000e620000000c00 */
[----:B------:R-:W-:Y:S02]  /*3b10*/  FFMA R6, R31, R58, R6 ;  /* 0x0000003a1f067223 */ /* 0x000fe40000000006 */
[C---:B------:R-:W-:Y:S01]  /*3b20*/  FFMA R79, R8.reuse, R79, R56 ;  /* 0x0000004f084f7223 */ /* 0x040fe20000000038 */
[----:B------:R-:W-:Y:S01]  /*3b30*/  LDS.128 R28, [R4+0x720] ;  /* 0x00072000041c7984 */ /* 0x000fe20000000c00 */
[----:B--2---:R-:W-:-:S02]  /*3b40*/  FFMA R68, R8, R68, R57 ;  /* 0x0000004408447223 */ /* 0x004fc40000000039 */
[C---:B------:R-:W-:Y:S02]  /*3b50*/  FFMA R6, R8.reuse, R69, R6 ;  /* 0x0000004508067223 */ /* 0x040fe40000000006 */
[----:B------:R-:W-:Y:S02]  /*3b60*/  FFMA R8, R8, R70, R59 ;  /* 0x0000004608087223 */ /* 0x000fe4000000003b */
[-C--:B------:R-:W-:Y:S01]  /*3b70*/  FFMA R13, R71, R9.reuse, R76 ;  /* 0x00000009470d7223 */ /* 0x080fe2000000004c */
[----:B------:R-:W2:Y:S01]  /*3b80*/  LDS.128 R56, [0xa0] ;  /* 0x0000a000ff387984 */ /* 0x000ea20000000c00 */
[----:B0-----:R-:W-:Y:S02]  /*3b90*/  FFMA R72, R72, R9, R77 ;  /* 0x0000000948487223 */ /* 0x001fe4000000004d */
[C---:B------:R-:W-:Y:S02]  /*3ba0*/  FFMA R73, R9.reuse, R73, R78 ;  /* 0x0000004909497223 */ /* 0x040fe4000000004e */
[----:B------:R-:W-:-:S02]  /*3bb0*/  FFMA R79, R9, R74, R79 ;  /* 0x0000004a094f7223 */ /* 0x000fc4000000004f */
[C---:B------:R-:W-:Y:S02]  /*3bc0*/  FFMA R23, R9.reuse, R75, R68 ;  /* 0x0000004b09177223 */ /* 0x040fe40000000044 */
[----:B---3--:R-:W-:Y:S01]  /*3bd0*/  FFMA R37, R9, R37, R8 ;  /* 0x0000002509257223 */ /* 0x008fe20000000008 */
[----:B------:R-:W0:Y:S01]  /*3be0*/  LDS.128 R68, [0xb0] ;  /* 0x0000b000ff447984 */ /* 0x000e220000000c00 */
[----:B------:R-:W-:Y:S02]  /*3bf0*/  FFMA R2, R10, R38, R13 ;  /* 0x000000260a027223 */ /* 0x000fe4000000000d */
[----:B------:R-:W-:Y:S02]  /*3c00*/  FFMA R6, R36, R9, R6 ;  /* 0x0000000924067223 */ /* 0x000fe40000000006 */
[----:B----4-:R-:W-:Y:S02]  /*3c10*/  FFMA R40, R40, R10, R73 ;  /* 0x0000000a28287223 */ /* 0x010fe40000000049 */
[----:B------:R-:W-:-:S02]  /*3c20*/  FFMA R41, R10, R41, R79 ;  /* 0x000000290a297223 */ /* 0x000fc4000000004f */
[----:B------:R-:W-:Y:S01]  /*3c30*/  FFMA R8, R10, R39, R72 ;  /* 0x000000270a087223 */ /* 0x000fe20000000048 */
[----:B------:R-:W-:Y:S01]  /*3c40*/  LDS.128 R76, [0x100] ;  /* 0x00010000ff4c7984 */ /* 0x000fe20000000c00 */
[----:B-----5:R-:W-:Y:S02]  /*3c50*/  FFMA R44, R44, R10, R37 ;  /* 0x0000000a2c2c7223 */ /* 0x020fe40000000025 */
[C---:B------:R-:W-:Y:S01]  /*3c60*/  FFMA R45, R11.reuse, R45, R2 ;  /* 0x0000002d0b2d7223 */ /* 0x040fe20000000002 */
[----:B------:R-:W3:Y:S01]  /*3c70*/  LDS.128 R72, [0xc0] ;  /* 0x0000c000ff487984 */ /* 0x000ee20000000c00 */
[C---:B------:R-:W-:Y:S02]  /*3c80*/  FFMA R12, R10.reuse, R42, R23 ;  /* 0x0000002a0a0c7223 */ /* 0x040fe40000000017 */
[----:B------:R-:W-:Y:S01]  /*3c90*/  FFMA R6, R10, R43, R6 ;  /* 0x0000002b0a067223 */ /* 0x000fe20000000006 */
[----:B------:R-:W4:Y:S01]  /*3ca0*/  LDS.128 R36, [0xd0] ;  /* 0x0000d000ff247984 */ /* 0x000f220000000c00 */
[----:B------:R-:W-:-:S02]  /*3cb0*/  FFMA R9, R11, R47, R40 ;  /* 0x0000002f0b097223 */ /* 0x000fc40000000028 */
[----:B------:R-:W-:Y:S02]  /*3cc0*/  FFMA R24, R24, R11, R41 ;  /* 0x0000000b18187223 */ /* 0x000fe40000000029 */
[C---:B------:R-:W-:Y:S01]  /*3cd0*/  FFMA R8, R11.reuse, R46, R8 ;  /* 0x0000002e0b087223 */ /* 0x040fe20000000008 */
[----:B------:R-:W5:Y:S01]  /*3ce0*/  LDS.128 R40, [0xe0] ;  /* 0x0000e000ff287984 */ /* 0x000f620000000c00 */
[C---:B------:R-:W-:Y:S02]  /*3cf0*/  FFMA R27, R11.reuse, R27, R44 ;  /* 0x0000001b0b1b7223 */ /* 0x040fe4000000002c */
[----:B------:R-:W-:Y:S02]  /*3d00*/  FFMA R32, R16, R32, R45 ;  /* 0x0000002010207223 */ /* 0x000fe4000000002d */
[C---:B------:R-:W-:Y:S01]  /*3d10*/  FFMA R25, R11.reuse, R25, R12 ;  /* 0x000000190b197223 */ /* 0x040fe2000000000c */
[----:B------:R-:W3:Y:S01]  /*3d20*/  LDS.128 R44, [0xf0] ;  /* 0x0000f000ff2c7984 */ /* 0x000ee20000000c00 */
[----:B------:R-:W-:-:S02]  /*3d30*/  FFMA R6, R11, R26, R6 ;  /* 0x0000001a0b067223 */ /* 0x000fc40000000006 */
[C---:B------:R-:W-:Y:S02]  /*3d40*/  FFMA R8, R16.reuse, R33, R8 ;  /* 0x0000002110087223 */ /* 0x040fe40000000008 */
[C---:B------:R-:W-:Y:S02]  /*3d50*/  FFMA R34, R16.reuse, R34, R9 ;  /* 0x0000002210227223 */ /* 0x040fe40000000009 */
[C---:B------:R-:W-:Y:S02]  /*3d60*/  FFMA R24, R16.reuse, R35, R24 ;  /* 0x0000002310187223 */ /* 0x040fe40000000018 */
[C---:B------:R-:W-:Y:S02]  /*3d70*/  FFMA R2, R16.reuse, R48, R25 ;  /* 0x0000003010027223 */ /* 0x040fe40000000019 */
[C---:B------:R-:W-:Y:S02]  /*3d80*/  FFMA R6, R16.reuse, R49, R6 ;  /* 0x0000003110067223 */ /* 0x040fe40000000006 */
[----:B------:R-:W-:-:S02]  /*3d90*/  FFMA R16, R16, R50, R27 ;  /* 0x0000003210107223 */ /* 0x000fc4000000001b */
[-C--:B------:R-:W-:Y:S02]  /*3da0*/  FFMA R9, R51, R17.reuse, R32 ;  /* 0x0000001133097223 */ /* 0x080fe40000000020 */
[----:B------:R-:W5:Y:S01]  /*3db0*/  LDS.128 R48, [0x110] ;  /* 0x00011000ff307984 */ /* 0x000f620000000c00 */
[----:B-1----:R-:W-:Y:S02]  /*3dc0*/  FFMA R8, R52, R17, R8 ;  /* 0x0000001134087223 */ /* 0x002fe40000000008 */
[C---:B------:R-:W-:Y:S02]  /*3dd0*/  FFMA R11, R17.reuse, R53, R34 ;  /* 0x00000035110b7223 */ /* 0x040fe40000000022 */
[C---:B------:R-:W-:Y:S01]  /*3de0*/  FFMA R24, R17.reuse, R54, R24 ;  /* 0x0000003611187223 */ /* 0x040fe20000000018 */
[----:B------:R-:W-:Y:S01]  /*3df0*/  LDS.128 R32, [0x150] ;  /* 0x00015000ff207984 */ /* 0x000fe20000000c00 */
[----:B------:R-:W-:-:S03]  /*3e00*/  FFMA R13, R17, R55, R2 ;  /* 0x00000037110d7223 */ /* 0x000fc60000000002 */
[----:B------:R-:W1:Y:S01]  /*3e10*/  LDS.128 R52, [0x120] ;  /* 0x00012000ff347984 */ /* 0x000e620000000c00 */
[----:B--2---:R-:W-:Y:S02]  /*3e20*/  FFMA R6, R56, R17, R6 ;  /* 0x0000001138067223 */ /* 0x004fe40000000006 */
[C---:B------:R-:W-:Y:S02]  /*3e30*/  FFMA R8, R18.reuse, R59, R8 ;  /* 0x0000003b12087223 */ /* 0x040fe40000000008 */
[----:B------:R-:W-:Y:S02]  /*3e40*/  FFMA R17, R17, R57, R16 ;  /* 0x0000003911117223 */ /* 0x000fe40000000010 */
[----:B------:R-:W-:Y:S02]  /*3e50*/  FFMA R2, R18, R58, R9 ;  /* 0x0000003a12027223 */ /* 0x000fe40000000009 */
[----:B0-----:R-:W-:Y:S01]  /*3e60*/  FFMA R68, R68, R18, R11 ;  /* 0x0000001244447223 */ /* 0x001fe2000000000b */
[----:B------:R-:W0:Y:S01]  /*3e70*/  LDS.128 R56, [0x130] ;  /* 0x00013000ff387984 */ /* 0x000e220000000c00 */
[----:B------:R-:W-:-:S02]  /*3e80*/  FFMA R69, R18, R69, R24 ;  /* 0x0000004512457223 */ /* 0x000fc40000000018 */
[C---:B------:R-:W-:Y:S01]  /*3e90*/  FFMA R70, R18.reuse, R70, R13 ;  /* 0x0000004612467223 */ /* 0x040fe2000000000d */
[----:B------:R-:W2:Y:S01]  /*3ea0*/  LDS.128 R24, [0x140] ;  /* 0x00014000ff187984 */ /* 0x000ea20000000c00 */
[----:B------:R-:W-:Y:S02]  /*3eb0*/  FFMA R6, R18, R71, R6 ;  /* 0x0000004712067223 */ /* 0x000fe40000000006 */
[----:B---3--:R-:W-:Y:S02]  /*3ec0*/  FFMA R72, R72, R18, R17 ;  /* 0x0000001248487223 */ /* 0x008fe40000000011 */
[C---:B------:R-:W-:Y:S02]  /*3ed0*/  FFMA R73, R19.reuse, R73, R2 ;  /* 0x0000004913497223 */ /* 0x040fe40000000002 */
[C---:B------:R-:W-:Y:S02]  /*3ee0*/  FFMA R74, R19.reuse, R74, R8 ;  /* 0x0000004a134a7223 */ /* 0x040fe40000000008 */
[----:B------:R-:W-:Y:S01]  /*3ef0*/  FFMA R75, R19, R75, R68 ;  /* 0x0000004b134b7223 */ /* 0x000fe20000000044 */
[----:B------:R-:W3:Y:S01]  /*3f00*/  LDS.128 R8, [R4+0x730] ;  /* 0x0007300004087984 */ /* 0x000ee20000000c00 */
[----:B----4-:R-:W-:-:S02]  /*3f10*/  FFMA R36, R36, R19, R69 ;  /* 0x0000001324247223 */ /* 0x010fc40000000045 */
[C---:B------:R-:W-:Y:S02]  /*3f20*/  FFMA R37, R19.reuse, R37, R70 ;  /* 0x0000002513257223 */ /* 0x040fe40000000046 */
[C---:B------:R-:W-:Y:S01]  /*3f30*/  FFMA R6, R19.reuse, R38, R6 ;  /* 0x0000002613067223 */ /* 0x040fe20000000006 */
[----:B------:R-:W4:Y:S01]  /*3f40*/  LDS.128 R68, [0x160] ;  /* 0x00016000ff447984 */ /* 0x000f220000000c00 */
[----:B------:R-:W-:Y:S02]  /*3f50*/  FFMA R39, R19, R39, R72 ;  /* 0x0000002713277223 */ /* 0x000fe40000000048 */
[C---:B-----5:R-:W-:Y:S02]  /*3f60*/  FFMA R40, R28.reuse, R40, R73 ;  /* 0x000000281c287223 */ /* 0x060fe40000000049 */
[C---:B------:R-:W-:Y:S02]  /*3f70*/  FFMA R41, R28.reuse, R41, R74 ;  /* 0x000000291c297223 */ /* 0x040fe4000000004a */
[----:B------:R-:W-:-:S02]  /*3f80*/  FFMA R42, R28, R42, R75 ;  /* 0x0000002a1c2a7223 */ /* 0x000fc4000000004b */
[C---:B------:R-:W-:Y:S01]  /*3f90*/  FFMA R36, R28.reuse, R43, R36 ;  /* 0x0000002b1c247223 */ /* 0x040fe20000000024 */
[----:B------:R-:W5:Y:S01]  /*3fa0*/  LDS.128 R72, [0x170] ;  /* 0x00017000ff487984 */ /* 0x000f620000000c00 */
[C---:B------:R-:W-:Y:S02]  /*3fb0*/  FFMA R2, R28.reuse, R44, R37 ;  /* 0x0000002c1c027223 */ /* 0x040fe40000000025 */
[C---:B------:R-:W-:Y:S02]  /*3fc0*/  FFMA R6, R28.reuse, R45, R6 ;  /* 0x0000002d1c067223 */ /* 0x040fe40000000006 */
[----:B------:R-:W-:Y:S02]  /*3fd0*/  FFMA R28, R28, R46, R39 ;  /* 0x0000002e1c1c7223 */ /* 0x000fe40000000027 */
[-C--:B------:R-:W-:Y:S02]  /*3fe0*/  FFMA R13, R47, R29.reuse, R40 ;  /* 0x0000001d2f0d7223 */ /* 0x080fe40000000028 */
[----:B------:R-:W-:Y:S01]  /*3ff0*/  FFMA R41, R76, R29, R41 ;  /* 0x0000001d4c297223 */ /* 0x000fe20000000029 */
[----:B------:R-:W3:Y:S01]  /*4000*/  LDS.128 R44, [0x180] ;  /* 0x00018000ff2c7984 */ /* 0x000ee20000000c00 */
[----:B------:R-:W-:-:S02]  /*4010*/  FFMA R17, R29, R77, R42 ;  /* 0x0000004d1d117223 */ /* 0x000fc4000000002a */
[C---:B------:R-:W-:Y:S02]  /*4020*/  FFMA R36, R29.reuse, R78, R36 ;  /* 0x0000004e1d247223 */ /* 0x040fe40000000024 */
[C---:B------:R-:W-:Y:S02]  /*4030*/  FFMA R19, R29.reuse, R79, R2 ;  /* 0x0000004f1d137223 */ /* 0x040fe40000000002 */
[----:B------:R-:W4:Y:S01]  /*4040*/  LDS.128 R76, [0x190] ;  /* 0x00019000ff4c7984 */ /* 0x000f220000000c00 */
[----:B------:R-:W-:Y:S02]  /*4050*/  FFMA R6, R48, R29, R6 ;  /* 0x0000001d30067223 */ /* 0x000fe40000000006 */
[----:B------:R-:W-:Y:S02]  /*4060*/  FFMA R29, R29, R49, R28 ;  /* 0x000000311d1d7223 */ /* 0x000fe4000000001c */
[C---:B------:R-:W-:Y:S02]  /*4070*/  FFMA R2, R30.reuse, R50, R13 ;  /* 0x000000321e027223 */ /* 0x040fe4000000000d */
[----:B------:R-:W-:-:S02]  /*4080*/  FFMA R41, R30, R51, R41 ;  /* 0x000000331e297223 */ /* 0x000fc40000000029 */
[----:B-1----:R-:W-:Y:S01]  /*4090*/  FFMA R52, R52, R30, R17 ;  /* 0x0000001e34347223 */ /* 0x002fe20000000011 */
[----:B------:R-:W1:Y:S01]  /*40a0*/  LDS.128 R48, [0x1a0] ;  /* 0x0001a000ff307984 */ /* 0x000e620000000c00 */
[----:B------:R-:W-:-:S03]  /*40b0*/  FFMA R54, R30, R54, R19 ;  /* 0x000000361e367223 */ /* 0x000fc60000000013 */
[----:B------:R-:W1:Y:S01]  /*40c0*/  LDS.128 R16, [0x1b0] ;  /* 0x0001b000ff107984 */ /* 0x000e620000000c00 */
[C---:B------:R-:W-:Y:S02]  /*40d0*/  FFMA R36, R30.reuse, R53, R36 ;  /* 0x000000351e247223 */ /* 0x040fe40000000024 */
[----:B------:R-:W-:Y:S02]  /*40e0*/  FFMA R6, R30, R55, R6 ;  /* 0x000000371e067223 */ /* 0x000fe40000000006 */
[----:B0-----:R-:W-:Y:S02]  /*40f0*/  FFMA R56, R56, R30, R29 ;  /* 0x0000001e38387223 */ /* 0x001fe4000000001d */
[C---:B------:R-:W-:Y:S02]  /*4100*/  FFMA R57, R31.reuse, R57, R2 ;  /* 0x000000391f397223 */ /* 0x040fe40000000002 */
[C---:B------:R-:W-:Y:S02]  /*4110*/  FFMA R58, R31.reuse, R58, R41 ;  /* 0x0000003a1f3a7223 */ /* 0x040fe40000000029 */
[----:B------:R-:W-:Y:S01]  /*4120*/  FFMA R59, R31, R59, R52 ;  /* 0x0000003b1f3b7223 */ /* 0x000fe20000000034 */
[----:B------:R-:W-:Y:S01]  /*4130*/  LDS.128 R40, [0x1c0] ;  /* 0x0001c000ff287984 */ /* 0x000fe20000000c00 */
[----:B--2---:R-:W-:-:S02]  /*4140*/  FFMA R24, R24, R31, R36 ;  /* 0x0000001f18187223 */ /* 0x004fc40000000024 */
[C---:B------:R-:W-:Y:S01]  /*4150*/  FFMA R25, R31.reuse, R25, R54 ;  /* 0x000000191f197223 */ /* 0x040fe20000000036 */
[----:B------:R-:W0:Y:S01]  /*4160*/  LDS.128 R36, [R4+0x740] ;  /* 0x0007400004247984 */ /* 0x000e220000000c00 */
[C---:B------:R-:W-:Y:S02]  /*4170*/  FFMA R6, R31.reuse, R26, R6 ;  /* 0x0000001a1f067223 */ /* 0x040fe40000000006 */
[----:B------:R-:W-:Y:S01]  /*4180*/  FFMA R27, R31, R27, R56 ;  /* 0x0000001b1f1b7223 */ /* 0x000fe20000000038 */
[----:B------:R-:W2:Y:S01]  /*4190*/  LDS.128 R52, [0x1d0] ;  /* 0x0001d000ff347984 */ /* 0x000ea20000000c00 */
[C---:B---3--:R-:W-:Y:S02]  /*41a0*/  FFMA R32, R8.reuse, R32, R57 ;  /* 0x0000002008207223 */ /* 0x048fe40000000039 */
[C---:B------:R-:W-:Y:S01]  /*41b0*/  FFMA R33, R8.reuse, R33, R58 ;  /* 0x0000002108217223 */ /* 0x040fe2000000003a */
[----:B------:R-:W-:Y:S01]  /*41c0*/  LDS.128 R28, [0x220] ;  /* 0x00022000ff1c7984 */ /* 0x000fe20000000c00 */
[----:B------:R-:W-:-:S02]  /*41d0*/  FFMA R34, R8, R34, R59 ;  /* 0x0000002208227223 */ /* 0x000fc4000000003b */
[C---:B------:R-:W-:Y:S01]  /*41e0*/  FFMA R24, R8.reuse, R35, R24 ;  /* 0x0000002308187223 */ /* 0x040fe20000000018 */
[----:B------:R-:W3:Y:S01]  /*41f0*/  LDS.128 R56, [0x1e0] ;  /* 0x0001e000ff387984 */ /* 0x000ee20000000c00 */
[C---:B----4-:R-:W-:Y:S02]  /*4200*/  FFMA R2, R8.reuse, R68, R25 ;  /* 0x0000004408027223 */ /* 0x050fe40000000019 */
[C---:B------:R-:W-:Y:S02]  /*4210*/  FFMA R6, R8.reuse, R69, R6 ;  /* 0x0000004508067223 */ /* 0x040fe40000000006 */
[----:B------:R-:W-:Y:S02]  /*4220*/  FFMA R8, R8, R70, R27 ;  /* 0x0000004608087223 */ /* 0x000fe4000000001b */
[-C--:B------:R-:W-:Y:S02]  /*4230*/  FFMA R13, R71, R9.reuse, R32 ;  /* 0x00000009470d7223 */ /* 0x080fe40000000020 */
[----:B-----5:R-:W-:Y:S01]  /*4240*/  FFMA R33, R72, R9, R33 ;  /* 0x0000000948217223 */ /* 0x020fe20000000021 */
[----:B------:R-:W4:Y:S01]  /*4250*/  LDS.128 R68, [0x1f0] ;  /* 0x0001f000ff447984 */ /* 0x000f220000000c00 */
[----:B------:R-:W-:-:S02]  /*4260*/  FFMA R24, R9, R74, R24 ;  /* 0x0000004a09187223 */ /* 0x000fc40000000018 */
[C---:B------:R-:W-:Y:S02]  /*4270*/  FFMA R23, R9.reuse, R73, R34 ;  /* 0x0000004909177223 */ /* 0x040fe40000000022 */
[C---:B------:R-:W-:Y:S02]  /*4280*/  FFMA R25, R9.reuse, R75, R2 ;  /* 0x0000004b09197223 */ /* 0x040fe40000000002 */
[----:B------:R-:W5:Y:S01]  /*4290*/  LDS.128 R72, [0x200] ;  /* 0x00020000ff487984 */ /* 0x000f620000000c00 */
[----:B------:R-:W-:Y:S02]  /*42a0*/  FFMA R6, R44, R9, R6 ;  /* 0x000000092c067223 */ /* 0x000fe40000000006 */
[----:B------:R-:W-:Y:S02]  /*42b0*/  FFMA R9, R9, R45, R8 ;  /* 0x0000002d09097223 */ /* 0x000fe40000000008 */
[C---:B------:R-:W-:Y:S02]  /*42c0*/  FFMA R2, R10.reuse, R46, R13 ;  /* 0x0000002e0a027223 */ /* 0x040fe4000000000d */
[----:B------:R-:W-:-:S02]  /*42d0*/  FFMA R33, R10, R47, R33 ;  /* 0x0000002f0a217223 */ /* 0x000fc40000000021 */
[----:B------:R-:W-:Y:S01]  /*42e0*/  FFMA R24, R10, R77, R24 ;  /* 0x0000004d0a187223 */ /* 0x000fe20000000018 */
[----:B------:R-:W3:Y:S01]  /*42f0*/  LDS.128 R44, [0x210] ;  /* 0x00021000ff2c7984 */ /* 0x000ee20000000c00 */
[----:B------:R-:W-:Y:S02]  /*4300*/  FFMA R76, R76, R10, R23 ;  /* 0x0000000a4c4c7223 */ /* 0x000fe40000000017 */
[C---:B------:R-:W-:Y:S02]  /*4310*/  FFMA R78, R10.reuse, R78, R25 ;  /* 0x0000004e0a4e7223 */ /* 0x040fe40000000019 */
[----:B------:R-:W-:Y:S02]  /*4320*/  FFMA R6, R10, R79, R6 ;  /* 0x0000004f0a067223 */ /* 0x000fe40000000006 */
[----:B-1----:R-:W-:Y:S02]  /*4330*/  FFMA R48, R48, R10, R9 ;  /* 0x0000000a30307223 */ /* 0x002fe40000000009 */
[----:B------:R-:W-:-:S02]  /*4340*/  FFMA R49, R11, R49, R2 ;  /* 0x000000310b317223 */ /* 0x000fc40000000002 */
[C---:B------:R-:W-:Y:S02]  /*4350*/  FFMA R50, R11.reuse, R50, R33 ;  /* 0x000000320b327223 */ /* 0x040fe40000000021 */
[----:B------:R-:W-:Y:S01]  /*4360*/  FFMA R2, R16, R11, R24 ;  /* 0x0000000b10027223 */ /* 0x000fe20000000018 */
[----:B------:R-:W-:Y:S01]  /*4370*/  LDS.128 R32, [0x230] ;  /* 0x00023000ff207984 */ /* 0x000fe20000000c00 */
[C---:B------:R-:W-:Y:S02]  /*4380*/  FFMA R51, R11.reuse, R51, R76 ;  /* 0x000000330b337223 */ /* 0x040fe4000000004c */
[C---:B------:R-:W-:Y:S01]  /*4390*/  FFMA R9, R11.reuse, R17, R78 ;  /* 0x000000110b097223 */ /* 0x040fe2000000004e */
[----:B------:R-:W1:Y:S01]  /*43a0*/  LDS.128 R24, [R4+0x750] ;  /* 0x0007500004187984 */ /* 0x000e620000000c00 */
[C---:B------:R-:W-:Y:S02]  /*43b0*/  FFMA R6, R11.reuse, R18, R6 ;  /* 0x000000120b067223 */ /* 0x040fe40000000006 */
[----:B------:R-:W-:Y:S01]  /*43c0*/  FFMA R11, R11, R19, R48 ;  /* 0x000000130b0b7223 */ /* 0x000fe20000000030 */
[----:B------:R-:W-:Y:S04]  /*43d0*/  LDS.128 R76, [0x2c0] ;  /* 0x0002c000ff4c7984 */ /* 0x000fe80000000c00 */
[----:B------:R-:W1:Y:S01]  /*43e0*/  LDS.128 R16, [0x240] ;  /* 0x00024000ff107984 */ /* 0x000e620000000c00 */
[----:B0-----:R-:W-:-:S02]  /*43f0*/  FFMA R50, R36, R41, R50 ;  /* 0x0000002924327223 */ /* 0x001fc40000000032 */
[C---:B------:R-:W-:Y:S02]  /*4400*/  FFMA R8, R36.reuse, R40, R49 ;  /* 0x0000002824087223 */ /* 0x040fe40000000031 */
[C---:B------:R-:W-:Y:S02]  /*4410*/  FFMA R10, R36.reuse, R42, R51 ;  /* 0x0000002a240a7223 */ /* 0x040fe40000000033 */
[C---:B------:R-:W-:Y:S02]  /*4420*/  FFMA R2, R36.reuse, R43, R2 ;  /* 0x0000002b24027223 */ /* 0x040fe40000000002 */
[C---:B--2---:R-:W-:Y:S01]  /*4430*/  FFMA R52, R36.reuse, R52, R9 ;  /* 0x0000003424347223 */ /* 0x044fe20000000009 */
[----:B------:R-:W0:Y:S01]  /*4440*/  LDS.128 R40, [0x250] ;  /* 0x00025000ff287984 */ /* 0x000e220000000c00 */
[C---:B------:R-:W-:Y:S02]  /*4450*/  FFMA R6, R36.reuse, R53, R6 ;  /* 0x0000003524067223 */ /* 0x040fe40000000006 */
[----:B------:R-:W-:-:S02]  /*4460*/  FFMA R36, R36, R54, R11 ;  /* 0x0000003624247223 */ /* 0x000fc4000000000b */
[-C--:B------:R-:W-:Y:S02]  /*4470*/  FFMA R9, R55, R37.reuse, R8 ;  /* 0x0000002537097223 */ /* 0x080fe40000000008 */
[----:B---3--:R-:W-:Y:S02]  /*4480*/  FFMA R56, R56, R37, R50 ;  /* 0x0000002538387223 */ /* 0x008fe40000000032 */
[C---:B------:R-:W-:Y:S01]  /*4490*/  FFMA R57, R37.reuse, R57, R10 ;  /* 0x0000003925397223 */ /* 0x040fe2000000000a */
[----:B------:R-:W2:Y:S01]  /*44a0*/  LDS.128 R48, [0x260] ;  /* 0x00026000ff307984 */ /* 0x000ea20000000c00 */
[C---:B------:R-:W-:Y:S02]  /*44b0*/  FFMA R2, R37.reuse, R58, R2 ;  /* 0x0000003a25027223 */ /* 0x040fe40000000002 */
[C---:B------:R-:W-:Y:S02]  /*44c0*/  FFMA R11, R37.reuse, R59, R52 ;  /* 0x0000003b250b7223 */ /* 0x040fe40000000034 */
[----:B----4-:R-:W-:Y:S01]  /*44d0*/  FFMA R6, R68, R37, R6 ;  /* 0x0000002544067223 */ /* 0x010fe20000000006 */
[----:B------:R-:W3:Y:S01]  /*44e0*/  LDS.128 R52, [0x270] ;  /* 0x00027000ff347984 */ /* 0x000ee20000000c00 */
[----:B------:R-:W-:-:S02]  /*44f0*/  FFMA R69, R37, R69, R36 ;  /* 0x0000004525457223 */ /* 0x000fc40000000024 */
[C---:B------:R-:W-:Y:S02]  /*4500*/  FFMA R8, R38.reuse, R70, R9 ;  /* 0x0000004626087223 */ /* 0x040fe40000000009 */
[----:B------:R-:W-:Y:S02]  /*4510*/  FFMA R9, R38, R71, R56 ;  /* 0x0000004726097223 */ /* 0x000fe40000000038 */
[----:B-----5:R-:W-:Y:S02]  /*4520*/  FFMA R72, R72, R38, R57 ;  /* 0x0000002648487223 */ /* 0x020fe40000000039 */
[----:B------:R-:W4:Y:S01]  /*4530*/  LDS.128 R56, [0x280] ;  /* 0x00028000ff387984 */ /* 0x000f220000000c00 */
[C---:B------:R-:W-:Y:S02]  /*4540*/  FFMA R2, R38.reuse, R73, R2 ;  /* 0x0000004926027223 */ /* 0x040fe40000000002 */
[C---:B------:R-:W-:Y:S02]  /*4550*/  FFMA R74, R38.reuse, R74, R11 ;  /* 0x0000004a264a7223 */ /* 0x040fe4000000000b */
[----:B------:R-:W-:-:S02]  /*4560*/  FFMA R6, R38, R75, R6 ;  /* 0x0000004b26067223 */ /* 0x000fc40000000006 */
[----:B------:R-:W-:Y:S02]  /*4570*/  FFMA R38, R44, R38, R69 ;  /* 0x000000262c267223 */ /* 0x000fe40000000045 */
[----:B------:R-:W5:Y:S01]  /*4580*/  LDS.128 R68, [0x290] ;  /* 0x00029000ff447984 */ /* 0x000f620000000c00 */
[C---:B------:R-:W-:Y:S02]  /*4590*/  FFMA R13, R39.reuse, R45, R8 ;  /* 0x0000002d270d7223 */ /* 0x040fe40000000008 */
[C---:B------:R-:W-:Y:S02]  /*45a0*/  FFMA R12, R39.reuse, R46, R9 ;  /* 0x0000002e270c7223 */ /* 0x040fe40000000009 */
[C---:B------:R-:W-:Y:S01]  /*45b0*/  FFMA R23, R39.reuse, R47, R72 ;  /* 0x0000002f27177223 */ /* 0x040fe20000000048 */
[----:B------:R-:W-:Y:S01]  /*45c0*/  LDS.128 R8, [R4+0x760] ;  /* 0x0007600004087984 */ /* 0x000fe20000000c00 */
[----:B------:R-:W-:Y:S02]  /*45d0*/  FFMA R2, R28, R39, R2 ;  /* 0x000000271c027223 */ /* 0x000fe40000000002 */
[C---:B------:R-:W-:Y:S01]  /*45e0*/  FFMA R29, R39.reuse, R29, R74 ;  /* 0x0000001d271d7223 */ /* 0x040fe2000000004a */
[----:B------:R-:W3:Y:S01]  /*45f0*/  LDS.128 R44, [0x2a0] ;  /* 0x0002a000ff2c7984 */ /* 0x000ee20000000c00 */
[----:B------:R-:W-:-:S02]  /*4600*/  FFMA R6, R39, R30, R6 ;  /* 0x0000001e27067223 */ /* 0x000fc40000000006 */
[----:B------:R-:W-:Y:S01]  /*4610*/  FFMA R31, R39, R31, R38 ;  /* 0x0000001f271f7223 */ /* 0x000fe20000000026 */
[----:B------:R-:W4:Y:S01]  /*4620*/  LDS.128 R72, [0x2b0] ;  /* 0x0002b000ff487984 */ /* 0x000f220000000c00 */
[C---:B-1----:R-:W-:Y:S02]  /*4630*/  FFMA R32, R24.reuse, R32, R13 ;  /* 0x0000002018207223 */ /* 0x042fe4000000000d */
[C---:B------:R-:W-:Y:S01]  /*4640*/  FFMA R12, R24.reuse, R33, R12 ;  /* 0x00000021180c7223 */ /* 0x040fe2000000000c */
[----:B------:R-:W-:Y:S01]  /*4650*/  LDS.128 R36, [0x2e0] ;  /* 0x0002e000ff247984 */ /* 0x000fe20000000c00 */
[C---:B------:R-:W-:Y:S02]  /*4660*/  FFMA R34, R24.reuse, R34, R23 ;  /* 0x0000002218227223 */ /* 0x040fe40000000017 */
[C---:B------:R-:W-:Y:S02]  /*4670*/  FFMA R2, R24.reuse, R35, R2 ;  /* 0x0000002318027223 */ /* 0x040fe40000000002 */
[----:B------:R-:W-:-:S02]  /*4680*/  FFMA R14, R24, R16, R29 ;  /* 0x00000010180e7223 */ /* 0x000fc4000000001d */
[C---:B------:R-:W-:Y:S02]  /*4690*/  FFMA R6, R24.reuse, R17, R6 ;  /* 0x0000001118067223 */ /* 0x040fe40000000006 */
[----:B------:R-:W-:Y:S02]  /*46a0*/  FFMA R24, R24, R18, R31 ;  /* 0x0000001218187223 */ /* 0x000fe4000000001f */
[-C--:B------:R-:W-:Y:S01]  /*46b0*/  FFMA R13, R19, R25.reuse, R32 ;  /* 0x00000019130d7223 */ /* 0x080fe20000000020 */
[----:B------:R-:W-:Y:S04]  /*46c0*/  LDS.128 R28, [0x2f0] ;  /* 0x0002f000ff1c7984 */ /* 0x000fe80000000c00 */
[----:B------:R-:W1:Y:S01]  /*46d0*/  LDS.128 R16, [0x2d0] ;  /* 0x0002d000ff107984 */ /* 0x000e620000000c00 */
[----:B0-----:R-:W-:-:S02]  /*46e0*/  FFMA R12, R40, R25, R12 ;  /* 0x00000019280c7223 */ /* 0x001fc4000000000c */
[C---:B------:R-:W-:Y:S02]  /*46f0*/  FFMA R41, R25.reuse, R41, R34 ;  /* 0x0000002919297223 */ /* 0x040fe40000000022 */
[C---:B------:R-:W-:Y:S01]  /*4700*/  FFMA R2, R25.reuse, R42, R2 ;  /* 0x0000002a19027223 */ /* 0x040fe20000000002 */
[----:B------:R-:W-:Y:S01]  /*4710*/  LDS.128 R32, [R4+0x770] ;  /* 0x0007700004207984 */ /* 0x000fe20000000c00 */
[C---:B------:R-:W-:Y:S02]  /*4720*/  FFMA R43, R25.reuse, R43, R14 ;  /* 0x0000002b192b7223 */ /* 0x040fe4000000000e */
[----:B--2---:R-:W-:Y:S02]  /*4730*/  FFMA R6, R48, R25, R6 ;  /* 0x0000001930067223 */ /* 0x004fe40000000006 */
[----:B------:R-:W-:Y:S02]  /*4740*/  FFMA R49, R25, R49, R24 ;  /* 0x0000003119317223 */ /* 0x000fe40000000018 */
[----:B------:R-:W-:-:S02]  /*4750*/  FFMA R50, R26, R50, R13 ;  /* 0x000000321a327223 */ /* 0x000fc4000000000d */
[----:B------:R-:W-:Y:S02]  /*4760*/  FFMA R12, R26, R51, R12 ;  /* 0x000000331a0c7223 */ /* 0x000fe4000000000c */
[----:B---3--:R-:W-:Y:S02]  /*4770*/  FFMA R52, R52, R26, R41 ;  /* 0x0000001a34347223 */ /* 0x008fe40000000029 */
[C---:B------:R-:W-:Y:S02]  /*4780*/  FFMA R2, R26.reuse, R53, R2 ;  /* 0x000000351a027223 */ /* 0x040fe40000000002 */
[C---:B------:R-:W-:Y:S02]  /*4790*/  FFMA R54, R26.reuse, R54, R43 ;  /* 0x000000361a367223 */ /* 0x040fe4000000002b */
[----:B------:R-:W-:Y:S01]  /*47a0*/  FFMA R6, R26, R55, R6 ;  /* 0x000000371a067223 */ /* 0x000fe20000000006 */
[----:B------:R-:W-:Y:S01]  /*47b0*/  LDS.128 R40, [0x380] ;  /* 0x00038000ff287984 */ /* 0x000fe20000000c00 */
[----:B----4-:R-:W-:-:S02]  /*47c0*/  FFMA R56, R56, R26, R49 ;  /* 0x0000001a38387223 */ /* 0x010fc40000000031 */
[C---:B------:R-:W-:Y:S02]  /*47d0*/  FFMA R57, R27.reuse, R57, R50 ;  /* 0x000000391b397223 */ /* 0x040fe40000000032 */
[C---:B------:R-:W-:Y:S01]  /*47e0*/  FFMA R12, R27.reuse, R58, R12 ;  /* 0x0000003a1b0c7223 */ /* 0x040fe2000000000c */
[----:B------:R-:W0:Y:S01]  /*47f0*/  LDS.128 R48, [0x300] ;  /* 0x00030000ff307984 */ /* 0x000e220000000c00 */
[C---:B------:R-:W-:Y:S02]  /*4800*/  FFMA R59, R27.reuse, R59, R52 ;  /* 0x0000003b1b3b7223 */ /* 0x040fe40000000034 */
[----:B-----5:R-:W-:Y:S02]  /*4810*/  FFMA R2, R68, R27, R2 ;  /* 0x0000001b44027223 */ /* 0x020fe40000000002 */
[C---:B------:R-:W-:Y:S02]  /*4820*/  FFMA R69, R27.reuse, R69, R54 ;  /* 0x000000451b457223 */ /* 0x040fe40000000036 */
[C---:B------:R-:W-:Y:S01]  /*4830*/  FFMA R6, R27.reuse, R70, R6 ;  /* 0x000000461b067223 */ /* 0x040fe20000000006 */
[----:B------:R-:W-:Y:S01]  /*4840*/  LDS.128 R52, [R4+0x780] ;  /* 0x0007800004347984 */ /* 0x000fe20000000c00 */
[----:B------:R-:W-:-:S02]  /*4850*/  FFMA R71, R27, R71, R56 ;  /* 0x000000471b477223 */ /* 0x000fc40000000038 */
[C---:B------:R-:W-:Y:S01]  /*4860*/  FFMA R44, R8.reuse, R44, R57 ;  /* 0x0000002c082c7223 */ /* 0x040fe20000000039 */
[----:B------:R-:W2:Y:S01]  /*4870*/  LDS.128 R24, [0x310] ;  /* 0x00031000ff187984 */ /* 0x000ea20000000c00 */
[C---:B------:R-:W-:Y:S02]  /*4880*/  FFMA R12, R8.reuse, R45, R12 ;  /* 0x0000002d080c7223 */ /* 0x040fe4000000000c */
[C---:B------:R-:W-:Y:S02]  /*4890*/  FFMA R46, R8.reuse, R46, R59 ;  /* 0x0000002e082e7223 */ /* 0x040fe4000000003b */
[C---:B------:R-:W-:Y:S01]  /*48a0*/  FFMA R2, R8.reuse, R47, R2 ;  /* 0x0000002f08027223 */ /* 0x040fe20000000002 */
[----:B------:R-:W3:Y:S01]  /*48b0*/  LDS.128 R56, [0x320] ;  /* 0x00032000ff387984 */ /* 0x000ee20000000c00 */
[C---:B------:R-:W-:Y:S02]  /*48c0*/  FFMA R14, R8.reuse, R72, R69 ;  /* 0x00000048080e7223 */ /* 0x040fe40000000045 */
[----:B------:R-:W-:-:S02]  /*48d0*/  FFMA R6, R8, R73, R6 ;  /* 0x0000004908067223 */ /* 0x000fc40000000006 */
[----:B------:R-:W-:Y:S02]  /*48e0*/  FFMA R8, R8, R74, R71 ;  /* 0x0000004a08087223 */ /* 0x000fe40000000047 */
[-C--:B------:R-:W-:Y:S01]  /*48f0*/  FFMA R13, R75, R9.reuse, R44 ;  /* 0x000000094b0d7223 */ /* 0x080fe2000000002c */
[----:B------:R-:W-:Y:S01]  /*4900*/  LDS.128 R68, [0x390] ;  /* 0x00039000ff447984 */ /* 0x000fe20000000c00 */
[----:B------:R-:W-:Y:S02]  /*4910*/  FFMA R12, R76, R9, R12 ;  /* 0x000000094c0c7223 */ /* 0x000fe4000000000c */
[C---:B------:R-:W-:Y:S01]  /*4920*/  FFMA R77, R9.reuse, R77, R46 ;  /* 0x0000004d094d7223 */ /* 0x040fe2000000002e */
[----:B------:R-:W4:Y:S01]  /*4930*/  LDS.128 R72, [0x330] ;  /* 0x00033000ff487984 */ /* 0x000f220000000c00 */
[C---:B------:R-:W-:Y:S02]  /*4940*/  FFMA R2, R9.reuse, R78, R2 ;  /* 0x0000004e09027223 */ /* 0x040fe40000000002 */
[----:B------:R-:W-:Y:S01]  /*4950*/  FFMA R79, R9, R79, R14 ;  /* 0x0000004f094f7223 */ /* 0x000fe2000000000e */
[----:B------:R-:W2:Y:S01]  /*4960*/  LDS.128 R44, [0x350] ;  /* 0x00035000ff2c7984 */ /* 0x000ea20000000c00 */
[----:B-1----:R-:W-:-:S02]  /*4970*/  FFMA R6, R16, R9, R6 ;  /* 0x0000000910067223 */ /* 0x002fc40000000006 */
[----:B------:R-:W-:Y:S01]  /*4980*/  FFMA R23, R9, R17, R8 ;  /* 0x0000001109177223 */ /* 0x000fe20000000008 */
[----:B------:R-:W-:Y:S01]  /*4990*/  IADD3 R9, R7, 0x80, RZ ;  /* 0x0000008007097810 */ /* 0x000fe20007ffe0ff */
[----:B------:R-:W-:-:S04]  /*49a0*/  FFMA R14, R10, R18, R13 ;  /* 0x000000120a0e7223 */ /* 0x000fc8000000000d */
[----:B------:R-:W-:-:S04]  /*49b0*/  IMAD.WIDE R8, R9, R0, c[0x0][0x168] ;  /* 0x00005a0009087625 */ /* 0x000fc800078e0200 */
[C---:B------:R-:W-:Y:S01]  /*49c0*/  FFMA R13, R10.reuse, R37, R2 ;  /* 0x000000250a0d7223 */ /* 0x040fe20000000002 */
[----:B------:R1:W5:Y:S04]  /*49d0*/  LDG.E.CONSTANT R62, [R8.64+0x2000] ;  /* 0x00200004083e7981 */ /* 0x000368000c1e9900 */
[----:B------:R-:W5:Y:S01]  /*49e0*/  LDG.E.CONSTANT R2, [R8.64] ;  /* 0x0000000408027981 */ /* 0x000f62000c1e9900 */
[----:B------:R-:W-:-:S03]  /*49f0*/  FFMA R12, R10, R19, R12 ;  /* 0x000000130a0c7223 */ /* 0x000fc6000000000c */
[----:B------:R-:W1:Y:S01]  /*4a00*/  LDS.128 R16, [0x360] ;  /* 0x00036000ff107984 */ /* 0x000e620000000c00 */
[----:B------:R-:W-:Y:S02]  /*4a10*/  FFMA R20, R36, R10, R77 ;  /* 0x0000000a24147223 */ /* 0x000fe4000000004d */
[C---:B------:R-:W-:Y:S01]  /*4a20*/  FFMA R22, R10.reuse, R38, R79 ;  /* 0x000000260a167223 */ /* 0x040fe2000000004f */
[----:B------:R1:W5:Y:S01]  /*4a30*/  LDG.E.CONSTANT R64, [R8.64+0x4000] ;  /* 0x0040000408407981 */ /* 0x000362000c1e9900 */
[----:B------:R-:W-:-:S03]  /*4a40*/  FFMA R6, R10, R39, R6 ;  /* 0x000000270a067223 */ /* 0x000fc60000000006 */
[----:B------:R-:W1:Y:S01]  /*4a50*/  LDS.128 R36, [0x370] ;  /* 0x00037000ff247984 */ /* 0x000e620000000c00 */
[C---:B------:R-:W-:Y:S02]  /*4a60*/  FFMA R29, R11.reuse, R29, R14 ;  /* 0x0000001d0b1d7223 */ /* 0x040fe4000000000e */
[C---:B------:R-:W-:Y:S01]  /*4a70*/  FFMA R31, R11.reuse, R31, R20 ;  /* 0x0000001f0b1f7223 */ /* 0x040fe20000000014 */
[----:B------:R-:W1:Y:S01]  /*4a80*/  LDS.128 R76, [0x3b0] ;  /* 0x0003b000ff4c7984 */ /* 0x000e620000000c00 */
[----:B0-----:R-:W-:Y:S02]  /*4a90*/  FFMA R13, R48, R11, R13 ;  /* 0x0000000b300d7223 */ /* 0x001fe4000000000d */
[C---:B------:R-:W-:Y:S01]  /*4aa0*/  FFMA R49, R11.reuse, R49, R22 ;  /* 0x000000310b317223 */ /* 0x040fe20000000016 */
[----:B------:R0:W5:Y:S01]  /*4ab0*/  LDG.E.CONSTANT R66, [R8.64+0x6000] ;  /* 0x0060000408427981 */ /* 0x000162000c1e9900 */
[C---:B------:R-:W-:Y:S02]  /*4ac0*/  FFMA R6, R11.reuse, R50, R6 ;  /* 0x000000320b067223 */ /* 0x040fe40000000006 */
[----:B------:R-:W-:Y:S01]  /*4ad0*/  FFMA R28, R28, R10, R23 ;  /* 0x0000000a1c1c7223 */ /* 0x000fe20000000017 */
[----:B------:R0:W5:Y:S01]  /*4ae0*/  LDG.E.CONSTANT R125, [R8.64+0xa000] ;  /* 0x00a00004087d7981 */ /* 0x000162000c1e9900 */
[----:B------:R-:W-:-:S02]  /*4af0*/  FFMA R12, R11, R30, R12 ;  /* 0x0000001e0b0c7223 */ /* 0x000fc4000000000c */
[C---:B--2---:R-:W-:Y:S01]  /*4b00*/  FFMA R24, R32.reuse, R24, R29 ;  /* 0x0000001820187223 */ /* 0x044fe2000000001d */
[----:B------:R0:W2:Y:S01]  /*4b10*/  LDG.E.CONSTANT R123, [R8.64+0xc000] ;  /* 0x00c00004087b7981 */ /* 0x0000a2000c1e9900 */
[C---:B------:R-:W-:Y:S02]  /*4b20*/  FFMA R26, R32.reuse, R26, R31 ;  /* 0x0000001a201a7223 */ /* 0x040fe4000000001f */
[C---:B------:R-:W-:Y:S01]  /*4b30*/  FFMA R13, R32.reuse, R27, R13 ;  /* 0x0000001b200d7223 */ /* 0x040fe2000000000d */
[----:B------:R0:W2:Y:S01]  /*4b40*/  LDG.E.CONSTANT R121, [R8.64+0xe000] ;  /* 0x00e0000408797981 */ /* 0x0000a2000c1e9900 */
[C---:B---3--:R-:W-:Y:S02]  /*4b50*/  FFMA R56, R32.reuse, R56, R49 ;  /* 0x0000003820387223 */ /* 0x048fe40000000031 */
[----:B------:R-:W-:Y:S01]  /*4b60*/  FFMA R6, R32, R57, R6 ;  /* 0x0000003920067223 */ /* 0x000fe20000000006 */
[----:B------:R0:W3:Y:S01]  /*4b70*/  LDG.E.CONSTANT R119, [R8.64+0x10000] ;  /* 0x0100000408777981 */ /* 0x0000e2000c1e9900 */
[----:B------:R-:W-:-:S02]  /*4b80*/  FFMA R51, R11, R51, R28 ;  /* 0x000000330b337223 */ /* 0x000fc4000000001c */
[----:B------:R-:W-:Y:S01]  /*4b90*/  FFMA R12, R32, R25, R12 ;  /* 0x00000019200c7223 */ /* 0x000fe2000000000c */
[----:B------:R-:W-:Y:S01]  /*4ba0*/  LDS.128 R28, [0x3d0] ;  /* 0x0003d000ff1c7984 */ /* 0x000fe20000000c00 */
[----:B------:R-:W-:Y:S02]  /*4bb0*/  FFMA R59, R59, R33, R24 ;  /* 0x000000213b3b7223 */ /* 0x000fe40000000018 */
[C---:B----4-:R-:W-:Y:S01]  /*4bc0*/  FFMA R73, R33.reuse, R73, R26 ;  /* 0x0000004921497223 */ /* 0x050fe2000000001a */
[----:B------:R0:W4:Y:S01]  /*4bd0*/  LDG.E.CONSTANT R117, [R8.64+0x12000] ;  /* 0x0120000408757981 */ /* 0x000122000c1e9900 */
[C---:B------:R-:W-:Y:S02]  /*4be0*/  FFMA R13, R33.reuse, R74, R13 ;  /* 0x0000004a210d7223 */ /* 0x040fe4000000000d */
[----:B------:R-:W-:Y:S01]  /*4bf0*/  FFMA R75, R33, R75, R56 ;  /* 0x0000004b214b7223 */ /* 0x000fe20000000038 */
[----:B------:R-:W0:Y:S01]  /*4c00*/  LDS.128 R24, [0x3c0] ;  /* 0x0003c000ff187984 */ /* 0x000e220000000c00 */
[----:B------:R-:W-:-:S02]  /*4c10*/  FFMA R6, R84, R33, R6 ;  /* 0x0000002154067223 */ /* 0x000fc40000000006 */
[----:B------:R-:W-:Y:S01]  /*4c20*/  FFMA R58, R32, R58, R51 ;  /* 0x0000003a203a7223 */ /* 0x000fe20000000033 */
[----:B------:R0:W2:Y:S01]  /*4c30*/  LDG.E.CONSTANT R115, [R8.64+0x14000] ;  /* 0x0140000408737981 */ /* 0x0000a2000c1e9900 */
[----:B------:R-:W-:Y:S02]  /*4c40*/  FFMA R12, R72, R33, R12 ;  /* 0x00000021480c7223 */ /* 0x000fe4000000000c */
[----:B------:R-:W-:Y:S01]  /*4c50*/  FFMA R10, R44, R34, R73 ;  /* 0x000000222c0a7223 */ /* 0x000fe20000000049 */
[----:B------:R-:W-:Y:S01]  /*4c60*/  LDS.128 R48, [0x3f0] ;  /* 0x0003f000ff307984 */ /* 0x000fe20000000c00 */
[C---:B------:R-:W-:Y:S02]  /*4c70*/  FFMA R13, R34.reuse, R45, R13 ;  /* 0x0000002d220d7223 */ /* 0x040fe4000000000d */
[C---:B------:R-:W-:Y:S01]  /*4c80*/  FFMA R14, R34.reuse, R46, R75 ;  /* 0x0000002e220e7223 */ /* 0x040fe2000000004b */
[----:B------:R0:W2:Y:S01]  /*4c90*/  LDG.E.CONSTANT R113, [R8.64+0x16000] ;  /* 0x0160000408717981 */ /* 0x0000a2000c1e9900 */
[----:B------:R-:W-:-:S02]  /*4ca0*/  FFMA R6, R34, R47, R6 ;  /* 0x0000002f22067223 */ /* 0x000fc40000000006 */
[----:B------:R-:W-:Y:S01]  /*4cb0*/  FFMA R85, R33, R85, R58 ;  /* 0x0000005521557223 */ /* 0x000fe2000000003a */
[----:B------:R-:W0:Y:S01]  /*4cc0*/  LDS.128 R44, [0x3e0] ;  /* 0x0003e000ff2c7984 */ /* 0x000e220000000c00 */
[C---:B------:R-:W-:Y:S02]  /*4cd0*/  FFMA R86, R34.reuse, R86, R59 ;  /* 0x0000005622567223 */ /* 0x040fe4000000003b */
[----:B------:R-:W-:Y:S01]  /*4ce0*/  FFMA R12, R34, R87, R12 ;  /* 0x00000057220c7223 */ /* 0x000fe2000000000c */
[----:B------:R-:W-:Y:S01]  /*4cf0*/  LDS.128 R72, [0x400] ;  /* 0x00040000ff487984 */ /* 0x000fe20000000c00 */
[----:B-1----:R-:W-:Y:S02]  /*4d00*/  FFMA R34, R16, R34, R85 ;  /* 0x0000002210227223 */ /* 0x002fe40000000055 */
[C---:B------:R-:W-:Y:S01]  /*4d10*/  FFMA R11, R35.reuse, R17, R86 ;  /* 0x00000011230b7223 */ /* 0x040fe20000000056 */
[----:B------:R-:W-:Y:S01]  /*4d20*/  LDS.128 R56, [0x410] ;  /* 0x00041000ff387984 */ /* 0x000fe20000000c00 */
[----:B------:R-:W-:-:S02]  /*4d30*/  FFMA R12, R35, R18, R12 ;  /* 0x00000012230c7223 */ /* 0x000fc4000000000c */
[C---:B------:R-:W-:Y:S01]  /*4d40*/  FFMA R23, R35.reuse, R19, R10 ;  /* 0x0000001323177223 */ /* 0x040fe2000000000a */
[----:B------:R-:W-:Y:S04]  /*4d50*/  LDS.128 R84, [0x660] ;  /* 0x00066000ff547984 */ /* 0x000fe80000000c00 */
[----:B------:R-:W1:Y:S01]  /*4d60*/  LDS.128 R16, [R4+0x790] ;  /* 0x0007900004107984 */ /* 0x000e620000000c00 */
[----:B------:R-:W-:Y:S02]  /*4d70*/  FFMA R13, R36, R35, R13 ;  /* 0x00000023240d7223 */ /* 0x000fe4000000000d */
[C---:B------:R-:W-:Y:S01]  /*4d80*/  FFMA R37, R35.reuse, R37, R14 ;  /* 0x0000002523257223 */ /* 0x040fe2000000000e */
[----:B------:R0:W2:Y:S01]  /*4d90*/  LDG.E.CONSTANT R111, [R8.64+0x18000] ;  /* 0x01800004086f7981 */ /* 0x0000a2000c1e9900 */
[----:B------:R-:W-:-:S02]  /*4da0*/  FFMA R6, R35, R38, R6 ;  /* 0x0000002623067223 */ /* 0x000fc40000000006 */
[----:B------:R-:W-:Y:S01]  /*4db0*/  FFMA R39, R35, R39, R34 ;  /* 0x0000002723277223 */ /* 0x000fe20000000022 */
[----:B------:R0:W2:Y:S01]  /*4dc0*/  LDG.E.CONSTANT R109, [R8.64+0x1a000] ;  /* 0x01a00004086d7981 */ /* 0x0000a2000c1e9900 */
[C---:B------:R-:W-:Y:S02]  /*4dd0*/  FFMA R40, R52.reuse, R40, R11 ;  /* 0x0000002834287223 */ /* 0x040fe4000000000b */
[C---:B------:R-:W-:Y:S01]  /*4de0*/  FFMA R12, R52.reuse, R41, R12 ;  /* 0x00000029340c7223 */ /* 0x040fe2000000000c */
[----:B------:R-:W-:Y:S01]  /*4df0*/  LDS.128 R32, [0x460] ;  /* 0x00046000ff207984 */ /* 0x000fe20000000c00 */
        /* <DEDUP_REMOVED lines=8> */
[----:B------:R-:W-:Y:S04]  /*4e80*/  LDS.128 R36, [0x440] ;  /* 0x00044000ff247984 */ /* 0x000fe80000000c00 */
[----:B------:R-:W1:Y:S01]  /*4e90*/  LDS.128 R68, [0x420] ;  /* 0x00042000ff447984 */ /* 0x000e620000000c00 */
[----:B------:R-:W-:-:S02]  /*4ea0*/  FFMA R12, R80, R53, R12 ;  /* 0x00000035500c7223 */ /* 0x000fc4000000000c */
[C---:B------:R-:W-:Y:S01]  /*4eb0*/  FFMA R81, R53.reuse, R81, R42 ;  /* 0x0000005135517223 */ /* 0x040fe2000000002a */
[----:B------:R0:W2:Y:S01]  /*4ec0*/  LDG.E.CONSTANT R101, [R8.64+0x20000] ;  /* 0x0200000408657981 */ /* 0x0000a2000c1e9900 */
[C---:B------:R-:W-:Y:S02]  /*4ed0*/  FFMA R13, R53.reuse, R82, R13 ;  /* 0x00000052350d7223 */ /* 0x040fe4000000000d */
[C---:B------:R-:W-:Y:S01]  /*4ee0*/  FFMA R83, R53.reuse, R83, R10 ;  /* 0x0000005335537223 */ /* 0x040fe2000000000a */
[----:B------:R-:W1:Y:S01]  /*4ef0*/  LDS.128 R40, [0x430] ;  /* 0x00043000ff287984 */ /* 0x000e620000000c00 */
[----:B------:R-:W-:Y:S02]  /*4f00*/  FFMA R6, R76, R53, R6 ;  /* 0x000000354c067223 */ /* 0x000fe40000000006 */
[----:B------:R-:W-:Y:S01]  /*4f10*/  FFMA R77, R53, R77, R52 ;  /* 0x0000004d354d7223 */ /* 0x000fe20000000034 */
[----:B------:R1:W2:Y:S01]  /*4f20*/  LDG.E.CONSTANT R99, [R8.64+0x22000] ;  /* 0x0220000408637981 */ /* 0x0002a2000c1e9900 */
[----:B------:R-:W-:-:S02]  /*4f30*/  FFMA R78, R54, R78, R11 ;  /* 0x0000004e364e7223 */ /* 0x000fc4000000000b */
[----:B------:R-:W-:Y:S01]  /*4f40*/  FFMA R12, R54, R79, R12 ;  /* 0x0000004f360c7223 */ /* 0x000fe2000000000c */
[----:B------:R1:W2:Y:S01]  /*4f50*/  LDG.E.CONSTANT R97, [R8.64+0x24000] ;  /* 0x0240000408617981 */ /* 0x0002a2000c1e9900 */
        /* <DEDUP_REMOVED lines=10> */
[----:B------:R-:W-:Y:S01]  /*5000*/  LDS.128 R76, [0x610] ;  /* 0x00061000ff4c7984 */ /* 0x000fe20000000c00 */
[C---:B------:R-:W-:Y:S02]  /*5010*/  FFMA R23, R55.reuse, R31, R10 ;  /* 0x0000001f37177223 */ /* 0x040fe4000000000a */
[----:B------:R-:W-:Y:S01]  /*5020*/  FFMA R13, R44, R55, R13 ;  /* 0x000000372c0d7223 */ /* 0x000fe2000000000d */
[----:B------:R-:W0:Y:S01]  /*5030*/  LDS.128 R28, [R4+0x7a0] ;  /* 0x0007a000041c7984 */ /* 0x000e220000000c00 */
[C---:B------:R-:W-:Y:S02]  /*5040*/  FFMA R53, R55.reuse, R45, R14 ;  /* 0x0000002d37357223 */ /* 0x040fe4000000000e */
[C---:B------:R-:W-:Y:S01]  /*5050*/  FFMA R6, R55.reuse, R46, R6 ;  /* 0x0000002e37067223 */ /* 0x040fe20000000006 */
[----:B------:R0:W2:Y:S01]  /*5060*/  LDG.E.CONSTANT R93, [R8.64+0x28000] ;  /* 0x02800004085d7981 */ /* 0x0000a2000c1e9900 */
[----:B------:R-:W-:-:S03]  /*5070*/  FFMA R55, R55, R47, R54 ;  /* 0x0000002f37377223 */ /* 0x000fc60000000036 */
[----:B------:R-:W0:Y:S01]  /*5080*/  LDS.128 R44, [0x470] ;  /* 0x00047000ff2c7984 */ /* 0x000e220000000c00 */
[C---:B-1----:R-:W-:Y:S02]  /*5090*/  FFMA R10, R16.reuse, R48, R11 ;  /* 0x00000030100a7223 */ /* 0x042fe4000000000b */
[C---:B------:R-:W-:Y:S01]  /*50a0*/  FFMA R12, R16.reuse, R49, R12 ;  /* 0x00000031100c7223 */ /* 0x040fe2000000000c */
[----:B------:R1:W2:Y:S01]  /*50b0*/  LDG.E.CONSTANT R91, [R8.64+0x2a000] ;  /* 0x02a00004085b7981 */ /* 0x0002a2000c1e9900 */
[C---:B------:R-:W-:Y:S02]  /*50c0*/  FFMA R14, R16.reuse, R50, R23 ;  /* 0x00000032100e7223 */ /* 0x040fe40000000017 */
[C---:B------:R-:W-:Y:S01]  /*50d0*/  FFMA R13, R16.reuse, R51, R13 ;  /* 0x00000033100d7223 */ /* 0x040fe2000000000d */
[----:B------:R1:W2:Y:S04]  /*50e0*/  LDG.E.CONSTANT R89, [R8.64+0x2c000] ;  /* 0x02c0000408597981 */ /* 0x0002a8000c1e9900 */
[----:B------:R-:W0:Y:S01]  /*50f0*/  LDS.128 R48, [0x480] ;  /* 0x00048000ff307984 */ /* 0x000e220000000c00 */
[----:B------:R-:W-:-:S02]  /*5100*/  FFMA R72, R16, R72, R53 ;  /* 0x0000004810487223 */ /* 0x000fc40000000035 */
[C---:B------:R-:W-:Y:S01]  /*5110*/  FFMA R6, R16.reuse, R73, R6 ;  /* 0x0000004910067223 */ /* 0x040fe20000000006 */
[----:B------:R1:W2:Y:S01]  /*5120*/  LDG.E.CONSTANT R67, [R8.64+0x42000] ;  /* 0x0420000408437981 */ /* 0x0002a2000c1e9900 */
[----:B------:R-:W-:Y:S02]  /*5130*/  FFMA R74, R16, R74, R55 ;  /* 0x0000004a104a7223 */ /* 0x000fe40000000037 */
[-C--:B------:R-:W-:Y:S01]  /*5140*/  FFMA R75, R75, R17.reuse, R10 ;  /* 0x000000114b4b7223 */ /* 0x080fe2000000000a */
[----:B------:R-:W1:Y:S01]  /*5150*/  LDS.128 R52, [0x490] ;  /* 0x00049000ff347984 */ /* 0x000e620000000c00 */
[----:B------:R-:W-:Y:S02]  /*5160*/  FFMA R12, R56, R17, R12 ;  /* 0x00000011380c7223 */ /* 0x000fe4000000000c */
[C---:B------:R-:W-:Y:S01]  /*5170*/  FFMA R11, R17.reuse, R57, R14 ;  /* 0x00000039110b7223 */ /* 0x040fe2000000000e */
[----:B------:R0:W2:Y:S01]  /*5180*/  LDG.E.CONSTANT R124, [R8.64+0x44000] ;  /* 0x04400004087c7981 */ /* 0x0000a2000c1e9900 */
[----:B------:R-:W-:-:S02]  /*5190*/  FFMA R13, R17, R58, R13 ;  /* 0x0000003a110d7223 */ /* 0x000fc4000000000d */
[----:B------:R-:W-:Y:S01]  /*51a0*/  FFMA R23, R17, R59, R72 ;  /* 0x0000003b11177223 */ /* 0x000fe20000000048 */
[----:B------:R0:W2:Y:S01]  /*51b0*/  LDG.E.CONSTANT R122, [R8.64+0x46000] ;  /* 0x04600004087a7981 */ /* 0x0000a2000c1e9900 */
[----:B------:R-:W-:-:S03]  /*51c0*/  FFMA R6, R68, R17, R6 ;  /* 0x0000001144067223 */ /* 0x000fc60000000006 */
[----:B------:R-:W1:Y:S01]  /*51d0*/  LDS.128 R56, [0x4a0] ;  /* 0x0004a000ff387984 */ /* 0x000e620000000c00 */
[----:B------:R-:W-:Y:S02]  /*51e0*/  FFMA R17, R17, R69, R74 ;  /* 0x0000004511117223 */ /* 0x000fe4000000004a */
[C---:B------:R-:W-:Y:S01]  /*51f0*/  FFMA R10, R18.reuse, R70, R75 ;  /* 0x00000046120a7223 */ /* 0x040fe2000000004b */
[----:B------:R0:W2:Y:S01]  /*5200*/  LDG.E.CONSTANT R120, [R8.64+0x48000] ;  /* 0x0480000408787981 */ /* 0x0000a2000c1e9900 */
[----:B------:R-:W-:-:S03]  /*5210*/  FFMA R12, R18, R71, R12 ;  /* 0x00000047120c7223 */ /* 0x000fc6000000000c */
[----:B------:R-:W1:Y:S01]  /*5220*/  LDS.128 R68, [0x4b0] ;  /* 0x0004b000ff447984 */ /* 0x000e620000000c00 */
[----:B------:R-:W-:Y:S02]  /*5230*/  FFMA R14, R40, R18, R11 ;  /* 0x00000012280e7223 */ /* 0x000fe4000000000b */
[C---:B------:R-:W-:Y:S01]  /*5240*/  FFMA R13, R18.reuse, R41, R13 ;  /* 0x00000029120d7223 */ /* 0x040fe2000000000d */
[----:B------:R-:W-:Y:S01]  /*5250*/  LDS.128 R72, [0x4d0] ;  /* 0x0004d000ff487984 */ /* 0x000fe20000000c00 */
[C---:B------:R-:W-:Y:S02]  /*5260*/  FFMA R16, R18.reuse, R42, R23 ;  /* 0x0000002a12107223 */ /* 0x040fe40000000017 */
[----:B------:R-:W-:Y:S01]  /*5270*/  FFMA R6, R18, R43, R6 ;  /* 0x0000002b12067223 */ /* 0x000fe20000000006 */
[----:B------:R1:W2:Y:S01]  /*5280*/  LDG.E.CONSTANT R118, [R8.64+0x4a000] ;  /* 0x04a0000408767981 */ /* 0x0002a2000c1e9900 */
[----:B------:R-:W-:-:S03]  /*5290*/  FFMA R18, R36, R18, R17 ;  /* 0x0000001224127223 */ /* 0x000fc60000000011 */
[----:B------:R-:W1:Y:S01]  /*52a0*/  LDS.128 R40, [0x4c0] ;  /* 0x0004c000ff287984 */ /* 0x000e620000000c00 */
[C---:B0-----:R-:W-:Y:S02]  /*52b0*/  FFMA R25, R19.reuse, R25, R16 ;  /* 0x0000001913197223 */ /* 0x041fe40000000010 */
[C---:B------:R-:W-:Y:S01]  /*52c0*/  FFMA R11, R19.reuse, R37, R10 ;  /* 0x00000025130b7223 */ /* 0x040fe2000000000a */
[----:B------:R0:W2:Y:S01]  /*52d0*/  LDG.E.CONSTANT R116, [R8.64+0x4c000] ;  /* 0x04c0000408747981 */ /* 0x0000a2000c1e9900 */
[C---:B------:R-:W-:Y:S02]  /*52e0*/  FFMA R12, R19.reuse, R38, R12 ;  /* 0x00000026130c7223 */ /* 0x040fe4000000000c */
[C---:B------:R-:W-:Y:S01]  /*52f0*/  FFMA R23, R19.reuse, R39, R14 ;  /* 0x0000002713177223 */ /* 0x040fe2000000000e */
[----:B------:R0:W2:Y:S01]  /*5300*/  LDG.E.CONSTANT R114, [R8.64+0x4e000] ;  /* 0x04e0000408727981 */ /* 0x0000a2000c1e9900 */
[----:B------:R-:W-:Y:S02]  /*5310*/  FFMA R13, R24, R19, R13 ;  /* 0x00000013180d7223 */ /* 0x000fe4000000000d */
[C---:B------:R-:W-:Y:S01]  /*5320*/  FFMA R6, R19.reuse, R26, R6 ;  /* 0x0000001a13067223 */ /* 0x040fe20000000006 */
[----:B------:R-:W0:Y:S01]  /*5330*/  LDS.128 R36, [R4+0x7b0] ;  /* 0x0007b00004247984 */ /* 0x000e220000000c00 */
[----:B------:R-:W-:-:S03]  /*5340*/  FFMA R61, R19, R27, R18 ;  /* 0x0000001b133d7223 */ /* 0x000fc60000000012 */
[----:B------:R-:W0:Y:S01]  /*5350*/  LDS.128 R16, [0x4e0] ;  /* 0x0004e000ff107984 */ /* 0x000e220000000c00 */
[C---:B------:R-:W-:Y:S02]  /*5360*/  FFMA R32, R28.reuse, R32, R11 ;  /* 0x000000201c207223 */ /* 0x040fe4000000000b */
[C---:B------:R-:W-:Y:S01]  /*5370*/  FFMA R44, R28.reuse, R44, R25 ;  /* 0x0000002c1c2c7223 */ /* 0x040fe20000000019 */
[----:B------:R0:W2:Y:S01]  /*5380*/  LDG.E.CONSTANT R112, [R8.64+0x50000] ;  /* 0x0500000408707981 */ /* 0x0000a2000c1e9900 */
[----:B------:R-:W-:-:S03]  /*5390*/  FFMA R12, R28, R33, R12 ;  /* 0x000000211c0c7223 */ /* 0x000fc6000000000c */
[----:B------:R-:W0:Y:S01]  /*53a0*/  LDS.128 R24, [0x4f0] ;  /* 0x0004f000ff187984 */ /* 0x000e220000000c00 */
[C---:B------:R-:W-:Y:S02]  /*53b0*/  FFMA R10, R28.reuse, R34, R23 ;  /* 0x000000221c0a7223 */ /* 0x040fe40000000017 */
[C---:B------:R-:W-:Y:S01]  /*53c0*/  FFMA R13, R28.reuse, R35, R13 ;  /* 0x000000231c0d7223 */ /* 0x040fe2000000000d */
[----:B------:R0:W2:Y:S01]  /*53d0*/  LDG.E.CONSTANT R110, [R8.64+0x52000] ;  /* 0x05200004086e7981 */ /* 0x0000a2000c1e9900 */
[C---:B------:R-:W-:Y:S02]  /*53e0*/  FFMA R6, R28.reuse, R45, R6 ;  /* 0x0000002d1c067223 */ /* 0x040fe40000000006 */
[----:B------:R-:W-:Y:S01]  /*53f0*/  FFMA R28, R28, R46, R61 ;  /* 0x0000002e1c1c7223 */ /* 0x000fe2000000003d */
[----:B------:R0:W2:Y:S01]  /*5400*/  LDG.E.CONSTANT R108, [R8.64+0x54000] ;  /* 0x05400004086c7981 */ /* 0x0000a2000c1e9900 */
[----:B------:R-:W-:Y:S02]  /*5410*/  FFMA R11, R47, R29, R32 ;  /* 0x0000001d2f0b7223 */ /* 0x000fe40000000020 */
[C---:B------:R-:W-:Y:S01]  /*5420*/  FFMA R23, R29.reuse, R51, R44 ;  /* 0x000000331d177223 */ /* 0x040fe2000000002c */
[----:B------:R-:W0:Y:S04]  /*5430*/  LDS.128 R32, [0x500] ;  /* 0x00050000ff207984 */ /* 0x000e280000000c00 */
[----:B------:R-:W0:Y:S01]  /*5440*/  LDS.128 R44, [0x510] ;  /* 0x00051000ff2c7984 */ /* 0x000e220000000c00 */
[----:B------:R-:W-:-:S02]  /*5450*/  FFMA R49, R29, R49, R10 ;  /* 0x000000311d317223 */ /* 0x000fc4000000000a */
[-C--:B------:R-:W-:Y:S01]  /*5460*/  FFMA R12, R48, R29.reuse, R12 ;  /* 0x0000001d300c7223 */ /* 0x080fe2000000000c */
[----:B------:R0:W2:Y:S01]  /*5470*/  LDG.E.CONSTANT R106, [R8.64+0x56000] ;  /* 0x05600004086a7981 */ /* 0x0000a2000c1e9900 */
[C---:B------:R-:W-:Y:S02]  /*5480*/  FFMA R13, R29.reuse, R50, R13 ;  /* 0x000000321d0d7223 */ /* 0x040fe4000000000d */
[----:B-1----:R-:W-:Y:S01]  /*5490*/  FFMA R6, R52, R29, R6 ;  /* 0x0000001d34067223 */ /* 0x002fe20000000006 */
[----:B------:R1:W2:Y:S01]  /*54a0*/  LDG.E.CONSTANT R104, [R8.64+0x58000] ;  /* 0x0580000408687981 */ /* 0x0002a2000c1e9900 */
[----:B------:R-:W-:Y:S02]  /*54b0*/  FFMA R53, R29, R53, R28 ;  /* 0x000000351d357223 */ /* 0x000fe4000000001c */
[----:B------:R-:W-:Y:S01]  /*54c0*/  FFMA R56, R56, R30, R49 ;  /* 0x0000001e38387223 */ /* 0x000fe20000000031 */
[----:B------:R1:W2:Y:S01]  /*54d0*/  LDG.E.CONSTANT R102, [R8.64+0x5a000] ;  /* 0x05a0000408667981 */ /* 0x0002a2000c1e9900 */
[----:B------:R-:W-:-:S02]  /*54e0*/  FFMA R10, R30, R54, R11 ;  /* 0x000000361e0a7223 */ /* 0x000fc4000000000b */
[C---:B------:R-:W-:Y:S01]  /*54f0*/  FFMA R12, R30.reuse, R55, R12 ;  /* 0x000000371e0c7223 */ /* 0x040fe2000000000c */
[----:B------:R-:W1:Y:S01]  /*5500*/  LDS.128 R48, [0x520] ;  /* 0x00052000ff307984 */ /* 0x000e620000000c00 */
[C---:B------:R-:W-:Y:S02]  /*5510*/  FFMA R13, R30.reuse, R57, R13 ;  /* 0x000000391e0d7223 */ /* 0x040fe4000000000d */
[C---:B------:R-:W-:Y:S01]  /*5520*/  FFMA R14, R30.reuse, R58, R23 ;  /* 0x0000003a1e0e7223 */ /* 0x040fe20000000017 */
[----:B------:R0:W2:Y:S01]  /*5530*/  LDG.E.CONSTANT R100, [R8.64+0x5c000] ;  /* 0x05c0000408647981 */ /* 0x0000a2000c1e9900 */
[----:B------:R-:W-:Y:S02]  /*5540*/  FFMA R6, R30, R59, R6 ;  /* 0x0000003b1e067223 */ /* 0x000fe40000000006 */
[----:B------:R-:W-:Y:S01]  /*5550*/  FFMA R30, R68, R30, R53 ;  /* 0x0000001e441e7223 */ /* 0x000fe20000000035 */
[----:B------:R0:W2:Y:S04]  /*5560*/  LDG.E.CONSTANT R98, [R8.64+0x5e000] ;  /* 0x05e0000408627981 */ /* 0x0000a8000c1e9900 */
[----:B------:R-:W1:Y:S01]  /*5570*/  LDS.128 R52, [0x530] ;  /* 0x00053000ff347984 */ /* 0x000e620000000c00 */
[----:B------:R-:W-:-:S02]  /*5580*/  FFMA R11, R31, R69, R10 ;  /* 0x000000451f0b7223 */ /* 0x000fc4000000000a */
[C---:B------:R-:W-:Y:S01]  /*5590*/  FFMA R12, R31.reuse, R70, R12 ;  /* 0x000000461f0c7223 */ /* 0x040fe2000000000c */
[----:B------:R0:W2:Y:S01]  /*55a0*/  LDG.E.CONSTANT R96, [R8.64+0x60000] ;  /* 0x0600000408607981 */ /* 0x0000a2000c1e9900 */
[C---:B------:R-:W-:Y:S02]  /*55b0*/  FFMA R23, R31.reuse, R71, R56 ;  /* 0x000000471f177223 */ /* 0x040fe40000000038 */
[----:B------:R-:W-:Y:S01]  /*55c0*/  FFMA R13, R40, R31, R13 ;  /* 0x0000001f280d7223 */ /* 0x000fe2000000000d */
[----:B------:R-:W-:Y:S01]  /*55d0*/  LDS.128 R56, [R4+0x7c0] ;  /* 0x0007c00004387984 */ /* 0x000fe20000000c00 */
[C---:B------:R-:W-:Y:S02]  /*55e0*/  FFMA R41, R31.reuse, R41, R14 ;  /* 0x000000291f297223 */ /* 0x040fe4000000000e */
[C---:B------:R-:W-:Y:S01]  /*55f0*/  FFMA R6, R31.reuse, R42, R6 ;  /* 0x0000002a1f067223 */ /* 0x040fe20000000006 */
[----:B------:R-:W1:Y:S01]  /*5600*/  LDS.128 R68, [0x540] ;  /* 0x00054000ff447984 */ /* 0x000e620000000c00 */
[----:B------:R-:W-:-:S03]  /*5610*/  FFMA R61, R31, R43, R30 ;  /* 0x0000002b1f3d7223 */ /* 0x000fc6000000001e */
[----:B------:R-:W1:Y:S01]  /*5620*/  LDS.128 R28, [0x550] ;  /* 0x00055000ff1c7984 */ /* 0x000e620000000c00 */
[C---:B0-----:R-:W-:Y:S02]  /*5630*/  FFMA R72, R36.reuse, R72, R11 ;  /* 0x0000004824487223 */ /* 0x041fe4000000000b */
[C---:B------:R-:W-:Y:S01]  /*5640*/  FFMA R74, R36.reuse, R74, R23 ;  /* 0x0000004a244a7223 */ /* 0x040fe20000000017 */
[----:B------:R0:W2:Y:S01]  /*5650*/  LDG.E.CONSTANT R94, [R8.64+0x62000] ;  /* 0x06200004085e7981 */ /* 0x0000a2000c1e9900 */
[C---:B------:R-:W-:Y:S02]  /*5660*/  FFMA R10, R36.reuse, R16, R41 ;  /* 0x00000010240a7223 */ /* 0x040fe40000000029 */
[C---:B------:R-:W-:Y:S01]  /*5670*/  FFMA R12, R36.reuse, R73, R12 ;  /* 0x00000049240c7223 */ /* 0x040fe2000000000c */
[----:B------:R-:W0:Y:S01]  /*5680*/  LDS.128 R40, [0x560] ;  /* 0x00056000ff287984 */ /* 0x000e220000000c00 */
[C---:B------:R-:W-:Y:S02]  /*5690*/  FFMA R13, R36.reuse, R75, R13 ;  /* 0x0000004b240d7223 */ /* 0x040fe4000000000d */
[C---:B------:R-:W-:Y:S01]  /*56a0*/  FFMA R6, R36.reuse, R17, R6 ;  /* 0x0000001124067223 */ /* 0x040fe20000000006 */
[----:B------:R0:W2:Y:S01]  /*56b0*/  LDG.E.CONSTANT R92, [R8.64+0x64000] ;  /* 0x06400004085c7981 */ /* 0x0000a2000c1e9900 */
[----:B------:R-:W-:-:S02]  /*56c0*/  FFMA R36, R36, R18, R61 ;  /* 0x0000001224247223 */ /* 0x000fc4000000003d */
[----:B------:R-:W-:Y:S01]  /*56d0*/  FFMA R11, R19, R37, R72 ;  /* 0x00000025130b7223 */ /* 0x000fe20000000048 */
[----:B------:R0:W2:Y:S01]  /*56e0*/  LDG.E.CONSTANT R90, [R8.64+0x66000] ;  /* 0x06600004085a7981 */ /* 0x0000a2000c1e9900 */
[----:B------:R-:W-:-:S03]  /*56f0*/  FFMA R25, R37, R25, R74 ;  /* 0x0000001925197223 */ /* 0x000fc6000000004a */
[----:B------:R-:W0:Y:S01]  /*5700*/  LDS.128 R16, [0x570] ;  /* 0x00057000ff107984 */ /* 0x000e220000000c00 */
[C---:B------:R-:W-:Y:S02]  /*5710*/  FFMA R23, R37.reuse, R27, R10 ;  /* 0x0000001b25177223 */ /* 0x040fe4000000000a */
[-C--:B------:R-:W-:Y:S01]  /*5720*/  FFMA R12, R24, R37.reuse, R12 ;  /* 0x00000025180c7223 */ /* 0x080fe2000000000c */
[----:B------:R-:W0:Y:S01]  /*5730*/  LDS.128 R72, [0x580] ;  /* 0x00058000ff487984 */ /* 0x000e220000000c00 */
[----:B------:R-:W-:Y:S02]  /*5740*/  FFMA R13, R37, R26, R13 ;  /* 0x0000001a250d7223 */ /* 0x000fe4000000000d */
[----:B------:R-:W-:Y:S01]  /*5750*/  FFMA R6, R32, R37, R6 ;  /* 0x0000002520067223 */ /* 0x000fe20000000006 */
[----:B------:R0:W2:Y:S01]  /*5760*/  LDG.E.CONSTANT R88, [R8.64+0x68000] ;  /* 0x0680000408587981 */ /* 0x0000a2000c1e9900 */
[----:B------:R-:W-:-:S03]  /*5770*/  FFMA R10, R44, R38, R25 ;  /* 0x000000262c0a7223 */ /* 0x000fc60000000019 */
[----:B------:R-:W0:Y:S01]  /*5780*/  LDS.128 R24, [0x590] ;  /* 0x00059000ff187984 */ /* 0x000e220000000c00 */
[C---:B------:R-:W-:Y:S02]  /*5790*/  FFMA R13, R38.reuse, R45, R13 ;  /* 0x0000002d260d7223 */ /* 0x040fe4000000000d */
[C---:B------:R-:W-:Y:S02]  /*57a0*/  FFMA R14, R38.reuse, R46, R23 ;  /* 0x0000002e260e7223 */ /* 0x040fe40000000017 */
[C---:B------:R-:W-:Y:S02]  /*57b0*/  FFMA R6, R38.reuse, R47, R6 ;  /* 0x0000002f26067223 */ /* 0x040fe40000000006 */
[----:B------:R-:W0:Y:S01]  /*57c0*/  LDS.128 R44, [0x5a0] ;  /* 0x0005a000ff2c7984 */ /* 0x000e220000000c00 */
[----:B------:R-:W-:Y:S02]  /*57d0*/  FFMA R33, R37, R33, R36 ;  /* 0x0000002125217223 */ /* 0x000fe40000000024 */
[----:B------:R-:W-:-:S02]  /*57e0*/  FFMA R34, R38, R34, R11 ;  /* 0x0000002226227223 */ /* 0x000fc4000000000b */
[----:B------:R-:W-:Y:S02]  /*57f0*/  FFMA R12, R38, R35, R12 ;  /* 0x00000023260c7223 */ /* 0x000fe4000000000c */
[----:B-1----:R-:W-:Y:S02]  /*5800*/  FFMA R38, R48, R38, R33 ;  /* 0x0000002630267223 */ /* 0x002fe40000000021 */
[C---:B------:R-:W-:Y:S02]  /*5810*/  FFMA R11, R39.reuse, R49, R34 ;  /* 0x00000031270b7223 */ /* 0x040fe40000000022 */
[C---:B------:R-:W-:Y:S01]  /*5820*/  FFMA R12, R39.reuse, R50, R12 ;  /* 0x00000032270c7223 */ /* 0x040fe2000000000c */
[----:B------:R-:W-:Y:S01]  /*5830*/  LDS.128 R32, [R4+0x7d0] ;  /* 0x0007d00004207984 */ /* 0x000fe20000000c00 */
[----:B------:R-:W-:-:S03]  /*5840*/  FFMA R23, R39, R51, R10 ;  /* 0x0000003327177223 */ /* 0x000fc6000000000a */
[----:B------:R-:W1:Y:S01]  /*5850*/  LDS.128 R48, [0x5b0] ;  /* 0x0005b000ff307984 */ /* 0x000e620000000c00 */
[----:B------:R-:W-:Y:S02]  /*5860*/  FFMA R13, R52, R39, R13 ;  /* 0x00000027340d7223 */ /* 0x000fe4000000000d */
[C---:B------:R-:W-:Y:S02]  /*5870*/  FFMA R37, R39.reuse, R53, R14 ;  /* 0x0000003527257223 */ /* 0x040fe4000000000e */
[C---:B------:R-:W-:Y:S02]  /*5880*/  FFMA R6, R39.reuse, R54, R6 ;  /* 0x0000003627067223 */ /* 0x040fe40000000006 */
[----:B------:R-:W-:Y:S02]  /*5890*/  FFMA R39, R39, R55, R38 ;  /* 0x0000003727277223 */ /* 0x000fe40000000026 */
[----:B------:R-:W1:Y:S01]  /*58a0*/  LDS.128 R52, [0x5c0] ;  /* 0x0005c000ff347984 */ /* 0x000e620000000c00 */
[----:B------:R-:W-:-:S02]  /*58b0*/  FFMA R68, R56, R68, R11 ;  /* 0x0000004438447223 */ /* 0x000fc4000000000b */
[C---:B------:R-:W-:Y:S02]  /*58c0*/  FFMA R12, R56.reuse, R69, R12 ;  /* 0x00000045380c7223 */ /* 0x040fe4000000000c */
[C---:B------:R-:W-:Y:S02]  /*58d0*/  FFMA R70, R56.reuse, R70, R23 ;  /* 0x0000004638467223 */ /* 0x040fe40000000017 */
[C---:B------:R-:W-:Y:S02]  /*58e0*/  FFMA R13, R56.reuse, R71, R13 ;  /* 0x00000047380d7223 */ /* 0x040fe4000000000d */
[C---:B------:R-:W-:Y:S02]  /*58f0*/  FFMA R10, R56.reuse, R28, R37 ;  /* 0x0000001c380a7223 */ /* 0x040fe40000000025 */
[C---:B------:R-:W-:Y:S02]  /*5900*/  FFMA R6, R56.reuse, R29, R6 ;  /* 0x0000001d38067223 */ /* 0x040fe40000000006 */
[----:B------:R-:W-:-:S02]  /*5910*/  FFMA R56, R56, R30, R39 ;  /* 0x0000001e38387223 */ /* 0x000fc40000000027 */
[----:B------:R-:W1:Y:S01]  /*5920*/  LDS.128 R36, [0x5d0] ;  /* 0x0005d000ff247984 */ /* 0x000e620000000c00 */
[-C--:B------:R-:W-:Y:S02]  /*5930*/  FFMA R11, R31, R57.reuse, R68 ;  /* 0x000000391f0b7223 */ /* 0x080fe40000000044 */
[----:B0-----:R-:W-:Y:S01]  /*5940*/  FFMA R12, R40, R57, R12 ;  /* 0x00000039280c7223 */ /* 0x001fe2000000000c */
[----:B------:R-:W-:Y:S01]  /*5950*/  LDS.128 R28, [0x5e0] ;  /* 0x0005e000ff1c7984 */ /* 0x000fe20000000c00 */
[C---:B------:R-:W-:Y:S02]  /*5960*/  FFMA R23, R57.reuse, R41, R70 ;  /* 0x0000002939177223 */ /* 0x040fe40000000046 */
[C---:B------:R-:W-:Y:S01]  /*5970*/  FFMA R13, R57.reuse, R42, R13 ;  /* 0x0000002a390d7223 */ /* 0x040fe2000000000d */
[----:B------:R-:W-:Y:S01]  /*5980*/  LDS.128 R68, [0x600] ;  /* 0x00060000ff447984 */ /* 0x000fe20000000c00 */
[----:B------:R-:W-:-:S03]  /*5990*/  FFMA R61, R57, R43, R10 ;  /* 0x0000002b393d7223 */ /* 0x000fc6000000000a */
[----:B------:R-:W0:Y:S01]  /*59a0*/  LDS.128 R40, [0x5f0] ;  /* 0x0005f000ff287984 */ /* 0x000e220000000c00 */
[----:B------:R-:W-:Y:S02]  /*59b0*/  FFMA R17, R57, R17, R56 ;  /* 0x0000001139117223 */ /* 0x000fe40000000038 */
[----:B------:R-:W-:Y:S02]  /*59c0*/  FFMA R18, R58, R18, R11 ;  /* 0x000000123a127223 */ /* 0x000fe4000000000b */
[----:B------:R-:W-:Y:S02]  /*59d0*/  FFMA R6, R16, R57, R6 ;  /* 0x0000003910067223 */ /* 0x000fe40000000006 */
[----:B------:R-:W-:Y:S02]  /*59e0*/  FFMA R12, R58, R19, R12 ;  /* 0x000000133a0c7223 */ /* 0x000fe4000000000c */
[----:B------:R-:W-:Y:S02]  /*59f0*/  FFMA R10, R72, R58, R23 ;  /* 0x0000003a480a7223 */ /* 0x000fe40000000017 */
[----:B------:R-:W-:-:S02]  /*5a00*/  FFMA R13, R58, R73, R13 ;  /* 0x000000493a0d7223 */ /* 0x000fc4000000000d */
[C---:B------:R-:W-:Y:S02]  /*5a10*/  FFMA R14, R58.reuse, R74, R61 ;  /* 0x0000004a3a0e7223 */ /* 0x040fe4000000003d */
[----:B------:R-:W-:Y:S02]  /*5a20*/  FFMA R6, R58, R75, R6 ;  /* 0x0000004b3a067223 */ /* 0x000fe40000000006 */
[----:B------:R-:W-:Y:S01]  /*5a30*/  FFMA R24, R24, R58, R17 ;  /* 0x0000003a18187223 */ /* 0x000fe20000000011 */
[----:B------:R-:W-:Y:S01]  /*5a40*/  LDS.128 R72, [0x620] ;  /* 0x00062000ff487984 */ /* 0x000fe20000000c00 */
[----:B------:R-:W-:-:S03]  /*5a50*/  FFMA R25, R59, R25, R18 ;  /* 0x000000193b197223 */ /* 0x000fc60000000012 */
[----:B------:R-:W3:Y:S01]  /*5a60*/  LDS.128 R16, [R4+0x7e0] ;  /* 0x0007e00004107984 */ /* 0x000ee20000000c00 */
[C---:B------:R-:W-:Y:S02]  /*5a70*/  FFMA R12, R59.reuse, R26, R12 ;  /* 0x0000001a3b0c7223 */ /* 0x040fe4000000000c */
[C---:B------:R-:W-:Y:S02]  /*5a80*/  FFMA R27, R59.reuse, R27, R10 ;  /* 0x0000001b3b1b7223 */ /* 0x040fe4000000000a */
[----:B------:R-:W-:Y:S02]  /*5a90*/  FFMA R13, R44, R59, R13 ;  /* 0x0000003b2c0d7223 */ /* 0x000fe4000000000d */
[C---:B------:R-:W-:Y:S02]  /*5aa0*/  FFMA R45, R59.reuse, R45, R14 ;  /* 0x0000002d3b2d7223 */ /* 0x040fe4000000000e */
[C---:B------:R-:W-:Y:S02]  /*5ab0*/  FFMA R6, R59.reuse, R46, R6 ;  /* 0x0000002e3b067223 */ /* 0x040fe40000000006 */
[----:B------:R-:W-:-:S02]  /*5ac0*/  FFMA R47, R59, R47, R24 ;  /* 0x0000002f3b2f7223 */ /* 0x000fc40000000018 */
[----:B------:R-:W3:Y:S01]  /*5ad0*/  LDS.128 R56, [0x640] ;  /* 0x00064000ff387984 */ /* 0x000ee20000000c00 */
[C---:B-1----:R-:W-:Y:S02]  /*5ae0*/  FFMA R10, R32.reuse, R48, R25 ;  /* 0x00000030200a7223 */ /* 0x042fe40000000019 */
[C---:B------:R-:W-:Y:S02]  /*5af0*/  FFMA R12, R32.reuse, R49, R12 ;  /* 0x00000031200c7223 */ /* 0x040fe4000000000c */
[C---:B------:R-:W-:Y:S02]  /*5b00*/  FFMA R14, R32.reuse, R50, R27 ;  /* 0x00000032200e7223 */ /* 0x040fe4000000001b */
[C---:B------:R-:W-:Y:S01]  /*5b10*/  FFMA R13, R32.reuse, R51, R13 ;  /* 0x00000033200d7223 */ /* 0x040fe2000000000d */
[----:B------:R-:W-:Y:S01]  /*5b20*/  LDS.128 R24, [0x680] ;  /* 0x00068000ff187984 */ /* 0x000fe20000000c00 */
[----:B------:R-:W-:-:S03]  /*5b30*/  FFMA R52, R32, R52, R45 ;  /* 0x0000003420347223 */ /* 0x000fc6000000002d */
[----:B------:R-:W1:Y:S01]  /*5b40*/  LDS.128 R48, [0x650] ;  /* 0x00065000ff307984 */ /* 0x000e620000000c00 */
[----:B------:R-:W-:-:S03]  /*5b50*/  FFMA R54, R32, R54, R47 ;  /* 0x0000003620367223 */ /* 0x000fc6000000002f */
[----:B------:R-:W1:Y:S01]  /*5b60*/  LDS.128 R44, [0x670] ;  /* 0x00067000ff2c7984 */ /* 0x000e620000000c00 */
[----:B------:R-:W-:Y:S02]  /*5b70*/  FFMA R13, R33, R38, R13 ;  /* 0x00000026210d7223 */ /* 0x000fe4000000000d */
[----:B------:R-:W-:Y:S02]  /*5b80*/  FFMA R6, R32, R53, R6 ;  /* 0x0000003520067223 */ /* 0x000fe40000000006 */
[----:B0-----:R-:W-:Y:S02]  /*5b90*/  FFMA R13, R34, R41, R13 ;  /* 0x00000029220d7223 */ /* 0x001fe4000000000d */
[-C--:B------:R-:W-:Y:S02]  /*5ba0*/  FFMA R12, R36, R33.reuse, R12 ;  /* 0x00000021240c7223 */ /* 0x080fe4000000000c */
[----:B------:R-:W-:Y:S02]  /*5bb0*/  FFMA R55, R55, R33, R10 ;  /* 0x0000002137377223 */ /* 0x000fe4000000000a */
[----:B------:R-:W-:-:S02]  /*5bc0*/  FFMA R37, R33, R37, R14 ;  /* 0x0000002521257223 */ /* 0x000fc4000000000e */
[C---:B------:R-:W-:Y:S02]  /*5bd0*/  FFMA R39, R33.reuse, R39, R52 ;  /* 0x0000002721277223 */ /* 0x040fe40000000034 */
[----:B------:R-:W-:Y:S02]  /*5be0*/  FFMA R6, R28, R33, R6 ;  /* 0x000000211c067223 */ /* 0x000fe40000000006 */
[----:B------:R-:W-:Y:S02]  /*5bf0*/  FFMA R29, R33, R29, R54 ;  /* 0x0000001d211d7223 */ /* 0x000fe40000000036 */
[----:B------:R-:W-:Y:S02]  /*5c00*/  FFMA R13, R76, R35, R13 ;  /* 0x000000234c0d7223 */ /* 0x000fe4000000000d */
[C---:B------:R-:W-:Y:S01]  /*5c10*/  FFMA R12, R34.reuse, R31, R12 ;  /* 0x0000001f220c7223 */ /* 0x040fe2000000000c */
[----:B------:R-:W-:Y:S01]  /*5c20*/  IADD3 R11, R21, 0x1880, RZ ;  /* 0x00001880150b7810 */ /* 0x000fe20007ffe0ff */
[----:B------:R-:W-:Y:S01]  /*5c30*/  FFMA R30, R34, R30, R55 ;  /* 0x0000001e221e7223 */ /* 0x000fe20000000037 */
[----:B------:R-:W-:Y:S01]  /*5c40*/  @!P0 IADD3 R23, R5, 0x1880, RZ ;  /* 0x0000188005178810 */ /* 0x000fe20007ffe0ff */
[----:B------:R-:W-:Y:S01]  /*5c50*/  FFMA R40, R40, R34, R37 ;  /* 0x0000002228287223 */ /* 0x000fe20000000025 */
[----:B------:R-:W-:Y:S01]  /*5c60*/  LDS.128 R52, [0x6e0] ;  /* 0x0006e000ff347984 */ /* 0x000fe20000000c00 */
[----:B------:R-:W-:-:S02]  /*5c70*/  FFMA R42, R34, R42, R39 ;  /* 0x0000002a222a7223 */ /* 0x000fc40000000027 */
[----:B------:R-:W-:Y:S01]  /*5c80*/  FFMA R6, R34, R43, R6 ;  /* 0x0000002b22067223 */ /* 0x000fe20000000006 */
[----:B------:R-:W-:Y:S01]  /*5c90*/  LDS.128 R36, [0x6a0] ;  /* 0x0006a000ff247984 */ /* 0x000fe20000000c00 */
[----:B------:R-:W-:Y:S02]  /*5ca0*/  FFMA R68, R68, R34, R29 ;  /* 0x0000002244447223 */ /* 0x000fe4000000001d */
[----:B---3--:R-:W-:Y:S01]  /*5cb0*/  FFMA R13, R16, R75, R13 ;  /* 0x0000004b100d7223 */ /* 0x008fe2000000000d */
[----:B------:R0:W3:Y:S01]  /*5cc0*/  LDG.E.CONSTANT R76, [R8.64+0x74000] ;  /* 0x07400004084c7981 */ /* 0x0000e2000c1e9900 */
[C---:B------:R-:W-:Y:S02]  /*5cd0*/  FFMA R12, R35.reuse, R70, R12 ;  /* 0x00000046230c7223 */ /* 0x040fe4000000000c */
[C---:B------:R-:W-:Y:S01]  /*5ce0*/  FFMA R69, R35.reuse, R69, R30 ;  /* 0x0000004523457223 */ /* 0x040fe2000000001e */
[----:B------:R0:W3:Y:S01]  /*5cf0*/  LDG.E.CONSTANT R75, [R8.64+0x3a000] ;  /* 0x03a00004084b7981 */ /* 0x0000e2000c1e9900 */
[----:B------:R-:W-:-:S02]  /*5d00*/  FFMA R71, R35, R71, R40 ;  /* 0x0000004723477223 */ /* 0x000fc40000000028 */
[C---:B------:R-:W-:Y:S01]  /*5d10*/  FFMA R77, R35.reuse, R77, R42 ;  /* 0x0000004d234d7223 */ /* 0x040fe2000000002a */
[----:B------:R-:W-:Y:S01]  /*5d20*/  LDS.128 R28, [R4+0x7f0] ;  /* 0x0007f000041c7984 */ /* 0x000fe20000000c00 */
[C---:B------:R-:W-:Y:S02]  /*5d30*/  FFMA R6, R35.reuse, R78, R6 ;  /* 0x0000004e23067223 */ /* 0x040fe40000000006 */
[----:B------:R-:W-:Y:S01]  /*5d40*/  FFMA R79, R35, R79, R68 ;  /* 0x0000004f234f7223 */ /* 0x000fe20000000044 */
[----:B------:R-:W-:Y:S01]  /*5d50*/  LDS.128 R40, [0x6b0] ;  /* 0x0006b000ff287984 */ /* 0x000fe20000000c00 */
[----:B------:R-:W-:Y:S02]  /*5d60*/  FFMA R13, R17, R58, R13 ;  /* 0x0000003a110d7223 */ /* 0x000fe4000000000d */
[C---:B------:R-:W-:Y:S01]  /*5d70*/  FFMA R12, R16.reuse, R73, R12 ;  /* 0x00000049100c7223 */ /* 0x040fe2000000000c */
[----:B------:R-:W0:Y:S01]  /*5d80*/  LDS.128 R32, [0x690] ;  /* 0x00069000ff207984 */ /* 0x000e220000000c00 */
[----:B------:R-:W-:-:S02]  /*5d90*/  FFMA R72, R16, R72, R69 ;  /* 0x0000004810487223 */ /* 0x000fc40000000045 */
[C---:B------:R-:W-:Y:S01]  /*5da0*/  FFMA R74, R16.reuse, R74, R71 ;  /* 0x0000004a104a7223 */ /* 0x040fe20000000047 */
[----:B------:R0:W3:Y:S01]  /*5db0*/  LDG.E.CONSTANT R68, [R8.64+0x8000] ;  /* 0x0080000408447981 */ /* 0x0000e2000c1e9900 */
[C---:B------:R-:W-:Y:S02]  /*5dc0*/  FFMA R80, R16.reuse, R80, R77 ;  /* 0x0000005010507223 */ /* 0x040fe4000000004d */
[C---:B------:R-:W-:Y:S01]  /*5dd0*/  FFMA R6, R16.reuse, R81, R6 ;  /* 0x0000005110067223 */ /* 0x040fe20000000006 */
[----:B------:R0:W3:Y:S01]  /*5de0*/  LDG.E.CONSTANT R77, [R8.64+0x38000] ;  /* 0x03800004084d7981 */ /* 0x0000e2000c1e9900 */
[----:B------:R-:W-:Y:S02]  /*5df0*/  FFMA R82, R16, R82, R79 ;  /* 0x0000005210527223 */ /* 0x000fe4000000004f */
[----:B------:R-:W-:Y:S01]  /*5e00*/  FFMA R13, R18, R85, R13 ;  /* 0x00000055120d7223 */ /* 0x000fe2000000000d */
[----:B------:R0:W3:Y:S01]  /*5e10*/  LDG.E.CONSTANT R81, [R8.64+0x34000] ;  /* 0x0340000408517981 */ /* 0x0000e2000c1e9900 */
[----:B------:R-:W-:-:S02]  /*5e20*/  FFMA R12, R56, R17, R12 ;  /* 0x00000011380c7223 */ /* 0x000fc4000000000c */
[----:B------:R-:W-:Y:S01]  /*5e30*/  FFMA R83, R83, R17, R72 ;  /* 0x0000001153537223 */ /* 0x000fe20000000048 */
[----:B------:R0:W3:Y:S01]  /*5e40*/  LDG.E.CONSTANT R85, [R8.64+0x30000] ;  /* 0x0300000408557981 */ /* 0x0000e2000c1e9900 */
[C---:B------:R-:W-:Y:S02]  /*5e50*/  FFMA R57, R17.reuse, R57, R74 ;  /* 0x0000003911397223 */ /* 0x040fe4000000004a */
[C---:B------:R-:W-:Y:S01]  /*5e60*/  FFMA R59, R17.reuse, R59, R80 ;  /* 0x0000003b113b7223 */ /* 0x040fe20000000050 */
[----:B------:R0:W3:Y:S01]  /*5e70*/  LDG.E.CONSTANT R79, [R8.64+0x36000] ;  /* 0x03600004084f7981 */ /* 0x0000e2000c1e9900 */
[----:B-1----:R-:W-:Y:S02]  /*5e80*/  FFMA R6, R48, R17, R6 ;  /* 0x0000001130067223 */ /* 0x002fe40000000006 */
[----:B------:R-:W-:Y:S01]  /*5e90*/  FFMA R49, R17, R49, R82 ;  /* 0x0000003111317223 */ /* 0x000fe20000000052 */
[----:B------:R-:W-:Y:S01]  /*5ea0*/  IADD3 R17, R3, 0x1880, RZ ;  /* 0x0000188003117810 */ /* 0x000fe20007ffe0ff */
[----:B------:R-:W-:Y:S01]  /*5eb0*/  FFMA R24, R24, R19, R13 ;  /* 0x0000001318187223 */ /* 0x000fe2000000000d */
[----:B------:R-:W-:Y:S01]  /*5ec0*/  IADD3 R13, R15, 0x1880, RZ ;  /* 0x000018800f0d7810 */ /* 0x000fe20007ffe0ff */
[C---:B------:R-:W-:Y:S01]  /*5ed0*/  FFMA R12, R18.reuse, R51, R12 ;  /* 0x00000033120c7223 */ /* 0x040fe2000000000c */
[----:B------:R0:W3:Y:S01]  /*5ee0*/  LDG.E.CONSTANT R73, [R8.64+0x3c000] ;  /* 0x03c0000408497981 */ /* 0x0000e2000c1e9900 */
[----:B------:R-:W-:-:S02]  /*5ef0*/  FFMA R50, R18, R50, R83 ;  /* 0x0000003212327223 */ /* 0x000fc40000000053 */
[----:B------:R-:W-:Y:S01]  /*5f00*/  FFMA R84, R84, R18, R57 ;  /* 0x0000001254547223 */ /* 0x000fe20000000039 */
[----:B------:R0:W3:Y:S01]  /*5f10*/  LDG.E.CONSTANT R83, [R8.64+0x32000] ;  /* 0x0320000408537981 */ /* 0x0000e2000c1e9900 */
[C---:B------:R-:W-:Y:S02]  /*5f20*/  FFMA R14, R18.reuse, R86, R59 ;  /* 0x00000056120e7223 */ /* 0x040fe4000000003b */
[----:B------:R-:W-:Y:S01]  /*5f30*/  FFMA R6, R18, R87, R6 ;  /* 0x0000005712067223 */ /* 0x000fe20000000006 */
[----:B------:R-:W-:Y:S01]  /*5f40*/  LDS.128 R56, [0x6f0] ;  /* 0x0006f000ff387984 */ /* 0x000fe20000000c00 */
[----:B------:R-:W-:Y:S02]  /*5f50*/  FFMA R20, R44, R18, R49 ;  /* 0x000000122c147223 */ /* 0x000fe40000000031 */
[----:B------:R-:W-:Y:S01]  /*5f60*/  FFMA R18, R19, R46, R12 ;  /* 0x0000002e13127223 */ /* 0x000fe2000000000c */
[----:B------:R0:W3:Y:S01]  /*5f70*/  LDG.E.CONSTANT R87, [R8.64+0x2e000] ;  /* 0x02e0000408577981 */ /* 0x0000e2000c1e9900 */
[----:B------:R-:W-:-:S03]  /*5f80*/  IMAD.WIDE R10, R11, R0, c[0x0][0x160] ;  /* 0x000058000b0a7625 */ /* 0x000fc600078e0200 */
[----:B------:R0:W3:Y:S01]  /*5f90*/  LDG.E.CONSTANT R71, [R8.64+0x3e000] ;  /* 0x03e0000408477981 */ /* 0x0000e2000c1e9900 */
[----:B------:R-:W-:-:S03]  /*5fa0*/  IMAD.WIDE R12, R13, R0, c[0x0][0x160] ;  /* 0x000058000d0c7625 */ /* 0x000fc600078e0200 */
[----:B------:R0:W3:Y:S01]  /*5fb0*/  LDG.E.CONSTANT R69, [R8.64+0x40000] ;  /* 0x0400000408457981 */ /* 0x0000e2000c1e9900 */
[----:B------:R-:W-:-:S03]  /*5fc0*/  IMAD.WIDE R16, R17, R0, c[0x0][0x160] ;  /* 0x0000580011107625 */ /* 0x000fc600078e0200 */
[----:B------:R0:W3:Y:S01]  /*5fd0*/  LDG.E.CONSTANT R86, [R8.64+0x6a000] ;  /* 0x06a0000408567981 */ /* 0x0000e2000c1e9900 */
[----:B------:R-:W-:-:S03]  /*5fe0*/  @!P0 IMAD.WIDE R22, R23, R0, c[0x0][0x160] ;  /* 0x0000580017168625 */ /* 0x000fc600078e0200 */
[----:B------:R0:W3:Y:S01]  /*5ff0*/  LDG.E.CONSTANT R82, [R8.64+0x6e000] ;  /* 0x06e0000408527981 */ /* 0x0000e2000c1e9900 */
[C---:B------:R-:W-:Y:S02]  /*6000*/  FFMA R61, R19.reuse, R45, R50 ;  /* 0x0000002d133d7223 */ /* 0x040fe40000000032 */
[C---:B------:R-:W-:Y:S01]  /*6010*/  FFMA R63, R19.reuse, R47, R84 ;  /* 0x0000002f133f7223 */ /* 0x040fe20000000054 */
[----:B------:R-:W-:Y:S04]  /*6020*/  LDS.128 R48, [0x6d0] ;  /* 0x0006d000ff307984 */ /* 0x000fe80000000c00 */
[----:B------:R-:W1:Y:S04]  /*6030*/  LDS.128 R44, [0x6c0] ;  /* 0x0006c000ff2c7984 */ /* 0x000e680000000c00 */
[----:B------:R-:W-:Y:S06]  /*6040*/  BAR.SYNC 0x0 ;  /* 0x0000000000007b1d */ /* 0x000fec0000000000 */
[----:B-----5:R5:W-:Y:S04]  /*6050*/  STS [R65.X4+0x700], R2 ;  /* 0x0007000241007388 */ /* 0x020be80000004800 */
[----:B------:R0:W3:Y:S04]  /*6060*/  LDG.E.CONSTANT R84, [R8.64+0x6c000] ;  /* 0x06c0000408547981 */ /* 0x0000e8000c1e9900 */
[----:B------:R0:W3:Y:S04]  /*6070*/  LDG.E.CONSTANT R80, [R8.64+0x70000] ;  /* 0x0700000408507981 */ /* 0x0000e8000c1e9900 */
[----:B------:R0:W3:Y:S04]  /*6080*/  LDG.E.CONSTANT R78, [R8.64+0x72000] ;  /* 0x07200004084e7981 */ /* 0x0000e8000c1e9900 */
[----:B------:R0:W3:Y:S04]  /*6090*/  LDG.E.CONSTANT R74, [R8.64+0x76000] ;  /* 0x07600004084a7981 */ /* 0x0000e8000c1e9900 */
[----:B------:R0:W3:Y:S04]  /*60a0*/  LDG.E.CONSTANT R72, [R8.64+0x78000] ;  /* 0x0780000408487981 */ /* 0x0000e8000c1e9900 */
[----:B------:R0:W3:Y:S04]  /*60b0*/  LDG.E.CONSTANT R70, [R8.64+0x7a000] ;  /* 0x07a0000408467981 */ /* 0x0000e8000c1e9900 */
[----:B-----5:R0:W5:Y:S04]  /*60c0*/  LDG.E.CONSTANT R2, [R8.64+0x7c000] ;  /* 0x07c0000408027981 */ /* 0x020168000c1e9900 */
[----:B------:R-:W5:Y:S04]  /*60d0*/  LDG.E.CONSTANT R10, [R10.64] ;  /* 0x000000040a0a7981 */ /* 0x000f68000c1e9900 */
[----:B------:R-:W5:Y:S04]  /*60e0*/  LDG.E.CONSTANT R12, [R12.64] ;  /* 0x000000040c0c7981 */ /* 0x000f68000c1e9900 */
[----:B0-----:R-:W5:Y:S04]  /*60f0*/  LDG.E.CONSTANT R8, [R8.64+0x7e000] ;  /* 0x07e0000408087981 */ /* 0x001f68000c1e9900 */
[----:B------:R-:W5:Y:S04]  /*6100*/  LDG.E.CONSTANT R16, [R16.64] ;  /* 0x0000000410107981 */ /* 0x000f68000c1e9900 */
[----:B------:R-:W5:Y:S04]  /*6110*/  @!P0 LDG.E.CONSTANT R22, [R22.64] ;  /* 0x0000000416168981 */ /* 0x000f68000c1e9900 */
[----:B------:R-:W-:Y:S04]  /*6120*/  STS [R65.X4+0x900], R62 ;  /* 0x0009003e41007388 */ /* 0x000fe80000004800 */
[----:B------:R-:W-:Y:S04]  /*6130*/  STS [R65.X4+0xb00], R64 ;  /* 0x000b004041007388 */ /* 0x000fe80000004800 */
[----:B------:R-:W-:Y:S04]  /*6140*/  STS [R65.X4+0xd00], R66 ;  /* 0x000d004241007388 */ /* 0x000fe80000004800 */
[----:B------:R-:W-:Y:S04]  /*6150*/  STS [R65.X4+0x1100], R125 ;  /* 0x0011007d41007388 */ /* 0x000fe80000004800 */
[----:B--2---:R-:W-:Y:S04]  /*6160*/  STS [R65.X4+0x1300], R123 ;  /* 0x0013007b41007388 */ /* 0x004fe80000004800 */
[----:B------:R-:W-:Y:S04]  /*6170*/  STS [R65.X4+0x1500], R121 ;  /* 0x0015007941007388 */ /* 0x000fe80000004800 */
[----:B------:R-:W-:Y:S04]  /*6180*/  STS [R65.X4+0x1700], R119 ;  /* 0x0017007741007388 */ /* 0x000fe80000004800 */
[----:B----4-:R-:W-:Y:S04]  /*6190*/  STS [R65.X4+0x1900], R117 ;  /* 0x0019007541007388 */ /* 0x010fe80000004800 */
        /* <DEDUP_REMOVED lines=46> */
[----:B------:R-:W-:Y:S01]  /*6480*/  STS [R65.X4+0x7500], R82 ;  /* 0x0075005241007388 */ /* 0x000fe20000004800 */
[----:B------:R-:W-:-:S02]  /*6490*/  FFMA R25, R19, R25, R14 ;  /* 0x0000001913197223 */ /* 0x000fc4000000000e */
[C---:B------:R-:W-:Y:S01]  /*64a0*/  FFMA R6, R19.reuse, R26, R6 ;  /* 0x0000001a13067223 */ /* 0x040fe20000000006 */
[----:B------:R-:W-:Y:S04]  /*64b0*/  STS [R65.X4+0x7300], R84 ;  /* 0x0073005441007388 */ /* 0x000fe80000004800 */
[----:B------:R-:W-:Y:S04]  /*64c0*/  STS [R65.X4+0x7700], R80 ;  /* 0x0077005041007388 */ /* 0x000fe80000004800 */
[----:B------:R-:W-:Y:S04]  /*64d0*/  STS [R65.X4+0x7900], R78 ;  /* 0x0079004e41007388 */ /* 0x000fe80000004800 */
[----:B------:R-:W-:Y:S04]  /*64e0*/  STS [R65.X4+0x7d00], R74 ;  /* 0x007d004a41007388 */ /* 0x000fe80000004800 */
[----:B------:R-:W-:Y:S04]  /*64f0*/  STS [R65.X4+0x7f00], R72 ;  /* 0x007f004841007388 */ /* 0x000fe80000004800 */
[----:B------:R-:W-:Y:S04]  /*6500*/  STS [R65.X4+0x8100], R70 ;  /* 0x0081004641007388 */ /* 0x000fe80000004800 */
[----:B-----5:R-:W-:Y:S04]  /*6510*/  STS [R65.X4+0x8300], R2 ;  /* 0x0083000241007388 */ /* 0x020fe80000004800 */
[----:B------:R-:W-:Y:S04]  /*6520*/  STS [R65.X4], R10 ;  /* 0x0000000a41007388 */ /* 0x000fe80000004800 */
[----:B------:R-:W-:Y:S04]  /*6530*/  STS [R65.X4+0x200], R12 ;  /* 0x0002000c41007388 */ /* 0x000fe80000004800 */
[----:B------:R-:W-:Y:S04]  /*6540*/  STS [R65.X4+0x8500], R8 ;  /* 0x0085000841007388 */ /* 0x000fe80000004800 */
[----:B------:R-:W-:Y:S04]  /*6550*/  STS [R65.X4+0x400], R16 ;  /* 0x0004001041007388 */ /* 0x000fe80000004800 */
[----:B------:R-:W-:Y:S04]  /*6560*/  @!P0 STS [R65.X4+0x600], R22 ;  /* 0x0006001641008388 */ /* 0x000fe80000004800 */
[----:B------:R-:W-:Y:S06]  /*6570*/  BAR.SYNC 0x0 ;  /* 0x0000000000007b1d */ /* 0x000fec0000000000 */
[----:B------:R-:W-:Y:S04]  /*6580*/  LDS.128 R8, [R4+0x700] ;  /* 0x0007000004087984 */ /* 0x000fe80000000c00 */
[----:B------:R-:W0:Y:S01]  /*6590*/  LDS.128 R76, [RZ] ;  /* 0x00000000ff4c7984 */ /* 0x000e220000000c00 */
[----:B------:R-:W-:-:S02]  /*65a0*/  FFMA R27, R19, R27, R20 ;  /* 0x0000001b131b7223 */ /* 0x000fc40000000014 */
[C---:B------:R-:W-:Y:S01]  /*65b0*/  FFMA R32, R28.reuse, R32, R61 ;  /* 0x000000201c207223 */ /* 0x040fe2000000003d */
[----:B------:R-:W2:Y:S01]  /*65c0*/  LDS.128 R68, [0x10] ;  /* 0x00001000ff447984 */ /* 0x000ea20000000c00 */
[C---:B------:R-:W-:Y:S02]  /*65d0*/  FFMA R18, R28.reuse, R33, R18 ;  /* 0x000000211c127223 */ /* 0x040fe40000000012 */
[C---:B------:R-:W-:Y:S01]  /*65e0*/  FFMA R34, R28.reuse, R34, R63 ;  /* 0x000000221c227223 */ /* 0x040fe2000000003f */
[----:B------:R-:W3:Y:S01]  /*65f0*/  LDS.128 R72, [0x20] ;  /* 0x00002000ff487984 */ /* 0x000ee20000000c00 */
[C---:B------:R-:W-:Y:S02]  /*6600*/  FFMA R24, R28.reuse, R35, R24 ;  /* 0x000000231c187223 */ /* 0x040fe40000000018 */
[C---:B------:R-:W-:Y:S01]  /*6610*/  FFMA R2, R28.reuse, R36, R25 ;  /* 0x000000241c027223 */ /* 0x040fe20000000019 */
[----:B------:R-:W-:Y:S01]  /*6620*/  LDS.128 R84, [0x340] ;  /* 0x00034000ff547984 */ /* 0x000fe20000000c00 */
[----:B------:R-:W-:-:S02]  /*6630*/  FFMA R6, R28, R37, R6 ;  /* 0x000000251c067223 */ /* 0x000fc40000000006 */
[----:B------:R-:W-:Y:S01]  /*6640*/  FFMA R28, R28, R38, R27 ;  /* 0x000000261c1c7223 */ /* 0x000fe2000000001b */
[----:B------:R-:W-:Y:S01]  /*6650*/  LDS.128 R80, [0x3a0] ;  /* 0x0003a000ff507984 */ /* 0x000fe20000000c00 */
[-C--:B------:R-:W-:Y:S02]  /*6660*/  FFMA R13, R39, R29.reuse, R32 ;  /* 0x0000001d270d7223 */ /* 0x080fe40000000020 */
[----:B------:R-:W-:Y:S01]  /*6670*/  FFMA R18, R40, R29, R18 ;  /* 0x0000001d28127223 */ /* 0x000fe20000000012 */
[----:B------:R-:W4:Y:S01]  /*6680*/  LDS.128 R36, [0x30] ;  /* 0x00003000ff247984 */ /* 0x000f220000000c00 */
[C---:B------:R-:W-:Y:S02]  /*6690*/  FFMA R17, R29.reuse, R41, R34 ;  /* 0x000000291d117223 */ /* 0x040fe40000000022 */
[C---:B------:R-:W-:Y:S01]  /*66a0*/  FFMA R24, R29.reuse, R42, R24 ;  /* 0x0000002a1d187223 */ /* 0x040fe20000000018 */
[----:B------:R-:W-:Y:S01]  /*66b0*/  LDS.128 R32, [0x70] ;  /* 0x00007000ff207984 */ /* 0x000fe20000000c00 */
[----:B------:R-:W-:-:S02]  /*66c0*/  FFMA R19, R29, R43, R2 ;  /* 0x0000002b1d137223 */ /* 0x000fc40000000002 */
[----:B-1----:R-:W-:Y:S01]  /*66d0*/  FFMA R6, R44, R29, R6 ;  /* 0x0000001d2c067223 */ /* 0x002fe20000000006 */
[----:B------:R-:W1:Y:S01]  /*66e0*/  LDS.128 R40, [0x40] ;  /* 0x00004000ff287984 */ /* 0x000e620000000c00 */
[----:B------:R-:W-:Y:S02]  /*66f0*/  FFMA R29, R29, R45, R28 ;  /* 0x0000002d1d1d7223 */ /* 0x000fe4000000001c */
[C---:B------:R-:W-:Y:S02]  /*6700*/  FFMA R2, R30.reuse, R46, R13 ;  /* 0x0000002e1e027223 */ /* 0x040fe4000000000d */
[C---:B------:R-:W-:Y:S02]  /*6710*/  FFMA R18, R30.reuse, R47, R18 ;  /* 0x0000002f1e127223 */ /* 0x040fe40000000012 */
[----:B------:R-:W5:Y:S01]  /*6720*/  LDS.128 R44, [0x50] ;  /* 0x00005000ff2c7984 */ /* 0x000f620000000c00 */
[----:B------:R-:W-:Y:S02]  /*6730*/  FFMA R49, R30, R49, R24 ;  /* 0x000000311e317223 */ /* 0x000fe40000000018 */
[----:B------:R-:W-:Y:S01]  /*6740*/  FFMA R48, R48, R30, R17 ;  /* 0x0000001e30307223 */ /* 0x000fe20000000011 */
[----:B------:R-:W1:Y:S01]  /*6750*/  LDS.128 R24, [0x60] ;  /* 0x00006000ff187984 */ /* 0x000e620000000c00 */
[----:B------:R-:W-:-:S02]  /*6760*/  FFMA R50, R30, R50, R19 ;  /* 0x000000321e327223 */ /* 0x000fc40000000013 */
[C---:B------:R-:W-:Y:S02]  /*6770*/  FFMA R54, R31.reuse, R54, R18 ;  /* 0x000000361f367223 */ /* 0x040fe40000000012 */
[----:B------:R-:W1:Y:S01]  /*6780*/  LDS.128 R16, [R4+0x710] ;  /* 0x0007100004107984 */ /* 0x000e620000000c00 */
[----:B------:R-:W-:Y:S02]  /*6790*/  FFMA R52, R52, R30, R29 ;  /* 0x0000001e34347223 */ /* 0x000fe4000000001d */
[C---:B------:R-:W-:Y:S02]  /*67a0*/  FFMA R53, R31.reuse, R53, R2 ;  /* 0x000000351f357223 */ /* 0x040fe40000000002 */
[----:B------:R-:W-:Y:S02]  /*67b0*/  FFMA R55, R31, R55, R48 ;  /* 0x000000371f377223 */ /* 0x000fe40000000030 */
[----:B------:R-:W-:Y:S02]  /*67c0*/  FFMA R6, R30, R51, R6 ;  /* 0x000000331e067223 */ /* 0x000fe40000000006 */
[----:B------:R-:W-:-:S02]  /*67d0*/  FFMA R56, R56, R31, R49 ;  /* 0x0000001f38387223 */ /* 0x000fc40000000031 */
[C---:B------:R-:W-:Y:S02]  /*67e0*/  FFMA R57, R31.reuse, R57, R50 ;  /* 0x000000391f397223 */ /* 0x040fe40000000032 */
[----:B------:R-:W5:Y:S01]  /*67f0*/  LDS.128 R48, [0x80] ;  /* 0x00008000ff307984 */ /* 0x000f620000000c00 */
[C---:B------:R-:W-:Y:S02]  /*6800*/  FFMA R59, R31.reuse, R59, R52 ;  /* 0x0000003b1f3b7223 */ /* 0x040fe40000000034 */
[C---:B0-----:R-:W-:Y:S02]  /*6810*/  FFMA R76, R8.reuse, R76, R53 ;  /* 0x0000004c084c7223 */ /* 0x041fe40000000035 */
[C---:B------:R-:W-:Y:S02]  /*6820*/  FFMA R77, R8.reuse, R77, R54 ;  /* 0x0000004d084d7223 */ /* 0x040fe40000000036 */
[----:B------:R-:W-:Y:S02]  /*6830*/  FFMA R78, R8, R78, R55 ;  /* 0x0000004e084e7223 */ /* 0x000fe40000000037 */
[----:B------:R-:W0:Y:S01]  /*6840*/  LDS.128 R52, [0x90] ;  /* 0x00009000ff347984 */ /* 0x000e220000000c00 */
[----:B------:R-:W-:-:S02]  /*6850*/  FFMA R6, R31, R58, R6 ;  /* 0x0000003a1f067223 */ /* 0x000fc40000000006 */
[C---:B------:R-:W-:Y:S01]  /*6860*/  FFMA R79, R8.reuse, R79, R56 ;  /* 0x0000004f084f7223 */ /* 0x040fe20000000038 */
[----:B------:R-:W-:Y:S01]  /*6870*/  LDS.128 R28, [R4+0x720] ;  /* 0x00072000041c7984 */ /* 0x000fe20000000c00 */
[C---:B--2---:R-:W-:Y:S02]  /*6880*/  FFMA R68, R8.reuse, R68, R57 ;  /* 0x0000004408447223 */ /* 0x044fe40000000039 */
[C---:B------:R-:W-:Y:S02]  /*6890*/  FFMA R6, R8.reuse, R69, R6 ;  /* 0x0000004508067223 */ /* 0x040fe40000000006 */
[----:B------:R-:W-:Y:S02]  /*68a0*/  FFMA R8, R8, R70, R59 ;  /* 0x0000004608087223 */ /* 0x000fe4000000003b */
[-C--:B------:R-:W-:Y:S01]  /*68b0*/  FFMA R13, R71, R9.reuse, R76 ;  /* 0x00000009470d7223 */ /* 0x080fe2000000004c */
[----:B------:R-:W2:Y:S01]  /*68c0*/  LDS.128 R56, [0xa0] ;  /* 0x0000a000ff387984 */ /* 0x000ea20000000c00 */
[----:B---3--:R-:W-:-:S02]  /*68d0*/  FFMA R72, R72, R9, R77 ;  /* 0x0000000948487223 */ /* 0x008fc4000000004d */
[C---:B------:R-:W-:Y:S02]  /*68e0*/  FFMA R73, R9.reuse, R73, R78 ;  /* 0x0000004909497223 */ /* 0x040fe4000000004e */
[C---:B------:R-:W-:Y:S02]  /*68f0*/  FFMA R79, R9.reuse, R74, R79 ;  /* 0x0000004a094f7223 */ /* 0x040fe4000000004f */
[C---:B------:R-:W-:Y:S02]  /*6900*/  FFMA R23, R9.reuse, R75, R68 ;  /* 0x0000004b09177223 */ /* 0x040fe40000000044 */
[----:B----4-:R-:W-:Y:S01]  /*6910*/  FFMA R37, R9, R37, R8 ;  /* 0x0000002509257223 */ /* 0x010fe20000000008 */
[----:B------:R-:W3:Y:S01]  /*6920*/  LDS.128 R68, [0xb0] ;  /* 0x0000b000ff447984 */ /* 0x000ee20000000c00 */
[----:B------:R-:W-:Y:S02]  /*6930*/  FFMA R2, R10, R38, R13 ;  /* 0x000000260a027223 */ /* 0x000fe4000000000d */
[----:B------:R-:W-:-:S02]  /*6940*/  FFMA R6, R36, R9, R6 ;  /* 0x0000000924067223 */ /* 0x000fc40000000006 */
[-C--:B-1----:R-:W-:Y:S02]  /*6950*/  FFMA R40, R40, R10.reuse, R73 ;  /* 0x0000000a28287223 */ /* 0x082fe40000000049 */
[C---:B------:R-:W-:Y:S02]  /*6960*/  FFMA R41, R10.reuse, R41, R79 ;  /* 0x000000290a297223 */ /* 0x040fe4000000004f */
[----:B------:R-:W-:Y:S01]  /*6970*/  FFMA R8, R10, R39, R72 ;  /* 0x000000270a087223 */ /* 0x000fe20000000048 */
[----:B------:R-:W-:Y:S01]  /*6980*/  LDS.128 R76, [0x100] ;  /* 0x00010000ff4c7984 */ /* 0x000fe20000000c00 */
[----:B-----5:R-:W-:Y:S02]  /*6990*/  FFMA R44, R44, R10, R37 ;  /* 0x0000000a2c2c7223 */ /* 0x020fe40000000025 */
[----:B------:R-:W-:Y:S01]  /*69a0*/  FFMA R45, R11, R45, R2 ;  /* 0x0000002d0b2d7223 */ /* 0x000fe20000000002 */
[----:B------:R-:W1:Y:S01]  /*69b0*/  LDS.128 R72, [0xc0] ;  /* 0x0000c000ff487984 */ /* 0x000e620000000c00 */
[----:B------:R-:W-:-:S02]  /*69c0*/  FFMA R12, R10, R42, R23 ;  /* 0x0000002a0a0c7223 */ /* 0x000fc40000000017 */
[----:B------:R-:W-:Y:S01]  /*69d0*/  FFMA R6, R10, R43, R6 ;  /* 0x0000002b0a067223 */ /* 0x000fe20000000006 */
[----:B------:R-:W4:Y:S01]  /*69e0*/  LDS.128 R36, [0xd0] ;  /* 0x0000d000ff247984 */ /* 0x000f220000000c00 */
[C---:B------:R-:W-:Y:S02]  /*69f0*/  FFMA R9, R11.reuse, R47, R40 ;  /* 0x0000002f0b097223 */ /* 0x040fe40000000028 */
[----:B------:R-:W-:Y:S02]  /*6a00*/  FFMA R24, R24, R11, R41 ;  /* 0x0000000b18187223 */ /* 0x000fe40000000029 */
[C---:B------:R-:W-:Y:S01]  /*6a10*/  FFMA R8, R11.reuse, R46, R8 ;  /* 0x0000002e0b087223 */ /* 0x040fe20000000008 */
[----:B------:R-:W5:Y:S01]  /*6a20*/  LDS.128 R40, [0xe0] ;  /* 0x0000e000ff287984 */ /* 0x000f620000000c00 */
[----:B------:R-:W-:Y:S02]  /*6a30*/  FFMA R27, R11, R27, R44 ;  /* 0x0000001b0b1b7223 */ /* 0x000fe4000000002c */
[----:B------:R-:W-:-:S02]  /*6a40*/  FFMA R32, R16, R32, R45 ;  /* 0x0000002010207223 */ /* 0x000fc4000000002d */
[C---:B------:R-:W-:Y:S01]  /*6a50*/  FFMA R25, R11.reuse, R25, R12 ;  /* 0x000000190b197223 */ /* 0x040fe2000000000c */
[----:B------:R-:W1:Y:S01]  /*6a60*/  LDS.128 R44, [0xf0] ;  /* 0x0000f000ff2c7984 */ /* 0x000e620000000c00 */
[----:B------:R-:W-:Y:S02]  /*6a70*/  FFMA R6, R11, R26, R6 ;  /* 0x0000001a0b067223 */ /* 0x000fe40000000006 */
[C---:B------:R-:W-:Y:S02]  /*6a80*/  FFMA R8, R16.reuse, R33, R8 ;  /* 0x0000002110087223 */ /* 0x040fe40000000008 */
[C---:B------:R-:W-:Y:S02]  /*6a90*/  FFMA R34, R16.reuse, R34, R9 ;  /* 0x0000002210227223 */ /* 0x040fe40000000009 */
[C---:B------:R-:W-:Y:S02]  /*6aa0*/  FFMA R24, R16.reuse, R35, R24 ;  /* 0x0000002310187223 */ /* 0x040fe40000000018 */
[----:B------:R-:W-:-:S02]  /*6ab0*/  FFMA R2, R16, R48, R25 ;  /* 0x0000003010027223 */ /* 0x000fc40000000019 */
[C---:B------:R-:W-:Y:S02]  /*6ac0*/  FFMA R6, R16.reuse, R49, R6 ;  /* 0x0000003110067223 */ /* 0x040fe40000000006 */
[----:B------:R-:W-:Y:S02]  /*6ad0*/  FFMA R16, R16, R50, R27 ;  /* 0x0000003210107223 */ /* 0x000fe4000000001b */
[-C--:B------:R-:W-:Y:S02]  /*6ae0*/  FFMA R9, R51, R17.reuse, R32 ;  /* 0x0000001133097223 */ /* 0x080fe40000000020 */
[----:B------:R-:W5:Y:S01]  /*6af0*/  LDS.128 R48, [0x110] ;  /* 0x00011000ff307984 */ /* 0x000f620000000c00 */
[----:B0-----:R-:W-:Y:S02]  /*6b00*/  FFMA R8, R52, R17, R8 ;  /* 0x0000001134087223 */ /* 0x001fe40000000008 */
[C---:B------:R-:W-:Y:S02]  /*6b10*/  FFMA R11, R17.reuse, R53, R34 ;  /* 0x00000035110b7223 */ /* 0x040fe40000000022 */
[C---:B------:R-:W-:Y:S01]  /*6b20*/  FFMA R24, R17.reuse, R54, R24 ;  /* 0x0000003611187223 */ /* 0x040fe20000000018 */
[----:B------:R-:W-:Y:S01]  /*6b30*/  LDS.128 R32, [0x150] ;  /* 0x00015000ff207984 */ /* 0x000fe20000000c00 */
[----:B------:R-:W-:-:S03]  /*6b40*/  FFMA R13, R17, R55, R2 ;  /* 0x00000037110d7223 */ /* 0x000fc60000000002 */
[----:B------:R-:W0:Y:S01]  /*6b50*/  LDS.128 R52, [0x120] ;  /* 0x00012000ff347984 */ /* 0x000e220000000c00 */
[----:B--2---:R-:W-:Y:S02]  /*6b60*/  FFMA R6, R56, R17, R6 ;  /* 0x0000001138067223 */ /* 0x004fe40000000006 */
[C---:B------:R-:W-:Y:S02]  /*6b70*/  FFMA R8, R18.reuse, R59, R8 ;  /* 0x0000003b12087223 */ /* 0x040fe40000000008 */
[----:B------:R-:W-:Y:S02]  /*6b80*/  FFMA R17, R17, R57, R16 ;  /* 0x0000003911117223 */ /* 0x000fe40000000010 */
[----:B------:R-:W-:Y:S02]  /*6b90*/  FFMA R2, R18, R58, R9 ;  /* 0x0000003a12027223 */ /* 0x000fe40000000009 */
[----:B---3--:R-:W-:Y:S01]  /*6ba0*/  FFMA R68, R68, R18, R11 ;  /* 0x0000001244447223 */ /* 0x008fe2000000000b */
[----:B------:R-:W2:Y:S01]  /*6bb0*/  LDS.128 R56, [0x130] ;  /* 0x00013000ff387984 */ /* 0x000ea20000000c00 */
[----:B------:R-:W-:-:S02]  /*6bc0*/  FFMA R69, R18, R69, R24 ;  /* 0x0000004512457223 */ /* 0x000fc40000000018 */
[C---:B------:R-:W-:Y:S01]  /*6bd0*/  FFMA R70, R18.reuse, R70, R13 ;  /* 0x0000004612467223 */ /* 0x040fe2000000000d */
[----:B------:R-:W3:Y:S01]  /*6be0*/  LDS.128 R24, [0x140] ;  /* 0x00014000ff187984 */ /* 0x000ee20000000c00 */
[----:B------:R-:W-:Y:S02]  /*6bf0*/  FFMA R6, R18, R71, R6 ;  /* 0x0000004712067223 */ /* 0x000fe40000000006 */
[----:B-1----:R-:W-:Y:S02]  /*6c00*/  FFMA R72, R72, R18, R17 ;  /* 0x0000001248487223 */ /* 0x002fe40000000011 */
[C---:B------:R-:W-:Y:S02]  /*6c10*/  FFMA R73, R19.reuse, R73, R2 ;  /* 0x0000004913497223 */ /* 0x040fe40000000002 */
[C---:B------:R-:W-:Y:S02]  /*6c20*/  FFMA R74, R19.reuse, R74, R8 ;  /* 0x0000004a134a7223 */ /* 0x040fe40000000008 */
[----:B------:R-:W-:Y:S01]  /*6c30*/  FFMA R75, R19, R75, R68 ;  /* 0x0000004b134b7223 */ /* 0x000fe20000000044 */
[----:B------:R-:W1:Y:S01]  /*6c40*/  LDS.128 R8, [R4+0x730] ;  /* 0x0007300004087984 */ /* 0x000e620000000c00 */
        /* <DEDUP_REMOVED lines=15> */
[----:B------:R-:W1:Y:S01]  /*6d40*/  LDS.128 R44, [0x180] ;  /* 0x00018000ff2c7984 */ /* 0x000e620000000c00 */
        /* <DEDUP_REMOVED lines=8> */
[----:B0-----:R-:W-:Y:S01]  /*6dd0*/  FFMA R52, R52, R30, R17 ;  /* 0x0000001e34347223 */ /* 0x001fe20000000011 */
[----:B------:R-:W0:Y:S01]  /*6de0*/  LDS.128 R48, [0x1a0] ;  /* 0x0001a000ff307984 */ /* 0x000e220000000c00 */
[----:B------:R-:W-:-:S03]  /*6df0*/  FFMA R54, R30, R54, R19 ;  /* 0x000000361e367223 */ /* 0x000fc60000000013 */
[----:B------:R-:W0:Y:S01]  /*6e00*/  LDS.128 R16, [0x1b0] ;  /* 0x0001b000ff107984 */ /* 0x000e220000000c00 */
[C---:B------:R-:W-:Y:S02]  /*6e10*/  FFMA R36, R30.reuse, R53, R36 ;  /* 0x000000351e247223 */ /* 0x040fe40000000024 */
[----:B------:R-:W-:Y:S02]  /*6e20*/  FFMA R6, R30, R55, R6 ;  /* 0x000000371e067223 */ /* 0x000fe40000000006 */
[----:B--2---:R-:W-:Y:S02]  /*6e30*/  FFMA R56, R56, R30, R29 ;  /* 0x0000001e38387223 */ /* 0x004fe4000000001d */
[C---:B------:R-:W-:Y:S02]  /*6e40*/  FFMA R57, R31.reuse, R57, R2 ;  /* 0x000000391f397223 */ /* 0x040fe40000000002 */
[C---:B------:R-:W-:Y:S02]  /*6e50*/  FFMA R58, R31.reuse, R58, R41 ;  /* 0x0000003a1f3a7223 */ /* 0x040fe40000000029 */
[----:B------:R-:W-:Y:S01]  /*6e60*/  FFMA R59, R31, R59, R52 ;  /* 0x0000003b1f3b7223 */ /* 0x000fe20000000034 */
[----:B------:R-:W-:Y:S01]  /*6e70*/  LDS.128 R40, [0x1c0] ;  /* 0x0001c000ff287984 */ /* 0x000fe20000000c00 */
[----:B---3--:R-:W-:-:S02]  /*6e80*/  FFMA R24, R24, R31, R36 ;  /* 0x0000001f18187223 */ /* 0x008fc40000000024 */
[C---:B------:R-:W-:Y:S01]  /*6e90*/  FFMA R25, R31.reuse, R25, R54 ;  /* 0x000000191f197223 */ /* 0x040fe20000000036 */
[----:B------:R-:W2:Y:S01]  /*6ea0*/  LDS.128 R36, [R4+0x740] ;  /* 0x0007400004247984 */ /* 0x000ea20000000c00 */
[C---:B------:R-:W-:Y:S02]  /*6eb0*/  FFMA R6, R31.reuse, R26, R6 ;  /* 0x0000001a1f067223 */ /* 0x040fe40000000006 */
[----:B------:R-:W-:Y:S01]  /*6ec0*/  FFMA R27, R31, R27, R56 ;  /* 0x0000001b1f1b7223 */ /* 0x000fe20000000038 */
[----:B------:R-:W3:Y:S01]  /*6ed0*/  LDS.128 R52, [0x1d0] ;  /* 0x0001d000ff347984 */ /* 0x000ee20000000c00 */
[C---:B-1----:R-:W-:Y:S02]  /*6ee0*/  FFMA R32, R8.reuse, R32, R57 ;  /* 0x0000002008207223 */ /* 0x042fe40000000039 */
[C---:B------:R-:W-:Y:S01]  /*6ef0*/  FFMA R33, R8.reuse, R33, R58 ;  /* 0x0000002108217223 */ /* 0x040fe2000000003a */
[----:B------:R-:W-:Y:S01]  /*6f00*/  LDS.128 R28, [0x220] ;  /* 0x00022000ff1c7984 */ /* 0x000fe20000000c00 */
[----:B------:R-:W-:-:S02]  /*6f10*/  FFMA R34, R8, R34, R59 ;  /* 0x0000002208227223 */ /* 0x000fc4000000003b */
[C---:B------:R-:W-:Y:S01]  /*6f20*/  FFMA R24, R8.reuse, R35, R24 ;  /* 0x0000002308187223 */ /* 0x040fe20000000018 */
[----:B------:R-:W1:Y:S01]  /*6f30*/  LDS.128 R56, [0x1e0] ;  /* 0x0001e000ff387984 */ /* 0x000e620000000c00 */
        /* <DEDUP_REMOVED lines=15> */
[----:B------:R-:W1:Y:S01]  /*7030*/  LDS.128 R44, [0x210] ;  /* 0x00021000ff2c7984 */ /* 0x000e620000000c00 */
[----:B------:R-:W-:Y:S02]  /*7040*/  FFMA R76, R76, R10, R23 ;  /* 0x0000000a4c4c7223 */ /* 0x000fe40000000017 */
[C---:B------:R-:W-:Y:S02]  /*7050*/  FFMA R78, R10.reuse, R78, R25 ;  /* 0x0000004e0a4e7223 */ /* 0x040fe40000000019 */
[----:B------:R-:W-:Y:S02]  /*7060*/  FFMA R6, R10, R79, R6 ;  /* 0x0000004f0a067223 */ /* 0x000fe40000000006 */
[----:B0-----:R-:W-:Y:S02]  /*7070*/  FFMA R48, R48, R10, R9 ;  /* 0x0000000a30307223 */ /* 0x001fe40000000009 */
[----:B------:R-:W-:-:S02]  /*7080*/  FFMA R49, R11, R49, R2 ;  /* 0x000000310b317223 */ /* 0x000fc40000000002 */
[C---:B------:R-:W-:Y:S02]  /*7090*/  FFMA R50, R11.reuse, R50, R33 ;  /* 0x000000320b327223 */ /* 0x040fe40000000021 */
[----:B------:R-:W-:Y:S01]  /*70a0*/  FFMA R2, R16, R11, R24 ;  /* 0x0000000b10027223 */ /* 0x000fe20000000018 */
[----:B------:R-:W-:Y:S01]  /*70b0*/  LDS.128 R32, [0x230] ;  /* 0x00023000ff207984 */ /* 0x000fe20000000c00 */
[C---:B------:R-:W-:Y:S02]  /*70c0*/  FFMA R51, R11.reuse, R51, R76 ;  /* 0x000000330b337223 */ /* 0x040fe4000000004c */
[C---:B------:R-:W-:Y:S01]  /*70d0*/  FFMA R9, R11.reuse, R17, R78 ;  /* 0x000000110b097223 */ /* 0x040fe2000000004e */
[----:B------:R-:W0:Y:S01]  /*70e0*/  LDS.128 R24, [R4+0x750] ;  /* 0x0007500004187984 */ /* 0x000e220000000c00 */
[C---:B------:R-:W-:Y:S02]  /*70f0*/  FFMA R6, R11.reuse, R18, R6 ;  /* 0x000000120b067223 */ /* 0x040fe40000000006 */
[----:B------:R-:W-:Y:S01]  /*7100*/  FFMA R11, R11, R19, R48 ;  /* 0x000000130b0b7223 */ /* 0x000fe20000000030 */
[----:B------:R-:W-:Y:S04]  /*7110*/  LDS.128 R76, [0x2c0] ;  /* 0x0002c000ff4c7984 */ /* 0x000fe80000000c00 */
[----:B------:R-:W0:Y:S01]  /*7120*/  LDS.128 R16, [0x240] ;  /* 0x00024000ff107984 */ /* 0x000e220000000c00 */
[----:B--2---:R-:W-:-:S02]  /*7130*/  FFMA R50, R36, R41, R50 ;  /* 0x0000002924327223 */ /* 0x004fc40000000032 */
[C---:B------:R-:W-:Y:S02]  /*7140*/  FFMA R8, R36.reuse, R40, R49 ;  /* 0x0000002824087223 */ /* 0x040fe40000000031 */
[C---:B------:R-:W-:Y:S02]  /*7150*/  FFMA R10, R36.reuse, R42, R51 ;  /* 0x0000002a240a7223 */ /* 0x040fe40000000033 */
[C---:B------:R-:W-:Y:S02]  /*7160*/  FFMA R2, R36.reuse, R43, R2 ;  /* 0x0000002b24027223 */ /* 0x040fe40000000002 */
[C---:B---3--:R-:W-:Y:S01]  /*7170*/  FFMA R52, R36.reuse, R52, R9 ;  /* 0x0000003424347223 */ /* 0x048fe20000000009 */
[----:B------:R-:W2:Y:S01]  /*7180*/  LDS.128 R40, [0x250] ;  /* 0x00025000ff287984 */ /* 0x000ea20000000c00 */
[C---:B------:R-:W-:Y:S02]  /*7190*/  FFMA R6, R36.reuse, R53, R6 ;  /* 0x0000003524067223 */ /* 0x040fe40000000006 */
[----:B------:R-:W-:-:S02]  /*71a0*/  FFMA R36, R36, R54, R11 ;  /* 0x0000003624247223 */ /* 0x000fc4000000000b */
[-C--:B------:R-:W-:Y:S02]  /*71b0*/  FFMA R9, R55, R37.reuse, R8 ;  /* 0x0000002537097223 */ /* 0x080fe40000000008 */
[----:B-1----:R-:W-:Y:S02]  /*71c0*/  FFMA R56, R56, R37, R50 ;  /* 0x0000002538387223 */ /* 0x002fe40000000032 */
[C---:B------:R-:W-:Y:S01]  /*71d0*/  FFMA R57, R37.reuse, R57, R10 ;  /* 0x0000003925397223 */ /* 0x040fe2000000000a */
[----:B------:R-:W1:Y:S01]  /*71e0*/  LDS.128 R48, [0x260] ;  /* 0x00026000ff307984 */ /* 0x000e620000000c00 */
        /* <DEDUP_REMOVED lines=24> */
[C---:B0-----:R-:W-:Y:S02]  /*7370*/  FFMA R32, R24.reuse, R32, R13 ;  /* 0x0000002018207223 */ /* 0x041fe4000000000d */
        /* <DEDUP_REMOVED lines=9> */
[----:B------:R-:W0:Y:S01]  /*7410*/  LDS.128 R16, [0x2d0] ;  /* 0x0002d000ff107984 */ /* 0x000e220000000c00 */
[----:B--2---:R-:W-:-:S02]  /*7420*/  FFMA R12, R40, R25, R12 ;  /* 0x00000019280c7223 */ /* 0x004fc4000000000c */
[C---:B------:R-:W-:Y:S02]  /*7430*/  FFMA R41, R25.reuse, R41, R34 ;  /* 0x0000002919297223 */ /* 0x040fe40000000022 */
[C---:B------:R-:W-:Y:S01]  /*7440*/  FFMA R2, R25.reuse, R42, R2 ;  /* 0x0000002a19027223 */ /* 0x040fe20000000002 */
[----:B------:R-:W-:Y:S01]  /*7450*/  LDS.128 R32, [R4+0x770] ;  /* 0x0007700004207984 */ /* 0x000fe20000000c00 */
[C---:B------:R-:W-:Y:S02]  /*7460*/  FFMA R43, R25.reuse, R43, R14 ;  /* 0x0000002b192b7223 */ /* 0x040fe4000000000e */
[----:B-1----:R-:W-:Y:S02]  /*7470*/  FFMA R6, R48, R25, R6 ;  /* 0x0000001930067223 */ /* 0x002fe40000000006 */
        /* <DEDUP_REMOVED lines=11> */
[----:B------:R-:W1:Y:S01]  /*7530*/  LDS.128 R48, [0x300] ;  /* 0x00030000ff307984 */ /* 0x000e620000000c00 */
        /* <DEDUP_REMOVED lines=23> */
[----:B0-----:R-:W-:-:S02]  /*76b0*/  FFMA R6, R16, R9, R6 ;  /* 0x0000000910067223 */ /* 0x001fc40000000006 */
        /* <DEDUP_REMOVED lines=8> */
[----:B------:R-:W0:Y:S01]  /*7740*/  LDS.128 R16, [0x360] ;  /* 0x00036000ff107984 */ /* 0x000e220000000c00 */
[----:B------:R-:W-:Y:S02]  /*7750*/  FFMA R20, R36, R10, R77 ;  /* 0x0000000a24147223 */ /* 0x000fe4000000004d */
[C---:B------:R-:W-:Y:S01]  /*7760*/  FFMA R22, R10.reuse, R38, R79 ;  /* 0x000000260a167223 */ /* 0x040fe2000000004f */
[----:B------:R0:W5:Y:S01]  /*7770*/  LDG.E.CONSTANT R64, [R8.64+0x4000] ;  /* 0x0040000408407981 */ /* 0x000162000c1e9900 */
[----:B------:R-:W-:-:S03]  /*7780*/  FFMA R6, R10, R39, R6 ;  /* 0x000000270a067223 */ /* 0x000fc60000000006 */
[----:B------:R-:W0:Y:S01]  /*7790*/  LDS.128 R36, [0x370] ;  /* 0x00037000ff247984 */ /* 0x000e220000000c00 */
[C---:B------:R-:W-:Y:S02]  /*77a0*/  FFMA R29, R11.reuse, R29, R14 ;  /* 0x0000001d0b1d7223 */ /* 0x040fe4000000000e */
[C---:B------:R-:W-:Y:S01]  /*77b0*/  FFMA R31, R11.reuse, R31, R20 ;  /* 0x0000001f0b1f7223 */ /* 0x040fe20000000014 */
[----:B------:R-:W0:Y:S01]  /*77c0*/  LDS.128 R76, [0x3b0] ;  /* 0x0003b000ff4c7984 */ /* 0x000e220000000c00 */
[----:B-1----:R-:W-:Y:S02]  /*77d0*/  FFMA R13, R48, R11, R13 ;  /* 0x0000000b300d7223 */ /* 0x002fe4000000000d */
        /* <DEDUP_REMOVED lines=22> */
[----:B------:R-:W1:Y:S01]  /*7940*/  LDS.128 R24, [0x3c0] ;  /* 0x0003c000ff187984 */ /* 0x000e620000000c00 */
        /* <DEDUP_REMOVED lines=11> */
[----:B------:R-:W1:Y:S01]  /*7a00*/  LDS.128 R44, [0x3e0] ;  /* 0x0003e000ff2c7984 */ /* 0x000e620000000c00 */
[C---:B------:R-:W-:Y:S02]  /*7a10*/  FFMA R86, R34.reuse, R86, R59 ;  /* 0x0000005622567223 */ /* 0x040fe4000000003b */
[----:B------:R-:W-:Y:S01]  /*7a20*/  FFMA R12, R34, R87, R12 ;  /* 0x00000057220c7223 */ /* 0x000fe2000000000c */
[----:B------:R-:W-:Y:S01]  /*7a30*/  LDS.128 R72, [0x400] ;  /* 0x00040000ff487984 */ /* 0x000fe20000000c00 */
[----:B0-----:R-:W-:Y:S02]  /*7a40*/  FFMA R34, R16, R34, R85 ;  /* 0x0000002210227223 */ /* 0x001fe40000000055 */
[C---:B------:R-:W-:Y:S01]  /*7a50*/  FFMA R11, R35.reuse, R17, R86 ;  /* 0x00000011230b7223 */ /* 0x040fe20000000056 */
[----:B------:R-:W-:Y:S01]  /*7a60*/  LDS.128 R56, [0x410] ;  /* 0x00041000ff387984 */ /* 0x000fe20000000c00 */
[----:B------:R-:W-:-:S02]  /*7a70*/  FFMA R12, R35, R18, R12 ;  /* 0x00000012230c7223 */ /* 0x000fc4000000000c */
[C---:B------:R-:W-:Y:S01]  /*7a80*/  FFMA R23, R35.reuse, R19, R10 ;  /* 0x0000001323177223 */ /* 0x040fe2000000000a */
[----:B------:R-:W-:Y:S04]  /*7a90*/  LDS.128 R84, [0x660] ;  /* 0x00066000ff547984 */ /* 0x000fe80000000c00 */
[----:B------:R-:W0:Y:S01]  /*7aa0*/  LDS.128 R16, [R4+0x790] ;  /* 0x0007900004107984 */ /* 0x000e220000000c00 */
        /* <DEDUP_REMOVED lines=18> */
[----:B------:R-:W0:Y:S01]  /*7bd0*/  LDS.128 R68, [0x420] ;  /* 0x00042000ff447984 */ /* 0x000e220000000c00 */
[----:B------:R-:W-:-:S02]  /*7be0*/  FFMA R12, R80, R53, R12 ;  /* 0x00000035500c7223 */ /* 0x000fc4000000000c */
[C---:B------:R-:W-:Y:S01]  /*7bf0*/  FFMA R81, R53.reuse, R81, R42 ;  /* 0x0000005135517223 */ /* 0x040fe2000000002a */
[----:B------:R0:W2:Y:S01]  /*7c00*/  LDG.E.CONSTANT R101, [R8.64+0x20000] ;  /* 0x0200000408657981 */ /* 0x0000a2000c1e9900 */
[C---:B------:R-:W-:Y:S02]  /*7c10*/  FFMA R13, R53.reuse, R82, R13 ;  /* 0x00000052350d7223 */ /* 0x040fe4000000000d */
[C---:B------:R-:W-:Y:S01]  /*7c20*/  FFMA R83, R53.reuse, R83, R10 ;  /* 0x0000005335537223 */ /* 0x040fe2000000000a */
[----:B------:R-:W0:Y:S01]  /*7c30*/  LDS.128 R40, [0x430] ;  /* 0x00043000ff287984 */ /* 0x000e220000000c00 */
[----:B------:R-:W-:Y:S02]  /*7c40*/  FFMA R6, R76, R53, R6 ;  /* 0x000000354c067223 */ /* 0x000fe40000000006 */
[----:B------:R-:W-:Y:S01]  /*7c50*/  FFMA R77, R53, R77, R52 ;  /* 0x0000004d354d7223 */ /* 0x000fe20000000034 */
[----:B------:R0:W2:Y:S01]  /*7c60*/  LDG.E.CONSTANT R99, [R8.64+0x22000] ;  /* 0x0220000408637981 */ /* 0x0000a2000c1e9900 */
[----:B------:R-:W-:-:S02]  /*7c70*/  FFMA R78, R54, R78, R11 ;  /* 0x0000004e364e7223 */ /* 0x000fc4000000000b */
[----:B------:R-:W-:Y:S01]  /*7c80*/  FFMA R12, R54, R79, R12 ;  /* 0x0000004f360c7223 */ /* 0x000fe2000000000c */
[----:B------:R0:W2:Y:S01]  /*7c90*/  LDG.E.CONSTANT R97, [R8.64+0x24000] ;  /* 0x0240000408617981 */ /* 0x0000a2000c1e9900 */
[----:B-1----:R-:W-:Y:S02]  /*7ca0*/  FFMA R10, R24, R54, R81 ;  /* 0x00000036180a7223 */ /* 0x002fe40000000051 */
[C---:B------:R-:W-:Y:S01]  /*7cb0*/  FFMA R13, R54.reuse, R25, R13 ;  /* 0x00000019360d7223 */ /* 0x040fe2000000000d */
[----:B------:R1:W2:Y:S01]  /*7cc0*/  LDG.E.CONSTANT R95, [R8.64+0x26000] ;  /* 0x02600004085f7981 */ /* 0x0002a2000c1e9900 */
[C---:B------:R-:W-:Y:S02]  /*7cd0*/  FFMA R14, R54.reuse, R26, R83 ;  /* 0x0000001a360e7223 */ /* 0x040fe40000000053 */
[----:B------:R-:W-:Y:S01]  /*7ce0*/  FFMA R6, R54, R27, R6 ;  /* 0x0000001b36067223 */ /* 0x000fe20000000006 */
[----:B------:R-:W-:Y:S01]  /*7cf0*/  LDS.128 R80, [0x630] ;  /* 0x00063000ff507984 */ /* 0x000fe20000000c00 */
[----:B------:R-:W-:-:S03]  /*7d00*/  FFMA R54, R28, R54, R77 ;  /* 0x000000361c367223 */ /* 0x000fc6000000004d */
[----:B------:R-:W1:Y:S01]  /*7d10*/  LDS.128 R24, [0x450] ;  /* 0x00045000ff187984 */ /* 0x000e620000000c00 */
[C---:B------:R-:W-:Y:S02]  /*7d20*/  FFMA R11, R55.reuse, R29, R78 ;  /* 0x0000001d370b7223 */ /* 0x040fe4000000004e */
[C---:B------:R-:W-:Y:S01]  /*7d30*/  FFMA R12, R55.reuse, R30, R12 ;  /* 0x0000001e370c7223 */ /* 0x040fe2000000000c */
[----:B------:R-:W-:Y:S01]  /*7d40*/  LDS.128 R76, [0x610] ;  /* 0x00061000ff4c7984 */ /* 0x000fe20000000c00 */
[C---:B------:R-:W-:Y:S02]  /*7d50*/  FFMA R23, R55.reuse, R31, R10 ;  /* 0x0000001f37177223 */ /* 0x040fe4000000000a */
[----:B------:R-:W-:Y:S01]  /*7d60*/  FFMA R13, R44, R55, R13 ;  /* 0x000000372c0d7223 */ /* 0x000fe2000000000d */
[----:B------:R-:W1:Y:S01]  /*7d70*/  LDS.128 R28, [R4+0x7a0] ;  /* 0x0007a000041c7984 */ /* 0x000e620000000c00 */
[C---:B------:R-:W-:Y:S02]  /*7d80*/  FFMA R53, R55.reuse, R45, R14 ;  /* 0x0000002d37357223 */ /* 0x040fe4000000000e */
[C---:B------:R-:W-:Y:S01]  /*7d90*/  FFMA R6, R55.reuse, R46, R6 ;  /* 0x0000002e37067223 */ /* 0x040fe20000000006 */
        /* <DEDUP_REMOVED lines=15> */
[----:B------:R-:W0:Y:S01]  /*7e90*/  LDS.128 R52, [0x490] ;  /* 0x00049000ff347984 */ /* 0x000e220000000c00 */
[----:B------:R-:W-:Y:S02]  /*7ea0*/  FFMA R12, R56, R17, R12 ;  /* 0x00000011380c7223 */ /* 0x000fe4000000000c */
[C---:B------:R-:W-:Y:S01]  /*7eb0*/  FFMA R11, R17.reuse, R57, R14 ;  /* 0x00000039110b7223 */ /* 0x040fe2000000000e */
[----:B------:R0:W2:Y:S01]  /*7ec0*/  LDG.E.CONSTANT R124, [R8.64+0x44000] ;  /* 0x04400004087c7981 */ /* 0x0000a2000c1e9900 */
[----:B------:R-:W-:-:S02]  /*7ed0*/  FFMA R13, R17, R58, R13 ;  /* 0x0000003a110d7223 */ /* 0x000fc4000000000d */
[----:B------:R-:W-:Y:S01]  /*7ee0*/  FFMA R23, R17, R59, R72 ;  /* 0x0000003b11177223 */ /* 0x000fe20000000048 */
[----:B------:R0:W2:Y:S01]  /*7ef0*/  LDG.E.CONSTANT R122, [R8.64+0x46000] ;  /* 0x04600004087a7981 */ /* 0x0000a2000c1e9900 */
[----:B------:R-:W-:-:S03]  /*7f00*/  FFMA R6, R68, R17, R6 ;  /* 0x0000001144067223 */ /* 0x000fc60000000006 */
[----:B------:R-:W0:Y:S01]  /*7f10*/  LDS.128 R56, [0x4a0] ;  /* 0x0004a000ff387984 */ /* 0x000e220000000c00 */
[----:B------:R-:W-:Y:S02]  /*7f20*/  FFMA R17, R17, R69, R74 ;  /* 0x0000004511117223 */ /* 0x000fe4000000004a */
[C---:B------:R-:W-:Y:S01]  /*7f30*/  FFMA R10, R18.reuse, R70, R75 ;  /* 0x00000046120a7223 */ /* 0x040fe2000000004b */
[----:B------:R0:W2:Y:S01]  /*7f40*/  LDG.E.CONSTANT R120, [R8.64+0x48000] ;  /* 0x0480000408787981 */ /* 0x0000a2000c1e9900 */
[----:B------:R-:W-:-:S03]  /*7f50*/  FFMA R12, R18, R71, R12 ;  /* 0x00000047120c7223 */ /* 0x000fc6000000000c */
[----:B------:R-:W0:Y:S01]  /*7f60*/  LDS.128 R68, [0x4b0] ;  /* 0x0004b000ff447984 */ /* 0x000e220000000c00 */
[----:B------:R-:W-:Y:S02]  /*7f70*/  FFMA R14, R40, R18, R11 ;  /* 0x00000012280e7223 */ /* 0x000fe4000000000b */
[C---:B------:R-:W-:Y:S01]  /*7f80*/  FFMA R13, R18.reuse, R41, R13 ;  /* 0x00000029120d7223 */ /* 0x040fe2000000000d */
[----:B------:R-:W-:Y:S01]  /*7f90*/  LDS.128 R72, [0x4d0] ;  /* 0x0004d000ff487984 */ /* 0x000fe20000000c00 */
[C---:B------:R-:W-:Y:S02]  /*7fa0*/  FFMA R16, R18.reuse, R42, R23 ;  /* 0x0000002a12107223 */ /* 0x040fe40000000017 */
[----:B------:R-:W-:Y:S01]  /*7fb0*/  FFMA R6, R18, R43, R6 ;  /* 0x0000002b12067223 */ /* 0x000fe20000000006 */
        /* <DEDUP_REMOVED lines=8> */
[----:B------:R1:W2:Y:S01]  /*8040*/  LDG.E.CONSTANT R114, [R8.64+0x4e000] ;  /* 0x04e0000408727981 */ /* 0x0002a2000c1e9900 */
[----:B------:R-:W-:Y:S02]  /*8050*/  FFMA R13, R24, R19, R13 ;  /* 0x00000013180d7223 */ /* 0x000fe4000000000d */
[C---:B------:R-:W-:Y:S01]  /*8060*/  FFMA R6, R19.reuse, R26, R6 ;  /* 0x0000001a13067223 */ /* 0x040fe20000000006 */
[----:B------:R-:W1:Y:S01]  /*8070*/  LDS.128 R36, [R4+0x7b0] ;  /* 0x0007b00004247984 */ /* 0x000e620000000c00 */
[----:B------:R-:W-:-:S03]  /*8080*/  FFMA R61, R19, R27, R18 ;  /* 0x0000001b133d7223 */ /* 0x000fc60000000012 */
[----:B------:R-:W1:Y:S01]  /*8090*/  LDS.128 R16, [0x4e0] ;  /* 0x0004e000ff107984 */ /* 0x000e620000000c00 */
[C---:B------:R-:W-:Y:S02]  /*80a0*/  FFMA R32, R28.reuse, R32, R11 ;  /* 0x000000201c207223 */ /* 0x040fe4000000000b */
[C---:B------:R-:W-:Y:S01]  /*80b0*/  FFMA R44, R28.reuse, R44, R25 ;  /* 0x0000002c1c2c7223 */ /* 0x040fe20000000019 */
[----:B------:R0:W2:Y:S01]  /*80c0*/  LDG.E.CONSTANT R112, [R8.64+0x50000] ;  /* 0x0500000408707981 */ /* 0x0000a2000c1e9900 */
[----:B------:R-:W-:-:S03]  /*80d0*/  FFMA R12, R28, R33, R12 ;  /* 0x000000211c0c7223 */ /* 0x000fc6000000000c */
[----:B------:R-:W1:Y:S01]  /*80e0*/  LDS.128 R24, [0x4f0] ;  /* 0x0004f000ff187984 */ /* 0x000e620000000c00 */
[C---:B------:R-:W-:Y:S02]  /*80f0*/  FFMA R10, R28.reuse, R34, R23 ;  /* 0x000000221c0a7223 */ /* 0x040fe40000000017 */
[C---:B------:R-:W-:Y:S01]  /*8100*/  FFMA R13, R28.reuse, R35, R13 ;  /* 0x000000231c0d7223 */ /* 0x040fe2000000000d */
[----:B------:R0:W2:Y:S01]  /*8110*/  LDG.E.CONSTANT R110, [R8.64+0x52000] ;  /* 0x05200004086e7981 */ /* 0x0000a2000c1e9900 */
[C---:B------:R-:W-:Y:S02]  /*8120*/  FFMA R6, R28.reuse, R45, R6 ;  /* 0x0000002d1c067223 */ /* 0x040fe40000000006 */
[----:B------:R-:W-:Y:S01]  /*8130*/  FFMA R28, R28, R46, R61 ;  /* 0x0000002e1c1c7223 */ /* 0x000fe2000000003d */
[----:B------:R1:W2:Y:S01]  /*8140*/  LDG.E.CONSTANT R108, [R8.64+0x54000] ;  /* 0x05400004086c7981 */ /* 0x0002a2000c1e9900 */
[----:B------:R-:W-:Y:S02]  /*8150*/  FFMA R11, R47, R29, R32 ;  /* 0x0000001d2f0b7223 */ /* 0x000fe40000000020 */
[C---:B0-----:R-:W-:Y:S01]  /*8160*/  FFMA R23, R29.reuse, R51, R44 ;  /* 0x000000331d177223 */ /* 0x041fe2000000002c */
[----:B------:R-:W0:Y:S04]  /*8170*/  LDS.128 R32, [0x500] ;  /* 0x00050000ff207984 */ /* 0x000e280000000c00 */
[----:B------:R-:W0:Y:S01]  /*8180*/  LDS.128 R44, [0x510] ;  /* 0x00051000ff2c7984 */ /* 0x000e220000000c00 */
[----:B------:R-:W-:-:S02]  /*8190*/  FFMA R49, R29, R49, R10 ;  /* 0x000000311d317223 */ /* 0x000fc4000000000a */
[-C--:B------:R-:W-:Y:S01]  /*81a0*/  FFMA R12, R48, R29.reuse, R12 ;  /* 0x0000001d300c7223 */ /* 0x080fe2000000000c */
[----:B------:R0:W2:Y:S01]  /*81b0*/  LDG.E.CONSTANT R106, [R8.64+0x56000] ;  /* 0x05600004086a7981 */ /* 0x0000a2000c1e9900 */
[C---:B------:R-:W-:Y:S02]  /*81c0*/  FFMA R13, R29.reuse, R50, R13 ;  /* 0x000000321d0d7223 */ /* 0x040fe4000000000d */
[----:B------:R-:W-:Y:S01]  /*81d0*/  FFMA R6, R52, R29, R6 ;  /* 0x0000001d34067223 */ /* 0x000fe20000000006 */
[----:B------:R0:W2:Y:S01]  /*81e0*/  LDG.E.CONSTANT R104, [R8.64+0x58000] ;  /* 0x0580000408687981 */ /* 0x0000a2000c1e9900 */
[----:B------:R-:W-:Y:S02]  /*81f0*/  FFMA R53, R29, R53, R28 ;  /* 0x000000351d357223 */ /* 0x000fe4000000001c */
[----:B------:R-:W-:Y:S01]  /*8200*/  FFMA R56, R56, R30, R49 ;  /* 0x0000001e38387223 */ /* 0x000fe20000000031 */
[----:B------:R0:W2:Y:S01]  /*8210*/  LDG.E.CONSTANT R102, [R8.64+0x5a000] ;  /* 0x05a0000408667981 */ /* 0x0000a2000c1e9900 */
[----:B------:R-:W-:-:S02]  /*8220*/  FFMA R10, R30, R54, R11 ;  /* 0x000000361e0a7223 */ /* 0x000fc4000000000b */
[C---:B------:R-:W-:Y:S01]  /*8230*/  FFMA R12, R30.reuse, R55, R12 ;  /* 0x000000371e0c7223 */ /* 0x040fe2000000000c */
[----:B------:R-:W0:Y:S01]  /*8240*/  LDS.128 R48, [0x520] ;  /* 0x00052000ff307984 */ /* 0x000e220000000c00 */
[C---:B------:R-:W-:Y:S02]  /*8250*/  FFMA R13, R30.reuse, R57, R13 ;  /* 0x000000391e0d7223 */ /* 0x040fe4000000000d */
[C---:B------:R-:W-:Y:S01]  /*8260*/  FFMA R14, R30.reuse, R58, R23 ;  /* 0x0000003a1e0e7223 */ /* 0x040fe20000000017 */
[----:B------:R0:W2:Y:S01]  /*8270*/  LDG.E.CONSTANT R100, [R8.64+0x5c000] ;  /* 0x05c0000408647981 */ /* 0x0000a2000c1e9900 */
[----:B------:R-:W-:Y:S02]  /*8280*/  FFMA R6, R30, R59, R6 ;  /* 0x0000003b1e067223 */ /* 0x000fe40000000006 */
[----:B------:R-:W-:Y:S01]  /*8290*/  FFMA R30, R68, R30, R53 ;  /* 0x0000001e441e7223 */ /* 0x000fe20000000035 */
[----:B------:R0:W2:Y:S04]  /*82a0*/  LDG.E.CONSTANT R98, [R8.64+0x5e000] ;  /* 0x05e0000408627981 */ /* 0x0000a8000c1e9900 */
[----:B------:R-:W0:Y:S01]  /*82b0*/  LDS.128 R52, [0x530] ;  /* 0x00053000ff347984 */ /* 0x000e220000000c00 */
        /* <DEDUP_REMOVED lines=8> */
[----:B------:R-:W3:Y:S01]  /*8340*/  LDS.128 R68, [0x540] ;  /* 0x00054000ff447984 */ /* 0x000ee20000000c00 */
[----:B------:R-:W-:-:S03]  /*8350*/  FFMA R61, R31, R43, R30 ;  /* 0x0000002b1f3d7223 */ /* 0x000fc6000000001e */
[----:B------:R-:W3:Y:S01]  /*8360*/  LDS.128 R28, [0x550] ;  /* 0x00055000ff1c7984 */ /* 0x000ee20000000c00 */
[C---:B-1----:R-:W-:Y:S02]  /*8370*/  FFMA R72, R36.reuse, R72, R11 ;  /* 0x0000004824487223 */ /* 0x042fe4000000000b */
[C---:B------:R-:W-:Y:S01]  /*8380*/  FFMA R74, R36.reuse, R74, R23 ;  /* 0x0000004a244a7223 */ /* 0x040fe20000000017 */
[----:B------:R1:W2:Y:S01]  /*8390*/  LDG.E.CONSTANT R94, [R8.64+0x62000] ;  /* 0x06200004085e7981 */ /* 0x0002a2000c1e9900 */
[C---:B------:R-:W-:Y:S02]  /*83a0*/  FFMA R10, R36.reuse, R16, R41 ;  /* 0x00000010240a7223 */ /* 0x040fe40000000029 */
[C---:B------:R-:W-:Y:S01]  /*83b0*/  FFMA R12, R36.reuse, R73, R12 ;  /* 0x00000049240c7223 */ /* 0x040fe2000000000c */
[----:B------:R-:W1:Y:S01]  /*83c0*/  LDS.128 R40, [0x560] ;  /* 0x00056000ff287984 */ /* 0x000e620000000c00 */
[C---:B------:R-:W-:Y:S02]  /*83d0*/  FFMA R13, R36.reuse, R75, R13 ;  /* 0x0000004b240d7223 */ /* 0x040fe4000000000d */
[C---:B------:R-:W-:Y:S01]  /*83e0*/  FFMA R6, R36.reuse, R17, R6 ;  /* 0x0000001124067223 */ /* 0x040fe20000000006 */
[----:B------:R0:W2:Y:S01]  /*83f0*/  LDG.E.CONSTANT R92, [R8.64+0x64000] ;  /* 0x06400004085c7981 */ /* 0x0000a2000c1e9900 */
[----:B------:R-:W-:-:S02]  /*8400*/  FFMA R36, R36, R18, R61 ;  /* 0x0000001224247223 */ /* 0x000fc4000000003d */
[----:B------:R-:W-:Y:S01]  /*8410*/  FFMA R11, R19, R37, R72 ;  /* 0x00000025130b7223 */ /* 0x000fe20000000048 */
[----:B------:R0:W2:Y:S01]  /*8420*/  LDG.E.CONSTANT R90, [R8.64+0x66000] ;  /* 0x06600004085a7981 */ /* 0x0000a2000c1e9900 */
[----:B------:R-:W-:-:S03]  /*8430*/  FFMA R25, R37, R25, R74 ;  /* 0x0000001925197223 */ /* 0x000fc6000000004a */
[----:B------:R-:W1:Y:S01]  /*8440*/  LDS.128 R16, [0x570] ;  /* 0x00057000ff107984 */ /* 0x000e620000000c00 */
[C---:B------:R-:W-:Y:S02]  /*8450*/  FFMA R23, R37.reuse, R27, R10 ;  /* 0x0000001b25177223 */ /* 0x040fe4000000000a */
[-C--:B------:R-:W-:Y:S01]  /*8460*/  FFMA R12, R24, R37.reuse, R12 ;  /* 0x00000025180c7223 */ /* 0x080fe2000000000c */
[----:B------:R-:W1:Y:S01]  /*8470*/  LDS.128 R72, [0x580] ;  /* 0x00058000ff487984 */ /* 0x000e620000000c00 */
[----:B------:R-:W-:Y:S02]  /*8480*/  FFMA R13, R37, R26, R13 ;  /* 0x0000001a250d7223 */ /* 0x000fe4000000000d */
[----:B0-----:R-:W-:Y:S01]  /*8490*/  FFMA R6, R32, R37, R6 ;  /* 0x0000002520067223 */ /* 0x001fe20000000006 */
        /* <DEDUP_REMOVED lines=10> */
[----:B------:R-:W-:Y:S02]  /*8540*/  FFMA R38, R48, R38, R33 ;  /* 0x0000002630267223 */ /* 0x000fe40000000021 */
[C---:B------:R-:W-:Y:S02]  /*8550*/  FFMA R11, R39.reuse, R49, R34 ;  /* 0x00000031270b7223 */ /* 0x040fe40000000022 */
[C---:B------:R-:W-:Y:S01]  /*8560*/  FFMA R12, R39.reuse, R50, R12 ;  /* 0x00000032270c7223 */ /* 0x040fe2000000000c */
[----:B------:R-:W-:Y:S01]  /*8570*/  LDS.128 R32, [R4+0x7d0] ;  /* 0x0007d00004207984 */ /* 0x000fe20000000c00 */
[----:B------:R-:W-:-:S03]  /*8580*/  FFMA R23, R39, R51, R10 ;  /* 0x0000003327177223 */ /* 0x000fc6000000000a */
[----:B------:R-:W0:Y:S01]  /*8590*/  LDS.128 R48, [0x5b0] ;  /* 0x0005b000ff307984 */ /* 0x000e220000000c00 */
[----:B------:R-:W-:Y:S02]  /*85a0*/  FFMA R13, R52, R39, R13 ;  /* 0x00000027340d7223 */ /* 0x000fe4000000000d */
[C---:B------:R-:W-:Y:S02]  /*85b0*/  FFMA R37, R39.reuse, R53, R14 ;  /* 0x0000003527257223 */ /* 0x040fe4000000000e */
[C---:B------:R-:W-:Y:S02]  /*85c0*/  FFMA R6, R39.reuse, R54, R6 ;  /* 0x0000003627067223 */ /* 0x040fe40000000006 */
[----:B------:R-:W-:Y:S02]  /*85d0*/  FFMA R39, R39, R55, R38 ;  /* 0x0000003727277223 */ /* 0x000fe40000000026 */
[----:B------:R-:W0:Y:S01]  /*85e0*/  LDS.128 R52, [0x5c0] ;  /* 0x0005c000ff347984 */ /* 0x000e220000000c00 */
[----:B---3--:R-:W-:-:S02]  /*85f0*/  FFMA R68, R56, R68, R11 ;  /* 0x0000004438447223 */ /* 0x008fc4000000000b */
[C---:B------:R-:W-:Y:S02]  /*8600*/  FFMA R12, R56.reuse, R69, R12 ;  /* 0x00000045380c7223 */ /* 0x040fe4000000000c */
[C---:B------:R-:W-:Y:S02]  /*8610*/  FFMA R70, R56.reuse, R70, R23 ;  /* 0x0000004638467223 */ /* 0x040fe40000000017 */
[C---:B------:R-:W-:Y:S02]  /*8620*/  FFMA R13, R56.reuse, R71, R13 ;  /* 0x00000047380d7223 */ /* 0x040fe4000000000d */
[C---:B------:R-:W-:Y:S02]  /*8630*/  FFMA R10, R56.reuse, R28, R37 ;  /* 0x0000001c380a7223 */ /* 0x040fe40000000025 */
[C---:B------:R-:W-:Y:S02]  /*8640*/  FFMA R6, R56.reuse, R29, R6 ;  /* 0x0000001d38067223 */ /* 0x040fe40000000006 */
[----:B------:R-:W-:-:S02]  /*8650*/  FFMA R56, R56, R30, R39 ;  /* 0x0000001e38387223 */ /* 0x000fc40000000027 */
[----:B------:R-:W3:Y:S01]  /*8660*/  LDS.128 R36, [0x5d0] ;  /* 0x0005d000ff247984 */ /* 0x000ee20000000c00 */
[-C--:B------:R-:W-:Y:S02]  /*8670*/  FFMA R11, R31, R57.reuse, R68 ;  /* 0x000000391f0b7223 */ /* 0x080fe40000000044 */
[----:B-1----:R-:W-:Y:S01]  /*8680*/  FFMA R12, R40, R57, R12 ;  /* 0x00000039280c7223 */ /* 0x002fe2000000000c */
[----:B------:R-:W-:Y:S01]  /*8690*/  LDS.128 R28, [0x5e0] ;  /* 0x0005e000ff1c7984 */ /* 0x000fe20000000c00 */
[C---:B------:R-:W-:Y:S02]  /*86a0*/  FFMA R23, R57.reuse, R41, R70 ;  /* 0x0000002939177223 */ /* 0x040fe40000000046 */
[C---:B------:R-:W-:Y:S01]  /*86b0*/  FFMA R13, R57.reuse, R42, R13 ;  /* 0x0000002a390d7223 */ /* 0x040fe2000000000d */
[----:B------:R-:W-:Y:S01]  /*86c0*/  LDS.128 R68, [0x600] ;  /* 0x00060000ff447984 */ /* 0x000fe20000000c00 */
[----:B------:R-:W-:-:S03]  /*86d0*/  FFMA R61, R57, R43, R10 ;  /* 0x0000002b393d7223 */ /* 0x000fc6000000000a */
[----:B------:R-:W1:Y:S01]  /*86e0*/  LDS.128 R40, [0x5f0] ;  /* 0x0005f000ff287984 */ /* 0x000e620000000c00 */
        /* <DEDUP_REMOVED lines=8> */
[----:B0-----:R-:W-:Y:S01]  /*8770*/  FFMA R24, R24, R58, R17 ;  /* 0x0000003a18187223 */ /* 0x001fe20000000011 */
[----:B------:R-:W-:Y:S01]  /*8780*/  LDS.128 R72, [0x620] ;  /* 0x00062000ff487984 */ /* 0x000fe20000000c00 */
[----:B------:R-:W-:-:S03]  /*8790*/  FFMA R25, R59, R25, R18 ;  /* 0x000000193b197223 */ /* 0x000fc60000000012 */
[----:B------:R-:W0:Y:S01]  /*87a0*/  LDS.128 R16, [R4+0x7e0] ;  /* 0x0007e00004107984 */ /* 0x000e220000000c00 */
[C---:B------:R-:W-:Y:S02]  /*87b0*/  FFMA R12, R59.reuse, R26, R12 ;  /* 0x0000001a3b0c7223 */ /* 0x040fe4000000000c */
[C---:B------:R-:W-:Y:S02]  /*87c0*/  FFMA R27, R59.reuse, R27, R10 ;  /* 0x0000001b3b1b7223 */ /* 0x040fe4000000000a */
[----:B------:R-:W-:Y:S02]  /*87d0*/  FFMA R13, R44, R59, R13 ;  /* 0x0000003b2c0d7223 */ /* 0x000fe4000000000d */
[C---:B------:R-:W-:Y:S02]  /*87e0*/  FFMA R45, R59.reuse, R45, R14 ;  /* 0x0000002d3b2d7223 */ /* 0x040fe4000000000e */
[C---:B------:R-:W-:Y:S02]  /*87f0*/  FFMA R6, R59.reuse, R46, R6 ;  /* 0x0000002e3b067223 */ /* 0x040fe40000000006 */
[----:B------:R-:W-:-:S02]  /*8800*/  FFMA R47, R59, R47, R24 ;  /* 0x0000002f3b2f7223 */ /* 0x000fc40000000018 */
[----:B------:R-:W0:Y:S01]  /*8810*/  LDS.128 R56, [0x640] ;  /* 0x00064000ff387984 */ /* 0x000e220000000c00 */
[C---:B------:R-:W-:Y:S02]  /*8820*/  FFMA R10, R32.reuse, R48, R25 ;  /* 0x00000030200a7223 */ /* 0x040fe40000000019 */
[C---:B------:R-:W-:Y:S02]  /*8830*/  FFMA R12, R32.reuse, R49, R12 ;  /* 0x00000031200c7223 */ /* 0x040fe4000000000c */
[C---:B------:R-:W-:Y:S02]  /*8840*/  FFMA R14, R32.reuse, R50, R27 ;  /* 0x00000032200e7223 */ /* 0x040fe4000000001b */
[C---:B------:R-:W-:Y:S01]  /*8850*/  FFMA R13, R32.reuse, R51, R13 ;  /* 0x00000033200d7223 */ /* 0x040fe2000000000d */
[----:B------:R-:W-:Y:S01]  /*8860*/  LDS.128 R24, [0x680] ;  /* 0x00068000ff187984 */ /* 0x000fe20000000c00 */
[----:B------:R-:W-:-:S03]  /*8870*/  FFMA R52, R32, R52, R45 ;  /* 0x0000003420347223 */ /* 0x000fc6000000002d */
[----:B------:R-:W4:Y:S01]  /*8880*/  LDS.128 R48, [0x650] ;  /* 0x00065000ff307984 */ /* 0x000f220000000c00 */
[----:B------:R-:W-:-:S03]  /*8890*/  FFMA R54, R32, R54, R47 ;  /* 0x0000003620367223 */ /* 0x000fc6000000002f */
[----:B------:R-:W4:Y:S01]  /*88a0*/  LDS.128 R44, [0x670] ;  /* 0x00067000ff2c7984 */ /* 0x000f220000000c00 */
[----:B---3--:R-:W-:Y:S02]  /*88b0*/  FFMA R13, R33, R38, R13 ;  /* 0x00000026210d7223 */ /* 0x008fe4000000000d */
[----:B------:R-:W-:Y:S02]  /*88c0*/  FFMA R6, R32, R53, R6 ;  /* 0x0000003520067223 */ /* 0x000fe40000000006 */
[----:B-1----:R-:W-:Y:S02]  /*88d0*/  FFMA R13, R34, R41, R13 ;  /* 0x00000029220d7223 */ /* 0x002fe4000000000d */
        /* <DEDUP_REMOVED lines=17> */
[----:B0-----:R-:W-:Y:S01]  /*89f0*/  FFMA R13, R16, R75, R13 ;  /* 0x0000004b100d7223 */ /* 0x001fe2000000000d */
        /* <DEDUP_REMOVED lines=12> */
[----:B------:R-:W1:Y:S01]  /*8ac0*/  LDS.128 R32, [0x690] ;  /* 0x00069000ff207984 */ /* 0x000e620000000c00 */
        /* <DEDUP_REMOVED lines=15> */
[----:B----4-:R-:W-:Y:S02]  /*8bc0*/  FFMA R6, R48, R17, R6 ;  /* 0x0000001130067223 */ /* 0x010fe40000000006 */
        /* <DEDUP_REMOVED lines=8> */
[----:B------:R0:W4:Y:S01]  /*8c50*/  LDG.E.CONSTANT R83, [R8.64+0x32000] ;  /* 0x0320000408537981 */ /* 0x000122000c1e9900 */
[C---:B------:R-:W-:Y:S02]  /*8c60*/  FFMA R14, R18.reuse, R86, R59 ;  /* 0x00000056120e7223 */ /* 0x040fe4000000003b */
[----:B------:R-:W-:Y:S01]  /*8c70*/  FFMA R6, R18, R87, R6 ;  /* 0x0000005712067223 */ /* 0x000fe20000000006 */
[----:B------:R-:W-:Y:S01]  /*8c80*/  LDS.128 R56, [0x6f0] ;  /* 0x0006f000ff387984 */ /* 0x000fe20000000c00 */
[----:B------:R-:W-:Y:S02]  /*8c90*/  FFMA R20, R44, R18, R49 ;  /* 0x000000122c147223 */ /* 0x000fe40000000031 */
[----:B------:R-:W-:Y:S01]  /*8ca0*/  FFMA R18, R19, R46, R12 ;  /* 0x0000002e13127223 */ /* 0x000fe2000000000c */
[----:B------:R0:W4:Y:S01]  /*8cb0*/  LDG.E.CONSTANT R87, [R8.64+0x2e000] ;  /* 0x02e0000408577981 */ /* 0x000122000c1e9900 */
[----:B------:R-:W-:-:S03]  /*8cc0*/  IMAD.WIDE R10, R11, R0, c[0x0][0x160] ;  /* 0x000058000b0a7625 */ /* 0x000fc600078e0200 */
[----:B------:R0:W4:Y:S01]  /*8cd0*/  LDG.E.CONSTANT R71, [R8.64+0x3e000] ;  /* 0x03e0000408477981 */ /* 0x000122000c1e9900 */
[----:B------:R-:W-:-:S03]  /*8ce0*/  IMAD.WIDE R12, R13, R0, c[0x0][0x160] ;  /* 0x000058000d0c7625 */ /* 0x000fc600078e0200 */
[----:B------:R0:W4:Y:S01]  /*8cf0*/  LDG.E.CONSTANT R69, [R8.64+0x40000] ;  /* 0x0400000408457981 */ /* 0x000122000c1e9900 */
[----:B------:R-:W-:-:S03]  /*8d00*/  IMAD.WIDE R16, R17, R0, c[0x0][0x160] ;  /* 0x0000580011107625 */ /* 0x000fc600078e0200 */
[----:B------:R0:W4:Y:S01]  /*8d10*/  LDG.E.CONSTANT R86, [R8.64+0x6a000] ;  /* 0x06a0000408567981 */ /* 0x000122000c1e9900 */
[----:B------:R-:W-:-:S03]  /*8d20*/  @!P0 IMAD.WIDE R22, R23, R0, c[0x0][0x160] ;  /* 0x0000580017168625 */ /* 0x000fc600078e0200 */
[----:B------:R0:W4:Y:S01]  /*8d30*/  LDG.E.CONSTANT R82, [R8.64+0x6e000] ;  /* 0x06e0000408527981 */ /* 0x000122000c1e9900 */
[C---:B------:R-:W-:Y:S02]  /*8d40*/  FFMA R63, R19.reuse, R45, R50 ;  /* 0x0000002d133f7223 */ /* 0x040fe40000000032 */
[C---:B------:R-:W-:Y:S01]  /*8d50*/  FFMA R61, R19.reuse, R47, R84 ;  /* 0x0000002f133d7223 */ /* 0x040fe20000000054 */
[----:B------:R-:W-:Y:S04]  /*8d60*/  LDS.128 R48, [0x6d0] ;  /* 0x0006d000ff307984 */ /* 0x000fe80000000c00 */
[----:B------:R-:W0:Y:S04]  /*8d70*/  LDS.128 R44, [0x6c0] ;  /* 0x0006c000ff2c7984 */ /* 0x000e280000000c00 */
[----:B------:R-:W-:Y:S06]  /*8d80*/  BAR.SYNC 0x0 ;  /* 0x0000000000007b1d */ /* 0x000fec0000000000 */
[----:B-----5:R5:W-:Y:S04]  /*8d90*/  STS [R65.X4+0x700], R2 ;  /* 0x0007000241007388 */ /* 0x020be80000004800 */
[----:B------:R0:W4:Y:S04]  /*8da0*/  LDG.E.CONSTANT R84, [R8.64+0x6c000] ;  /* 0x06c0000408547981 */ /* 0x000128000c1e9900 */
[----:B------:R0:W4:Y:S04]  /*8db0*/  LDG.E.CONSTANT R80, [R8.64+0x70000] ;  /* 0x0700000408507981 */ /* 0x000128000c1e9900 */
[----:B------:R0:W4:Y:S04]  /*8dc0*/  LDG.E.CONSTANT R78, [R8.64+0x72000] ;  /* 0x07200004084e7981 */ /* 0x000128000c1e9900 */
[----:B------:R0:W4:Y:S04]  /*8dd0*/  LDG.E.CONSTANT R74, [R8.64+0x76000] ;  /* 0x07600004084a7981 */ /* 0x000128000c1e9900 */
[----:B------:R0:W4:Y:S04]  /*8de0*/  LDG.E.CONSTANT R72, [R8.64+0x78000] ;  /* 0x0780000408487981 */ /* 0x000128000c1e9900 */
[----:B------:R0:W4:Y:S04]  /*8df0*/  LDG.E.CONSTANT R70, [R8.64+0x7a000] ;  /* 0x07a0000408467981 */ /* 0x000128000c1e9900 */
        /* <DEDUP_REMOVED lines=79> */
[C---:B-1----:R-:W-:Y:S01]  /*92f0*/  FFMA R32, R28.reuse, R32, R63 ;  /* 0x000000201c207223 */ /* 0x042fe2000000003f */
[----:B------:R-:W1:Y:S01]  /*9300*/  LDS.128 R68, [0x10] ;  /* 0x00001000ff447984 */ /* 0x000e620000000c00 */
[C---:B------:R-:W-:Y:S02]  /*9310*/  FFMA R18, R28.reuse, R33, R18 ;  /* 0x000000211c127223 */ /* 0x040fe40000000012 */
[C---:B------:R-:W-:Y:S01]  /*9320*/  FFMA R34, R28.reuse, R34, R61 ;  /* 0x000000221c227223 */ /* 0x040fe2000000003d */
[----:B------:R-:W2:Y:S01]  /*9330*/  LDS.128 R72, [0x20] ;  /* 0x00002000ff487984 */ /* 0x000ea20000000c00 */
        /* <DEDUP_REMOVED lines=8> */
[----:B------:R-:W3:Y:S01]  /*93c0*/  LDS.128 R36, [0x30] ;  /* 0x00003000ff247984 */ /* 0x000ee20000000c00 */
[C---:B------:R-:W-:Y:S02]  /*93d0*/  FFMA R17, R29.reuse, R41, R34 ;  /* 0x000000291d117223 */ /* 0x040fe40000000022 */
[C---:B------:R-:W-:Y:S01]  /*93e0*/  FFMA R24, R29.reuse, R42, R24 ;  /* 0x0000002a1d187223 */ /* 0x040fe20000000018 */
[----:B------:R-:W-:Y:S01]  /*93f0*/  LDS.128 R32, [0x70] ;  /* 0x00007000ff207984 */ /* 0x000fe20000000c00 */
[----:B------:R-:W-:-:S02]  /*9400*/  FFMA R19, R29, R43, R2 ;  /* 0x0000002b1d137223 */ /* 0x000fc40000000002 */
[----:B------:R-:W-:Y:S01]  /*9410*/  FFMA R6, R44, R29, R6 ;  /* 0x0000001d2c067223 */ /* 0x000fe20000000006 */
[----:B------:R-:W4:Y:S01]  /*9420*/  LDS.128 R40, [0x40] ;  /* 0x00004000ff287984 */ /* 0x000f220000000c00 */
[----:B------:R-:W-:Y:S02]  /*9430*/  FFMA R29, R29, R45, R28 ;  /* 0x0000002d1d1d7223 */ /* 0x000fe4000000001c */
[C---:B------:R-:W-:Y:S02]  /*9440*/  FFMA R2, R30.reuse, R46, R13 ;  /* 0x0000002e1e027223 */ /* 0x040fe4000000000d */
[C---:B------:R-:W-:Y:S02]  /*9450*/  FFMA R18, R30.reuse, R47, R18 ;  /* 0x0000002f1e127223 */ /* 0x040fe40000000012 */
[----:B------:R-:W5:Y:S01]  /*9460*/  LDS.128 R44, [0x50] ;  /* 0x00005000ff2c7984 */ /* 0x000f620000000c00 */
[----:B------:R-:W-:Y:S02]  /*9470*/  FFMA R49, R30, R49, R24 ;  /* 0x000000311e317223 */ /* 0x000fe40000000018 */
[----:B------:R-:W-:Y:S01]  /*9480*/  FFMA R48, R48, R30, R17 ;  /* 0x0000001e30307223 */ /* 0x000fe20000000011 */
[----:B------:R-:W2:Y:S01]  /*9490*/  LDS.128 R24, [0x60] ;  /* 0x00006000ff187984 */ /* 0x000ea20000000c00 */
[----:B------:R-:W-:-:S02]  /*94a0*/  FFMA R50, R30, R50, R19 ;  /* 0x000000321e327223 */ /* 0x000fc40000000013 */
[C---:B------:R-:W-:Y:S02]  /*94b0*/  FFMA R54, R31.reuse, R54, R18 ;  /* 0x000000361f367223 */ /* 0x040fe40000000012 */
[----:B------:R-:W3:Y:S01]  /*94c0*/  LDS.128 R16, [R4+0x710] ;  /* 0x0007100004107984 */ /* 0x000ee20000000c00 */
        /* <DEDUP_REMOVED lines=15> */
[C---:B-1----:R-:W-:Y:S02]  /*95c0*/  FFMA R68, R8.reuse, R68, R57 ;  /* 0x0000004408447223 */ /* 0x042fe40000000039 */
[C---:B------:R-:W-:Y:S02]  /*95d0*/  FFMA R6, R8.reuse, R69, R6 ;  /* 0x0000004508067223 */ /* 0x040fe40000000006 */
[----:B------:R-:W-:Y:S02]  /*95e0*/  FFMA R8, R8, R70, R59 ;  /* 0x0000004608087223 */ /* 0x000fe4000000003b */
[-C--:B------:R-:W-:Y:S01]  /*95f0*/  FFMA R13, R71, R9.reuse, R76 ;  /* 0x00000009470d7223 */ /* 0x080fe2000000004c */
[----:B------:R-:W1:Y:S01]  /*9600*/  LDS.128 R56, [0xa0] ;  /* 0x0000a000ff387984 */ /* 0x000e620000000c00 */
[----:B--2---:R-:W-:-:S02]  /*9610*/  FFMA R72, R72, R9, R77 ;  /* 0x0000000948487223 */ /* 0x004fc4000000004d */
[C---:B------:R-:W-:Y:S02]  /*9620*/  FFMA R73, R9.reuse, R73, R78 ;  /* 0x0000004909497223 */ /* 0x040fe4000000004e */
[C---:B------:R-:W-:Y:S02]  /*9630*/  FFMA R79, R9.reuse, R74, R79 ;  /* 0x0000004a094f7223 */ /* 0x040fe4000000004f */
[C---:B------:R-:W-:Y:S02]  /*9640*/  FFMA R23, R9.reuse, R75, R68 ;  /* 0x0000004b09177223 */ /* 0x040fe40000000044 */
[----:B---3--:R-:W-:Y:S01]  /*9650*/  FFMA R37, R9, R37, R8 ;  /* 0x0000002509257223 */ /* 0x008fe20000000008 */
[----:B------:R-:W2:Y:S01]  /*9660*/  LDS.128 R68, [0xb0] ;  /* 0x0000b000ff447984 */ /* 0x000ea20000000c00 */
[----:B------:R-:W-:Y:S02]  /*9670*/  FFMA R2, R10, R38, R13 ;  /* 0x000000260a027223 */ /* 0x000fe4000000000d */
[----:B------:R-:W-:-:S02]  /*9680*/  FFMA R6, R36, R9, R6 ;  /* 0x0000000924067223 */ /* 0x000fc40000000006 */
[-C--:B----4-:R-:W-:Y:S02]  /*9690*/  FFMA R40, R40, R10.reuse, R73 ;  /* 0x0000000a28287223 */ /* 0x090fe40000000049 */
[C---:B------:R-:W-:Y:S02]  /*96a0*/  FFMA R41, R10.reuse, R41, R79 ;  /* 0x000000290a297223 */ /* 0x040fe4000000004f */
[----:B------:R-:W-:Y:S01]  /*96b0*/  FFMA R8, R10, R39, R72 ;  /* 0x000000270a087223 */ /* 0x000fe20000000048 */
[----:B------:R-:W-:Y:S01]  /*96c0*/  LDS.128 R76, [0x100] ;  /* 0x00010000ff4c7984 */ /* 0x000fe20000000c00 */
[----:B-----5:R-:W-:Y:S02]  /*96d0*/  FFMA R44, R44, R10, R37 ;  /* 0x0000000a2c2c7223 */ /* 0x020fe40000000025 */
[----:B------:R-:W-:Y:S01]  /*96e0*/  FFMA R45, R11, R45, R2 ;  /* 0x0000002d0b2d7223 */ /* 0x000fe20000000002 */
[----:B------:R-:W3:Y:S01]  /*96f0*/  LDS.128 R72, [0xc0] ;  /* 0x0000c000ff487984 */ /* 0x000ee20000000c00 */
        /* <DEDUP_REMOVED lines=10> */
[----:B------:R-:W3:Y:S01]  /*97a0*/  LDS.128 R44, [0xf0] ;  /* 0x0000f000ff2c7984 */ /* 0x000ee20000000c00 */
        /* <DEDUP_REMOVED lines=15> */
[----:B-1----:R-:W-:Y:S02]  /*98a0*/  FFMA R6, R56, R17, R6 ;  /* 0x0000001138067223 */ /* 0x002fe40000000006 */
[C---:B------:R-:W-:Y:S02]  /*98b0*/  FFMA R8, R18.reuse, R59, R8 ;  /* 0x0000003b12087223 */ /* 0x040fe40000000008 */
[----:B------:R-:W-:Y:S02]  /*98c0*/  FFMA R17, R17, R57, R16 ;  /* 0x0000003911117223 */ /* 0x000fe40000000010 */
[----:B------:R-:W-:Y:S02]  /*98d0*/  FFMA R2, R18, R58, R9 ;  /* 0x0000003a12027223 */ /* 0x000fe40000000009 */
[----:B--2---:R-:W-:Y:S01]  /*98e0*/  FFMA R68, R68, R18, R11 ;  /* 0x0000001244447223 */ /* 0x004fe2000000000b */
[----:B------:R-:W1:Y:S01]  /*98f0*/  LDS.128 R56, [0x130] ;  /* 0x00013000ff387984 */ /* 0x000e620000000c00 */
        /* <DEDUP_REMOVED lines=39> */
[----:B-1----:R-:W-:Y:S02]  /*9b70*/  FFMA R56, R56, R30, R29 ;  /* 0x0000001e38387223 */ /* 0x002fe4000000001d */
[C---:B------:R-:W-:Y:S02]  /*9b80*/  FFMA R57, R31.reuse, R57, R2 ;  /* 0x000000391f397223 */ /* 0x040fe40000000002 */
[C---:B------:R-:W-:Y:S02]  /*9b90*/  FFMA R58, R31.reuse, R58, R41 ;  /* 0x0000003a1f3a7223 */ /* 0x040fe40000000029 */
[----:B------:R-:W-:Y:S01]  /*9ba0*/  FFMA R59, R31, R59, R52 ;  /* 0x0000003b1f3b7223 */ /* 0x000fe20000000034 */
[----:B------:R-:W-:Y:S01]  /*9bb0*/  LDS.128 R40, [0x1c0] ;  /* 0x0001c000ff287984 */ /* 0x000fe20000000c00 */
[----:B--2---:R-:W-:-:S02]  /*9bc0*/  FFMA R24, R24, R31, R36 ;  /* 0x0000001f18187223 */ /* 0x004fc40000000024 */
[C---:B------:R-:W-:Y:S01]  /*9bd0*/  FFMA R25, R31.reuse, R25, R54 ;  /* 0x000000191f197223 */ /* 0x040fe20000000036 */
[----:B------:R-:W1:Y:S01]  /*9be0*/  LDS.128 R36, [R4+0x740] ;  /* 0x0007400004247984 */ /* 0x000e620000000c00 */
        /* <DEDUP_REMOVED lines=40> */
[----:B-1----:R-:W-:-:S02]  /*9e70*/  FFMA R50, R36, R41, R50 ;  /* 0x0000002924327223 */ /* 0x002fc40000000032 */
[C---:B------:R-:W-:Y:S02]  /*9e80*/  FFMA R8, R36.reuse, R40, R49 ;  /* 0x0000002824087223 */ /* 0x040fe40000000031 */
[C---:B------:R-:W-:Y:S02]  /*9e90*/  FFMA R10, R36.reuse, R42, R51 ;  /* 0x0000002a240a7223 */ /* 0x040fe40000000033 */
[C---:B------:R-:W-:Y:S02]  /*9ea0*/  FFMA R2, R36.reuse, R43, R2 ;  /* 0x0000002b24027223 */ /* 0x040fe40000000002 */
[C---:B--2---:R-:W-:Y:S01]  /*9eb0*/  FFMA R52, R36.reuse, R52, R9 ;  /* 0x0000003424347223 */ /* 0x044fe20000000009 */
[----:B------:R-:W1:Y:S01]  /*9ec0*/  LDS.128 R40, [0x250] ;  /* 0x00025000ff287984 */ /* 0x000e620000000c00 */
        /* <DEDUP_REMOVED lines=41> */
[----:B-1----:R-:W-:-:S02]  /*a160*/  FFMA R12, R40, R25, R12 ;  /* 0x00000019280c7223 */ /* 0x002fc4000000000c */
        /* <DEDUP_REMOVED lines=1047> */
[----:B------:R-:W-:Y:S04]  /*e2e0*/  LDS.128 R24, [0x680] ;  /* 0x00068000ff187984 */ /* 0x000fe80000000c00 */
[----:B------:R-:W4:Y:S01]  /*e2f0*/  LDS.128 R48, [0x650] ;  /* 0x00065000ff307984 */ /* 0x000f220000000c00 */
[----:B------:R-:W-:-:S02]  /*e300*/  FFMA R52, R32, R52, R45 ;  /* 0x0000003420347223 */ /* 0x000fc4000000002d */
[C---:B------:R-:W-:Y:S02]  /*e310*/  FFMA R54, R32.reuse, R54, R47 ;  /* 0x0000003620367223 */ /* 0x040fe4000000002f */
[----:B------:R-:W4:Y:S01]  /*e320*/  LDS.128 R44, [0x670] ;  /* 0x00067000ff2c7984 */ /* 0x000f220000000c00 */
[----:B---3--:R-:W-:Y:S02]  /*e330*/  FFMA R13, R33, R38, R13 ;  /* 0x00000026210d7223 */ /* 0x008fe4000000000d */
[----:B------:R-:W-:Y:S02]  /*e340*/  FFMA R6, R32, R53, R6 ;  /* 0x0000003520067223 */ /* 0x000fe40000000006 */
[----:B-1----:R-:W-:Y:S02]  /*e350*/  FFMA R13, R34, R41, R13 ;  /* 0x00000029220d7223 */ /* 0x002fe4000000000d */
[-C--:B------:R-:W-:Y:S02]  /*e360*/  FFMA R12, R36, R33.reuse, R12 ;  /* 0x00000021240c7223 */ /* 0x080fe4000000000c */
[----:B------:R-:W-:-:S02]  /*e370*/  FFMA R55, R55, R33, R10 ;  /* 0x0000002137377223 */ /* 0x000fc4000000000a */
[C---:B------:R-:W-:Y:S02]  /*e380*/  FFMA R37, R33.reuse, R37, R14 ;  /* 0x0000002521257223 */ /* 0x040fe4000000000e */
        /* <DEDUP_REMOVED lines=53> */
[----:B------:R-:W-:Y:S02]  /*e6e0*/  FFMA R20, R19, R46, R12 ;  /* 0x0000002e13147223 */ /* 0x000fe4000000000c */
[C---:B------:R-:W-:Y:S01]  /*e6f0*/  FFMA R14, R18.reuse, R86, R59 ;  /* 0x00000056120e7223 */ /* 0x040fe2000000003b */
[----:B------:R0:W4:Y:S01]  /*e700*/  LDG.E.CONSTANT R71, [R8.64+0x3e000] ;  /* 0x03e0000408477981 */ /* 0x000122000c1e9900 */
[----:B------:R-:W-:Y:S02]  /*e710*/  FFMA R6, R18, R87, R6 ;  /* 0x0000005712067223 */ /* 0x000fe40000000006 */
[-C--:B------:R-:W-:Y:S01]  /*e720*/  IMAD.WIDE R10, R11, R0.reuse, c[0x0][0x160] ;  /* 0x000058000b0a7625 */ /* 0x080fe200078e0200 */
[----:B------:R-:W-:Y:S03]  /*e730*/  LDS.128 R56, [0x6f0] ;  /* 0x0006f000ff387984 */ /* 0x000fe60000000c00 */
[-C--:B------:R-:W-:Y:S01]  /*e740*/  IMAD.WIDE R12, R13, R0.reuse, c[0x0][0x160] ;  /* 0x000058000d0c7625 */ /* 0x080fe200078e0200 */
[----:B------:R0:W4:Y:S03]  /*e750*/  LDG.E.CONSTANT R87, [R8.64+0x2e000] ;  /* 0x02e0000408577981 */ /* 0x000126000c1e9900 */
[-C--:B------:R-:W-:Y:S01]  /*e760*/  IMAD.WIDE R16, R17, R0.reuse, c[0x0][0x160] ;  /* 0x0000580011107625 */ /* 0x080fe200078e0200 */
[----:B------:R0:W4:Y:S03]  /*e770*/  LDG.E.CONSTANT R69, [R8.64+0x40000] ;  /* 0x0400000408457981 */ /* 0x000126000c1e9900 */
[----:B------:R-:W-:Y:S01]  /*e780*/  @!P0 IMAD.WIDE R22, R23, R0, c[0x0][0x160] ;  /* 0x0000580017168625 */ /* 0x000fe200078e0200 */
[----:B------:R0:W4:Y:S03]  /*e790*/  LDG.E.CONSTANT R86, [R8.64+0x6a000] ;  /* 0x06a0000408567981 */ /* 0x000126000c1e9900 */
[----:B------:R-:W-:Y:S01]  /*e7a0*/  FFMA R18, R44, R18, R49 ;  /* 0x000000122c127223 */ /* 0x000fe20000000031 */
[----:B------:R0:W4:Y:S01]  /*e7b0*/  LDG.E.CONSTANT R82, [R8.64+0x6e000] ;  /* 0x06e0000408527981 */ /* 0x000122000c1e9900 */
[----:B------:R-:W-:-:S02]  /*e7c0*/  FFMA R61, R19, R45, R50 ;  /* 0x0000002d133d7223 */ /* 0x000fc40000000032 */
        /* <DEDUP_REMOVED lines=16> */
[----:B------:R-:W5:Y:S01]  /*e8d0*/  @!P0 LDG.E.CONSTANT R22, [R22.64] ;  /* 0x0000000416168981 */ /* 0x000f62000c1e9900 */
[----:B------:R-:W-:-:S03]  /*e8e0*/  FFMA R25, R19, R25, R14 ;  /* 0x0000001913197223 */ /* 0x000fc6000000000e */
[----:B------:R-:W-:Y:S01]  /*e8f0*/  STS [R65.X4+0x900], R62 ;  /* 0x0009003e41007388 */ /* 0x000fe20000004800 */
[----:B------:R-:W-:-:S03]  /*e900*/  FFMA R6, R19, R26, R6 ;  /* 0x0000001a13067223 */ /* 0x000fc60000000006 */
[----:B------:R-:W-:Y:S01]  /*e910*/  STS [R65.X4+0xb00], R64 ;  /* 0x000b004041007388 */ /* 0x000fe20000004800 */
[----:B------:R-:W-:-:S03]  /*e920*/  FFMA R27, R19, R27, R18 ;  /* 0x0000001b131b7223 */ /* 0x000fc60000000012 */
        /* <DEDUP_REMOVED lines=40> */
[----:B------:R-:W-:Y:S01]  /*ebb0*/  STS [R65.X4+0x7b00], R76 ;  /* 0x007b004c41007388 */ /* 0x000fe20000004800 */
[----:B-1----:R-:W-:-:S03]  /*ebc0*/  FFMA R32, R28, R32, R61 ;  /* 0x000000201c207223 */ /* 0x002fc6000000003d */
        /* <DEDUP_REMOVED lines=13> */
[C---:B------:R-:W-:Y:S02]  /*eca0*/  FFMA R34, R28.reuse, R34, R63 ;  /* 0x000000221c227223 */ /* 0x040fe4000000003f */
[C---:B------:R-:W-:Y:S02]  /*ecb0*/  FFMA R24, R28.reuse, R35, R24 ;  /* 0x000000231c187223 */ /* 0x040fe40000000018 */
[C---:B------:R-:W-:Y:S02]  /*ecc0*/  FFMA R36, R28.reuse, R36, R25 ;  /* 0x000000241c247223 */ /* 0x040fe40000000019 */
        /* <DEDUP_REMOVED lines=15> */
[----:B------:R-:W0:Y:S04]  /*edc0*/  LDS.128 R76, [RZ] ;  /* 0x00000000ff4c7984 */ /* 0x000e280000000c00 */
[----:B------:R-:W1:Y:S04]  /*edd0*/  LDS.128 R16, [0x10] ;  /* 0x00001000ff107984 */ /* 0x000e680000000c00 */
[----:B------:R-:W2:Y:S01]  /*ede0*/  LDS.128 R68, [0x20] ;  /* 0x00002000ff447984 */ /* 0x000ea20000000c00 */
[----:B------:R-:W-:-:S02]  /*edf0*/  FFMA R38, R28, R38, R27 ;  /* 0x000000261c267223 */ /* 0x000fc4000000001b */
[-C--:B------:R-:W-:Y:S01]  /*ee00*/  FFMA R39, R39, R29.reuse, R32 ;  /* 0x0000001d27277223 */ /* 0x080fe20000000020 */
[----:B------:R-:W3:Y:S01]  /*ee10*/  LDS.128 R72, [0x30] ;  /* 0x00003000ff487984 */ /* 0x000ee20000000c00 */
[----:B------:R-:W-:Y:S02]  /*ee20*/  FFMA R20, R40, R29, R20 ;  /* 0x0000001d28147223 */ /* 0x000fe40000000014 */
[C---:B------:R-:W-:Y:S01]  /*ee30*/  FFMA R13, R29.reuse, R41, R34 ;  /* 0x000000291d0d7223 */ /* 0x040fe20000000022 */
[----:B------:R-:W-:Y:S01]  /*ee40*/  LDS.128 R80, [0x2c0] ;  /* 0x0002c000ff507984 */ /* 0x000fe20000000c00 */
[C---:B------:R-:W-:Y:S02]  /*ee50*/  FFMA R24, R29.reuse, R42, R24 ;  /* 0x0000002a1d187223 */ /* 0x040fe40000000018 */
[----:B------:R-:W-:Y:S01]  /*ee60*/  FFMA R23, R29, R43, R36 ;  /* 0x0000002b1d177223 */ /* 0x000fe20000000024 */
[----:B------:R-:W-:Y:S01]  /*ee70*/  LDS.128 R32, [0x60] ;  /* 0x00006000ff207984 */ /* 0x000fe20000000c00 */
[----:B------:R-:W-:-:S03]  /*ee80*/  FFMA R6, R44, R29, R6 ;  /* 0x0000001d2c067223 */ /* 0x000fc60000000006 */
[----:B------:R-:W4:Y:S01]  /*ee90*/  LDS.128 R40, [0x40] ;  /* 0x00004000ff287984 */ /* 0x000f220000000c00 */
[----:B------:R-:W-:Y:S02]  /*eea0*/  FFMA R29, R29, R45, R38 ;  /* 0x0000002d1d1d7223 */ /* 0x000fe40000000026 */
[C---:B------:R-:W-:Y:S01]  /*eeb0*/  FFMA R2, R30.reuse, R46, R39 ;  /* 0x0000002e1e027223 */ /* 0x040fe20000000027 */
[----:B------:R-:W-:Y:S01]  /*eec0*/  LDS.128 R84, [0x2d0] ;  /* 0x0002d000ff547984 */ /* 0x000fe20000000c00 */
[----:B------:R-:W-:-:S03]  /*eed0*/  FFMA R20, R30, R47, R20 ;  /* 0x0000002f1e147223 */ /* 0x000fc60000000014 */
[----:B------:R-:W5:Y:S01]  /*eee0*/  LDS.128 R44, [0x50] ;  /* 0x00005000ff2c7984 */ /* 0x000f620000000c00 */
[----:B------:R-:W-:Y:S02]  /*eef0*/  FFMA R24, R30, R49, R24 ;  /* 0x000000311e187223 */ /* 0x000fe40000000018 */
[----:B------:R-:W-:Y:S01]  /*ef00*/  FFMA R48, R48, R30, R13 ;  /* 0x0000001e30307223 */ /* 0x000fe2000000000d */
[----:B------:R-:W-:Y:S01]  /*ef10*/  LDS.128 R36, [0x70] ;  /* 0x00007000ff247984 */ /* 0x000fe20000000c00 */
[----:B------:R-:W-:Y:S02]  /*ef20*/  FFMA R50, R30, R50, R23 ;  /* 0x000000321e327223 */ /* 0x000fe40000000017 */
[----:B------:R-:W-:Y:S02]  /*ef30*/  FFMA R56, R56, R31, R24 ;  /* 0x0000001f38387223 */ /* 0x000fe40000000018 */
[----:B------:R-:W-:Y:S01]  /*ef40*/  FFMA R52, R52, R30, R29 ;  /* 0x0000001e34347223 */ /* 0x000fe2000000001d */
[----:B------:R-:W3:Y:S01]  /*ef50*/  LDS.128 R24, [R4+0x710] ;  /* 0x0007100004187984 */ /* 0x000ee20000000c00 */
[----:B------:R-:W-:-:S02]  /*ef60*/  FFMA R53, R31, R53, R2 ;  /* 0x000000351f357223 */ /* 0x000fc40000000002 */
[C---:B------:R-:W-:Y:S02]  /*ef70*/  FFMA R55, R31.reuse, R55, R48 ;  /* 0x000000371f377223 */ /* 0x040fe40000000030 */
[----:B------:R-:W-:Y:S02]  /*ef80*/  FFMA R6, R30, R51, R6 ;  /* 0x000000331e067223 */ /* 0x000fe40000000006 */
[C---:B------:R-:W-:Y:S02]  /*ef90*/  FFMA R57, R31.reuse, R57, R50 ;  /* 0x000000391f397223 */ /* 0x040fe40000000032 */
[----:B------:R-:W4:Y:S01]  /*efa0*/  LDS.128 R48, [0x80] ;  /* 0x00008000ff307984 */ /* 0x000f220000000c00 */
[C---:B------:R-:W-:Y:S02]  /*efb0*/  FFMA R20, R31.reuse, R54, R20 ;  /* 0x000000361f147223 */ /* 0x040fe40000000014 */
[----:B------:R-:W-:Y:S02]  /*efc0*/  FFMA R59, R31, R59, R52 ;  /* 0x0000003b1f3b7223 */ /* 0x000fe40000000034 */
[----:B0-----:R-:W-:-:S02]  /*efd0*/  FFMA R76, R8, R76, R53 ;  /* 0x0000004c084c7223 */ /* 0x001fc40000000035 */
[C---:B------:R-:W-:Y:S02]  /*efe0*/  FFMA R78, R8.reuse, R78, R55 ;  /* 0x0000004e084e7223 */ /* 0x040fe40000000037 */
[----:B------:R-:W-:Y:S01]  /*eff0*/  FFMA R6, R31, R58, R6 ;  /* 0x0000003a1f067223 */ /* 0x000fe20000000006 */
[----:B------:R-:W0:Y:S01]  /*f000*/  LDS.128 R52, [0x90] ;  /* 0x00009000ff347984 */ /* 0x000e220000000c00 */
[C---:B------:R-:W-:Y:S02]  /*f010*/  FFMA R20, R8.reuse, R77, R20 ;  /* 0x0000004d08147223 */ /* 0x040fe40000000014 */
[C---:B------:R-:W-:Y:S01]  /*f020*/  FFMA R79, R8.reuse, R79, R56 ;  /* 0x0000004f084f7223 */ /* 0x040fe20000000038 */
[----:B------:R-:W-:Y:S01]  /*f030*/  LDS.128 R28, [0xd0] ;  /* 0x0000d000ff1c7984 */ /* 0x000fe20000000c00 */
[C---:B-1----:R-:W-:Y:S02]  /*f040*/  FFMA R16, R8.reuse, R16, R57 ;  /* 0x0000001008107223 */ /* 0x042fe40000000039 */
[----:B------:R-:W-:-:S02]  /*f050*/  FFMA R18, R8, R18, R59 ;  /* 0x0000001208127223 */ /* 0x000fc4000000003b */
[----:B------:R-:W1:Y:S01]  /*f060*/  LDS.128 R56, [0xa0] ;  /* 0x0000a000ff387984 */ /* 0x000e620000000c00 */
[----:B------:R-:W-:Y:S02]  /*f070*/  FFMA R6, R8, R17, R6 ;  /* 0x0000001108067223 */ /* 0x000fe40000000006 */
[----:B--2---:R-:W-:Y:S02]  /*f080*/  FFMA R20, R68, R9, R20 ;  /* 0x0000000944147223 */ /* 0x004fe40000000014 */
[C---:B------:R-:W-:Y:S02]  /*f090*/  FFMA R13, R9.reuse, R69, R78 ;  /* 0x00000045090d7223 */ /* 0x040fe4000000004e */
[C---:B------:R-:W-:Y:S02]  /*f0a0*/  FFMA R79, R9.reuse, R70, R79 ;  /* 0x00000046094f7223 */ /* 0x040fe4000000004f */
[----:B------:R-:W-:Y:S02]  /*f0b0*/  FFMA R17, R9, R71, R16 ;  /* 0x0000004709117223 */ /* 0x000fe40000000010 */
[-C--:B------:R-:W-:Y:S01]  /*f0c0*/  FFMA R19, R19, R9.reuse, R76 ;  /* 0x0000000913137223 */ /* 0x080fe2000000004c */
[----:B------:R-:W2:Y:S01]  /*f0d0*/  LDS.128 R68, [0xb0] ;  /* 0x0000b000ff447984 */ /* 0x000ea20000000c00 */
[----:B---3--:R-:W-:-:S02]  /*f0e0*/  FFMA R6, R72, R9, R6 ;  /* 0x0000000948067223 */ /* 0x008fc40000000006 */
[----:B------:R-:W-:Y:S02]  /*f0f0*/  FFMA R9, R9, R73, R18 ;  /* 0x0000004909097223 */ /* 0x000fe40000000012 */
[C---:B------:R-:W-:Y:S02]  /*f100*/  FFMA R2, R10.reuse, R74, R19 ;  /* 0x0000004a0a027223 */ /* 0x040fe40000000013 */
[----:B------:R-:W-:Y:S02]  /*f110*/  FFMA R20, R10, R75, R20 ;  /* 0x0000004b0a147223 */ /* 0x000fe40000000014 */
[-C--:B----4-:R-:W-:Y:S01]  /*f120*/  FFMA R40, R40, R10.reuse, R13 ;  /* 0x0000000a28287223 */ /* 0x090fe2000000000d */
[----:B------:R-:W3:Y:S01]  /*f130*/  LDS.128 R72, [0xc0] ;  /* 0x0000c000ff487984 */ /* 0x000ee20000000c00 */
[----:B------:R-:W-:Y:S02]  /*f140*/  FFMA R41, R10, R41, R79 ;  /* 0x000000290a297223 */ /* 0x000fe4000000004f */
[----:B-----5:R-:W-:Y:S01]  /*f150*/  FFMA R44, R44, R10, R9 ;  /* 0x0000000a2c2c7223 */ /* 0x020fe20000000009 */
[----:B------:R-:W-:Y:S01]  /*f160*/  LDS.128 R76, [0x100] ;  /* 0x00010000ff4c7984 */ /* 0x000fe20000000c00 */
[----:B------:R-:W-:-:S02]  /*f170*/  FFMA R8, R10, R42, R17 ;  /* 0x0000002a0a087223 */ /* 0x000fc40000000011 */
[----:B------:R-:W-:Y:S01]  /*f180*/  FFMA R6, R10, R43, R6 ;  /* 0x0000002b0a067223 */ /* 0x000fe20000000006 */
[----:B------:R-:W-:Y:S01]  /*f190*/  LDS.128 R16, [R4+0x720] ;  /* 0x0007200004107984 */ /* 0x000fe20000000c00 */
[C---:B------:R-:W-:Y:S02]  /*f1a0*/  FFMA R9, R11.reuse, R47, R40 ;  /* 0x0000002f0b097223 */ /* 0x040fe40000000028 */
[----:B------:R-:W-:Y:S02]  /*f1b0*/  FFMA R32, R32, R11, R41 ;  /* 0x0000000b20207223 */ /* 0x000fe40000000029 */
[----:B------:R-:W4:Y:S01]  /*f1c0*/  LDS.128 R40, [0xe0] ;  /* 0x0000e000ff287984 */ /* 0x000f220000000c00 */
[C---:B------:R-:W-:Y:S02]  /*f1d0*/  FFMA R45, R11.reuse, R45, R2 ;  /* 0x0000002d0b2d7223 */ /* 0x040fe40000000002 */
[C---:B------:R-:W-:Y:S02]  /*f1e0*/  FFMA R20, R11.reuse, R46, R20 ;  /* 0x0000002e0b147223 */ /* 0x040fe40000000014 */
[----:B------:R-:W-:-:S02]  /*f1f0*/  FFMA R33, R11, R33, R8 ;  /* 0x000000210b217223 */ /* 0x000fc40000000008 */
[C---:B------:R-:W-:Y:S02]  /*f200*/  FFMA R35, R11.reuse, R35, R44 ;  /* 0x000000230b237223 */ /* 0x040fe4000000002c */
[C---:B------:R-:W-:Y:S02]  /*f210*/  FFMA R36, R24.reuse, R36, R45 ;  /* 0x0000002418247223 */ /* 0x040fe4000000002d */
[----:B------:R-:W-:Y:S01]  /*f220*/  FFMA R6, R11, R34, R6 ;  /* 0x000000220b067223 */ /* 0x000fe20000000006 */
[----:B------:R-:W5:Y:S01]  /*f230*/  LDS.128 R44, [0xf0] ;  /* 0x0000f000ff2c7984 */ /* 0x000f620000000c00 */
[C---:B------:R-:W-:Y:S02]  /*f240*/  FFMA R20, R24.reuse, R37, R20 ;  /* 0x0000002518147223 */ /* 0x040fe40000000014 */
[C---:B------:R-:W-:Y:S02]  /*f250*/  FFMA R38, R24.reuse, R38, R9 ;  /* 0x0000002618267223 */ /* 0x040fe40000000009 */
[----:B------:R-:W-:-:S02]  /*f260*/  FFMA R32, R24, R39, R32 ;  /* 0x0000002718207223 */ /* 0x000fc40000000020 */
[C---:B------:R-:W-:Y:S02]  /*f270*/  FFMA R2, R24.reuse, R48, R33 ;  /* 0x0000003018027223 */ /* 0x040fe40000000021 */
[C---:B------:R-:W-:Y:S02]  /*f280*/  FFMA R6, R24.reuse, R49, R6 ;  /* 0x0000003118067223 */ /* 0x040fe40000000006 */
[----:B------:R-:W-:Y:S02]  /*f290*/  FFMA R24, R24, R50, R35 ;  /* 0x0000003218187223 */ /* 0x000fe40000000023 */
[-C--:B------:R-:W-:Y:S02]  /*f2a0*/  FFMA R9, R51, R25.reuse, R36 ;  /* 0x0000001933097223 */ /* 0x080fe40000000024 */
[----:B0-----:R-:W-:Y:S01]  /*f2b0*/  FFMA R20, R52, R25, R20 ;  /* 0x0000001934147223 */ /* 0x001fe20000000014 */
[----:B------:R-:W0:Y:S01]  /*f2c0*/  LDS.128 R48, [0x110] ;  /* 0x00011000ff307984 */ /* 0x000e220000000c00 */
[----:B------:R-:W-:-:S02]  /*f2d0*/  FFMA R11, R25, R53, R38 ;  /* 0x00000035190b7223 */ /* 0x000fc40000000026 */
[C---:B------:R-:W-:Y:S01]  /*f2e0*/  FFMA R32, R25.reuse, R54, R32 ;  /* 0x0000003619207223 */ /* 0x040fe20000000020 */
[----:B------:R-:W-:Y:S01]  /*f2f0*/  LDS.128 R36, [0x150] ;  /* 0x00015000ff247984 */ /* 0x000fe20000000c00 */
[----:B------:R-:W-:-:S03]  /*f300*/  FFMA R13, R25, R55, R2 ;  /* 0x00000037190d7223 */ /* 0x000fc60000000002 */
[----:B------:R-:W0:Y:S01]  /*f310*/  LDS.128 R52, [0x120] ;  /* 0x00012000ff347984 */ /* 0x000e220000000c00 */
[----:B-1----:R-:W-:Y:S02]  /*f320*/  FFMA R6, R56, R25, R6 ;  /* 0x0000001938067223 */ /* 0x002fe40000000006 */
[----:B------:R-:W-:Y:S02]  /*f330*/  FFMA R25, R25, R57, R24 ;  /* 0x0000003919197223 */ /* 0x000fe40000000018 */
[C---:B------:R-:W-:Y:S02]  /*f340*/  FFMA R2, R26.reuse, R58, R9 ;  /* 0x0000003a1a027223 */ /* 0x040fe40000000009 */
[----:B------:R-:W-:Y:S02]  /*f350*/  FFMA R20, R26, R59, R20 ;  /* 0x0000003b1a147223 */ /* 0x000fe40000000014 */
[----:B------:R-:W1:Y:S01]  /*f360*/  LDS.128 R56, [0x130] ;  /* 0x00013000ff387984 */ /* 0x000e620000000c00 */
[----:B--2---:R-:W-:-:S02]  /*f370*/  FFMA R68, R68, R26, R11 ;  /* 0x0000001a44447223 */ /* 0x004fc4000000000b */
[C---:B------:R-:W-:Y:S01]  /*f380*/  FFMA R69, R26.reuse, R69, R32 ;  /* 0x000000451a457223 */ /* 0x040fe20000000020 */
[----:B------:R-:W-:Y:S01]  /*f390*/  LDS.128 R8, [R4+0x730] ;  /* 0x0007300004087984 */ /* 0x000fe20000000c00 */
[----:B------:R-:W-:-:S03]  /*f3a0*/  FFMA R70, R26, R70, R13 ;  /* 0x000000461a467223 */ /* 0x000fc6000000000d */
[----:B------:R-:W2:Y:S01]  /*f3b0*/  LDS.128 R32, [0x140] ;  /* 0x00014000ff207984 */ /* 0x000ea20000000c00 */
[----:B------:R-:W-:Y:S02]  /*f3c0*/  FFMA R6, R26, R71, R6 ;  /* 0x000000471a067223 */ /* 0x000fe40000000006 */
[----:B---3--:R-:W-:Y:S02]  /*f3d0*/  FFMA R72, R72, R26, R25 ;  /* 0x0000001a48487223 */ /* 0x008fe40000000019 */
[C---:B------:R-:W-:Y:S02]  /*f3e0*/  FFMA R73, R27.reuse, R73, R2 ;  /* 0x000000491b497223 */ /* 0x040fe40000000002 */
[C---:B------:R-:W-:Y:S02]  /*f3f0*/  FFMA R75, R27.reuse, R75, R68 ;  /* 0x0000004b1b4b7223 */ /* 0x040fe40000000044 */
[----:B------:R-:W-:Y:S02]  /*f400*/  FFMA R28, R28, R27, R69 ;  /* 0x0000001b1c1c7223 */ /* 0x000fe40000000045 */
[----:B------:R-:W-:-:S02]  /*f410*/  FFMA R29, R27, R29, R70 ;  /* 0x0000001d1b1d7223 */ /* 0x000fc40000000046 */
[----:B------:R-:W3:Y:S01]  /*f420*/  LDS.128 R68, [0x160] ;  /* 0x00016000ff447984 */ /* 0x000ee20000000c00 */
[C---:B------:R-:W-:Y:S02]  /*f430*/  FFMA R20, R27.reuse, R74, R20 ;  /* 0x0000004a1b147223 */ /* 0x040fe40000000014 */
[C---:B------:R-:W-:Y:S02]  /*f440*/  FFMA R31, R27.reuse, R31, R72 ;  /* 0x0000001f1b1f7223 */ /* 0x040fe40000000048 */
[C---:B----4-:R-:W-:Y:S02]  /*f450*/  FFMA R40, R16.reuse, R40, R73 ;  /* 0x0000002810287223 */ /* 0x050fe40000000049 */
[----:B------:R-:W-:Y:S02]  /*f460*/  FFMA R42, R16, R42, R75 ;  /* 0x0000002a102a7223 */ /* 0x000fe4000000004b */
[----:B------:R-:W4:Y:S01]  /*f470*/  LDS.128 R72, [0x170] ;  /* 0x00017000ff487984 */ /* 0x000f220000000c00 */
[----:B------:R-:W-:-:S02]  /*f480*/  FFMA R6, R27, R30, R6 ;  /* 0x0000001e1b067223 */ /* 0x000fc40000000006 */
[C---:B------:R-:W-:Y:S02]  /*f490*/  FFMA R20, R16.reuse, R41, R20 ;  /* 0x0000002910147223 */ /* 0x040fe40000000014 */
[C---:B------:R-:W-:Y:S02]  /*f4a0*/  FFMA R28, R16.reuse, R43, R28 ;  /* 0x0000002b101c7223 */ /* 0x040fe4000000001c */
[C---:B-----5:R-:W-:Y:S02]  /*f4b0*/  FFMA R2, R16.reuse, R44, R29 ;  /* 0x0000002c10027223 */ /* 0x060fe4000000001d */
[C---:B------:R-:W-:Y:S02]  /*f4c0*/  FFMA R6, R16.reuse, R45, R6 ;  /* 0x0000002d10067223 */ /* 0x040fe40000000006 */
[----:B------:R-:W-:Y:S02]  /*f4d0*/  FFMA R16, R16, R46, R31 ;  /* 0x0000002e10107223 */ /* 0x000fe4000000001f */
[----:B------:R-:W-:-:S02]  /*f4e0*/  FFMA R13, R47, R17, R40 ;  /* 0x000000112f0d7223 */ /* 0x000fc40000000028 */
[----:B------:R-:W-:Y:S01]  /*f4f0*/  FFMA R20, R76, R17, R20 ;  /* 0x000000114c147223 */ /* 0x000fe20000000014 */
[----:B------:R-:W5:Y:S01]  /*f500*/  LDS.128 R44, [0x180] ;  /* 0x00018000ff2c7984 */ /* 0x000f620000000c00 */
[C---:B------:R-:W-:Y:S02]  /*f510*/  FFMA R23, R17.reuse, R77, R42 ;  /* 0x0000004d11177223 */ /* 0x040fe4000000002a */
[C---:B------:R-:W-:Y:S01]  /*f520*/  FFMA R28, R17.reuse, R78, R28 ;  /* 0x0000004e111c7223 */ /* 0x040fe2000000001c */
[----:B------:R-:W-:Y:S01]  /*f530*/  LDS.128 R40, [0x1c0] ;  /* 0x0001c000ff287984 */ /* 0x000fe20000000c00 */
[C---:B------:R-:W-:Y:S02]  /*f540*/  FFMA R25, R17.reuse, R79, R2 ;  /* 0x0000004f11197223 */ /* 0x040fe40000000002 */
[----:B0-----:R-:W-:Y:S01]  /*f550*/  FFMA R6, R48, R17, R6 ;  /* 0x0000001130067223 */ /* 0x001fe20000000006 */
[----:B------:R-:W0:Y:S01]  /*f560*/  LDS.128 R76, [0x190] ;  /* 0x00019000ff4c7984 */ /* 0x000e220000000c00 */
[----:B------:R-:W-:-:S02]  /*f570*/  FFMA R17, R17, R49, R16 ;  /* 0x0000003111117223 */ /* 0x000fc40000000010 */
[C---:B------:R-:W-:Y:S02]  /*f580*/  FFMA R2, R18.reuse, R50, R13 ;  /* 0x0000003212027223 */ /* 0x040fe4000000000d */
[----:B------:R-:W-:Y:S02]  /*f590*/  FFMA R20, R18, R51, R20 ;  /* 0x0000003312147223 */ /* 0x000fe40000000014 */
[----:B------:R-:W-:Y:S01]  /*f5a0*/  FFMA R52, R52, R18, R23 ;  /* 0x0000001234347223 */ /* 0x000fe20000000017 */
[----:B------:R-:W0:Y:S01]  /*f5b0*/  LDS.128 R48, [0x1a0] ;  /* 0x0001a000ff307984 */ /* 0x000e220000000c00 */
[C---:B------:R-:W-:Y:S02]  /*f5c0*/  FFMA R53, R18.reuse, R53, R28 ;  /* 0x0000003512357223 */ /* 0x040fe4000000001c */
[C---:B------:R-:W-:Y:S01]  /*f5d0*/  FFMA R54, R18.reuse, R54, R25 ;  /* 0x0000003612367223 */ /* 0x040fe20000000019 */
[----:B------:R-:W0:Y:S01]  /*f5e0*/  LDS.128 R28, [0x1b0] ;  /* 0x0001b000ff1c7984 */ /* 0x000e220000000c00 */
[----:B------:R-:W-:-:S02]  /*f5f0*/  FFMA R6, R18, R55, R6 ;  /* 0x0000003712067223 */ /* 0x000fc40000000006 */
[----:B-1----:R-:W-:Y:S01]  /*f600*/  FFMA R56, R56, R18, R17 ;  /* 0x0000001238387223 */ /* 0x002fe20000000011 */
[----:B------:R-:W1:Y:S01]  /*f610*/  LDS.128 R24, [R4+0x740] ;  /* 0x0007400004187984 */ /* 0x000e620000000c00 */
[C---:B------:R-:W-:Y:S02]  /*f620*/  FFMA R57, R19.reuse, R57, R2 ;  /* 0x0000003913397223 */ /* 0x040fe40000000002 */
[C---:B------:R-:W-:Y:S02]  /*f630*/  FFMA R59, R19.reuse, R59, R52 ;  /* 0x0000003b133b7223 */ /* 0x040fe40000000034 */
[C---:B------:R-:W-:Y:S02]  /*f640*/  FFMA R20, R19.reuse, R58, R20 ;  /* 0x0000003a13147223 */ /* 0x040fe40000000014 */
[----:B--2---:R-:W-:Y:S02]  /*f650*/  FFMA R32, R32, R19, R53 ;  /* 0x0000001320207223 */ /* 0x004fe40000000035 */
[----:B------:R-:W-:-:S02]  /*f660*/  FFMA R33, R19, R33, R54 ;  /* 0x0000002113217223 */ /* 0x000fc40000000036 */
[C---:B------:R-:W-:Y:S01]  /*f670*/  FFMA R6, R19.reuse, R34, R6 ;  /* 0x0000002213067223 */ /* 0x040fe20000000006 */
[----:B------:R-:W2:Y:S01]  /*f680*/  LDS.128 R52, [0x1d0] ;  /* 0x0001d000ff347984 */ /* 0x000ea20000000c00 */
[----:B------:R-:W-:Y:S02]  /*f690*/  FFMA R35, R19, R35, R56 ;  /* 0x0000002313237223 */ /* 0x000fe40000000038 */
[C---:B------:R-:W-:Y:S02]  /*f6a0*/  FFMA R36, R8.reuse, R36, R57 ;  /* 0x0000002408247223 */ /* 0x040fe40000000039 */
[C---:B------:R-:W-:Y:S02]  /*f6b0*/  FFMA R38, R8.reuse, R38, R59 ;  /* 0x0000002608267223 */ /* 0x040fe4000000003b */
[----:B------:R-:W1:Y:S01]  /*f6c0*/  LDS.128 R56, [0x1e0] ;  /* 0x0001e000ff387984 */ /* 0x000e620000000c00 */
[C---:B------:R-:W-:Y:S02]  /*f6d0*/  FFMA R20, R8.reuse, R37, R20 ;  /* 0x0000002508147223 */ /* 0x040fe40000000014 */
[----:B------:R-:W-:-:S02]  /*f6e0*/  FFMA R32, R8, R39, R32 ;  /* 0x0000002708207223 */ /* 0x000fc40000000020 */
[C---:B---3--:R-:W-:Y:S02]  /*f6f0*/  FFMA R2, R8.reuse, R68, R33 ;  /* 0x0000004408027223 */ /* 0x048fe40000000021 */
[C---:B------:R-:W-:Y:S02]  /*f700*/  FFMA R6, R8.reuse, R69, R6 ;  /* 0x0000004508067223 */ /* 0x040fe40000000006 */
[----:B------:R-:W-:Y:S02]  /*f710*/  FFMA R8, R8, R70, R35 ;  /* 0x0000004608087223 */ /* 0x000fe40000000023 */
[-C--:B------:R-:W-:Y:S02]  /*f720*/  FFMA R13, R71, R9.reuse, R36 ;  /* 0x00000009470d7223 */ /* 0x080fe40000000024 */
[----:B------:R-:W3:Y:S01]  /*f730*/  LDS.128 R68, [0x1f0] ;  /* 0x0001f000ff447984 */ /* 0x000ee20000000c00 */
[----:B----4-:R-:W-:Y:S02]  /*f740*/  FFMA R20, R72, R9, R20 ;  /* 0x0000000948147223 */ /* 0x010fe40000000014 */
[----:B------:R-:W-:-:S02]  /*f750*/  FFMA R17, R9, R73, R38 ;  /* 0x0000004909117223 */ /* 0x000fc40000000026 */
[C---:B------:R-:W-:Y:S01]  /*f760*/  FFMA R32, R9.reuse, R74, R32 ;  /* 0x0000004a09207223 */ /* 0x040fe20000000020 */
[----:B------:R-:W-:Y:S01]  /*f770*/  LDS.128 R36, [0x220] ;  /* 0x00022000ff247984 */ /* 0x000fe20000000c00 */
[----:B------:R-:W-:-:S03]  /*f780*/  FFMA R19, R9, R75, R2 ;  /* 0x0000004b09137223 */ /* 0x000fc60000000002 */
[----:B------:R-:W4:Y:S01]  /*f790*/  LDS.128 R72, [0x200] ;  /* 0x00020000ff487984 */ /* 0x000f220000000c00 */
[----:B-----5:R-:W-:Y:S02]  /*f7a0*/  FFMA R6, R44, R9, R6 ;  /* 0x000000092c067223 */ /* 0x020fe40000000006 */
[----:B------:R-:W-:Y:S02]  /*f7b0*/  FFMA R45, R9, R45, R8 ;  /* 0x0000002d092d7223 */ /* 0x000fe40000000008 */
[C---:B------:R-:W-:Y:S02]  /*f7c0*/  FFMA R46, R10.reuse, R46, R13 ;  /* 0x0000002e0a2e7223 */ /* 0x040fe4000000000d */
[C---:B------:R-:W-:Y:S02]  /*f7d0*/  FFMA R20, R10.reuse, R47, R20 ;  /* 0x0000002f0a147223 */ /* 0x040fe40000000014 */
[----:B0-----:R-:W-:Y:S02]  /*f7e0*/  FFMA R77, R10, R77, R32 ;  /* 0x0000004d0a4d7223 */ /* 0x001fe40000000020 */
[----:B------:R-:W0:Y:S01]  /*f7f0*/  LDS.128 R32, [0x210] ;  /* 0x00021000ff207984 */ /* 0x000e220000000c00 */
[----:B------:R-:W-:-:S02]  /*f800*/  FFMA R76, R76, R10, R17 ;  /* 0x0000000a4c4c7223 */ /* 0x000fc40000000011 */
[C---:B------:R-:W-:Y:S02]  /*f810*/  FFMA R78, R10.reuse, R78, R19 ;  /* 0x0000004e0a4e7223 */ /* 0x040fe40000000013 */
[----:B------:R-:W-:Y:S01]  /*f820*/  FFMA R6, R10, R79, R6 ;  /* 0x0000004f0a067223 */ /* 0x000fe20000000006 */
[----:B------:R-:W-:Y:S01]  /*f830*/  LDS.128 R16, [R4+0x750] ;  /* 0x0007500004107984 */ /* 0x000fe20000000c00 */
[----:B------:R-:W-:Y:S02]  /*f840*/  FFMA R48, R48, R10, R45 ;  /* 0x0000000a30307223 */ /* 0x000fe4000000002d */
[C---:B------:R-:W-:Y:S02]  /*f850*/  FFMA R49, R11.reuse, R49, R46 ;  /* 0x000000310b317223 */ /* 0x040fe4000000002e */
[C---:B------:R-:W-:Y:S01]  /*f860*/  FFMA R20, R11.reuse, R50, R20 ;  /* 0x000000320b147223 */ /* 0x040fe20000000014 */
[----:B------:R-:W5:Y:S01]  /*f870*/  LDS.128 R44, [0x230] ;  /* 0x00023000ff2c7984 */ /* 0x000f620000000c00 */
[----:B------:R-:W-:-:S02]  /*f880*/  FFMA R51, R11, R51, R76 ;  /* 0x000000330b337223 */ /* 0x000fc4000000004c */
[----:B------:R-:W-:Y:S02]  /*f890*/  FFMA R77, R28, R11, R77 ;  /* 0x0000000b1c4d7223 */ /* 0x000fe4000000004d */
[C---:B------:R-:W-:Y:S02]  /*f8a0*/  FFMA R9, R11.reuse, R29, R78 ;  /* 0x0000001d0b097223 */ /* 0x040fe4000000004e */
[C---:B------:R-:W-:Y:S02]  /*f8b0*/  FFMA R6, R11.reuse, R30, R6 ;  /* 0x0000001e0b067223 */ /* 0x040fe40000000006 */
[----:B------:R-:W-:Y:S02]  /*f8c0*/  FFMA R11, R11, R31, R48 ;  /* 0x0000001f0b0b7223 */ /* 0x000fe40000000030 */
[C---:B-1----:R-:W-:Y:S01]  /*f8d0*/  FFMA R40, R24.reuse, R40, R49 ;  /* 0x0000002818287223 */ /* 0x042fe20000000031 */
[----:B------:R-:W1:Y:S01]  /*f8e0*/  LDS.128 R28, [0x240] ;  /* 0x00024000ff1c7984 */ /* 0x000e620000000c00 */
[----:B------:R-:W-:-:S02]  /*f8f0*/  FFMA R20, R24, R41, R20 ;  /* 0x0000002918147223 */ /* 0x000fc40000000014 */
[C---:B------:R-:W-:Y:S02]  /*f900*/  FFMA R42, R24.reuse, R42, R51 ;  /* 0x0000002a182a7223 */ /* 0x040fe40000000033 */
[C---:B------:R-:W-:Y:S01]  /*f910*/  FFMA R43, R24.reuse, R43, R77 ;  /* 0x0000002b182b7223 */ /* 0x040fe2000000004d */
[----:B------:R-:W1:Y:S01]  /*f920*/  LDS.128 R48, [0x250] ;  /* 0x00025000ff307984 */ /* 0x000e620000000c00 */
[C---:B--2---:R-:W-:Y:S02]  /*f930*/  FFMA R2, R24.reuse, R52, R9 ;  /* 0x0000003418027223 */ /* 0x044fe40000000009 */
[C---:B------:R-:W-:Y:S01]  /*f940*/  FFMA R6, R24.reuse, R53, R6 ;  /* 0x0000003518067223 */ /* 0x040fe20000000006 */
[----:B------:R-:W-:Y:S01]  /*f950*/  LDS.128 R76, [0x2b0] ;  /* 0x0002b000ff4c7984 */ /* 0x000fe20000000c00 */
[----:B------:R-:W-:Y:S02]  /*f960*/  FFMA R24, R24, R54, R11 ;  /* 0x0000003618187223 */ /* 0x000fe4000000000b */
[----:B------:R-:W-:-:S02]  /*f970*/  FFMA R9, R55, R25, R40 ;  /* 0x0000001937097223 */ /* 0x000fc40000000028 */
[----:B------:R-:W-:Y:S01]  /*f980*/  FFMA R20, R56, R25, R20 ;  /* 0x0000001938147223 */ /* 0x000fe20000000014 */
[----:B------:R-:W2:Y:S01]  /*f990*/  LDS.128 R52, [0x260] ;  /* 0x00026000ff347984 */ /* 0x000ea20000000c00 */
[C---:B------:R-:W-:Y:S02]  /*f9a0*/  FFMA R11, R25.reuse, R57, R42 ;  /* 0x00000039190b7223 */ /* 0x040fe4000000002a */
[C---:B------:R-:W-:Y:S02]  /*f9b0*/  FFMA R43, R25.reuse, R58, R43 ;  /* 0x0000003a192b7223 */ /* 0x040fe4000000002b */
[C---:B------:R-:W-:Y:S02]  /*f9c0*/  FFMA R13, R25.reuse, R59, R2 ;  /* 0x0000003b190d7223 */ /* 0x040fe40000000002 */
[----:B---3--:R-:W-:Y:S01]  /*f9d0*/  FFMA R6, R68, R25, R6 ;  /* 0x0000001944067223 */ /* 0x008fe20000000006 */
[----:B------:R-:W3:Y:S01]  /*f9e0*/  LDS.128 R56, [0x270] ;  /* 0x00027000ff387984 */ /* 0x000ee20000000c00 */
[----:B------:R-:W-:-:S02]  /*f9f0*/  FFMA R25, R25, R69, R24 ;  /* 0x0000004519197223 */ /* 0x000fc40000000018 */
[C---:B------:R-:W-:Y:S02]  /*fa00*/  FFMA R2, R26.reuse, R70, R9 ;  /* 0x000000461a027223 */ /* 0x040fe40000000009 */
[----:B------:R-:W-:Y:S02]  /*fa10*/  FFMA R20, R26, R71, R20 ;  /* 0x000000471a147223 */ /* 0x000fe40000000014 */
[----:B------:R-:W2:Y:S01]  /*fa20*/  LDS.128 R68, [0x280] ;  /* 0x00028000ff447984 */ /* 0x000ea20000000c00 */
[----:B----4-:R-:W-:Y:S02]  /*fa30*/  FFMA R12, R72, R26, R11 ;  /* 0x0000001a480c7223 */ /* 0x010fe4000000000b */
[C---:B------:R-:W-:Y:S01]  /*fa40*/  FFMA R14, R26.reuse, R73, R43 ;  /* 0x000000491a0e7223 */ /* 0x040fe2000000002b */
[----:B------:R-:W-:Y:S01]  /*fa50*/  LDS.128 R8, [R4+0x760] ;  /* 0x0007600004087984 */ /* 0x000fe20000000c00 */
[C---:B------:R-:W-:Y:S02]  /*fa60*/  FFMA R22, R26.reuse, R74, R13 ;  /* 0x0000004a1a167223 */ /* 0x040fe4000000000d */
[----:B------:R-:W-:Y:S01]  /*fa70*/  FFMA R6, R26, R75, R6 ;  /* 0x0000004b1a067223 */ /* 0x000fe20000000006 */
[----:B------:R-:W-:Y:S04]  /*fa80*/  LDS.128 R40, [0x2a0] ;  /* 0x0002a000ff287984 */ /* 0x000fe80000000c00 */
[----:B------:R-:W4:Y:S01]  /*fa90*/  LDS.128 R72, [0x290] ;  /* 0x00029000ff487984 */ /* 0x000f220000000c00 */
[----:B0-----:R-:W-:-:S02]  /*faa0*/  FFMA R32, R32, R26, R25 ;  /* 0x0000001a20207223 */ /* 0x001fc40000000019 */
[C---:B------:R-:W-:Y:S02]  /*fab0*/  FFMA R33, R27.reuse, R33, R2 ;  /* 0x000000211b217223 */ /* 0x040fe40000000002 */
[C---:B------:R-:W-:Y:S02]  /*fac0*/  FFMA R20, R27.reuse, R34, R20 ;  /* 0x000000221b147223 */ /* 0x040fe40000000014 */
[C---:B------:R-:W-:Y:S02]  /*fad0*/  FFMA R35, R27.reuse, R35, R12 ;  /* 0x000000231b237223 */ /* 0x040fe4000000000c */
[----:B------:R-:W-:Y:S02]  /*fae0*/  FFMA R14, R36, R27, R14 ;  /* 0x0000001b240e7223 */ /* 0x000fe4000000000e */
[C---:B------:R-:W-:Y:S02]  /*faf0*/  FFMA R37, R27.reuse, R37, R22 ;  /* 0x000000251b257223 */ /* 0x040fe40000000016 */
[----:B------:R-:W-:-:S02]  /*fb00*/  FFMA R6, R27, R38, R6 ;  /* 0x000000261b067223 */ /* 0x000fc40000000006 */
[----:B------:R-:W-:Y:S02]  /*fb10*/  FFMA R39, R27, R39, R32 ;  /* 0x000000271b277223 */ /* 0x000fe40000000020 */
[C---:B-----5:R-:W-:Y:S01]  /*fb20*/  FFMA R44, R16.reuse, R44, R33 ;  /* 0x0000002c102c7223 */ /* 0x060fe20000000021 */
[----:B------:R-:W-:Y:S01]  /*fb30*/  LDS.128 R24, [0x300] ;  /* 0x00030000ff187984 */ /* 0x000fe20000000c00 */
[C---:B------:R-:W-:Y:S02]  /*fb40*/  FFMA R20, R16.reuse, R45, R20 ;  /* 0x0000002d10147223 */ /* 0x040fe40000000014 */
[C---:B------:R-:W-:Y:S02]  /*fb50*/  FFMA R46, R16.reuse, R46, R35 ;  /* 0x0000002e102e7223 */ /* 0x040fe40000000023 */
[C---:B------:R-:W-:Y:S01]  /*fb60*/  FFMA R14, R16.reuse, R47, R14 ;  /* 0x0000002f100e7223 */ /* 0x040fe2000000000e */
[----:B------:R-:W-:Y:S01]  /*fb70*/  LDS.128 R32, [0x320] ;  /* 0x00032000ff207984 */ /* 0x000fe20000000c00 */
[----:B-1----:R-:W-:-:S02]  /*fb80*/  FFMA R28, R16, R28, R37 ;  /* 0x0000001c101c7223 */ /* 0x002fc40000000025 */
[C---:B------:R-:W-:Y:S02]  /*fb90*/  FFMA R6, R16.reuse, R29, R6 ;  /* 0x0000001d10067223 */ /* 0x040fe40000000006 */
[----:B------:R-:W-:Y:S02]  /*fba0*/  FFMA R30, R16, R30, R39 ;  /* 0x0000001e101e7223 */ /* 0x000fe40000000027 */
[-C--:B------:R-:W-:Y:S01]  /*fbb0*/  FFMA R31, R31, R17.reuse, R44 ;  /* 0x000000111f1f7223 */ /* 0x080fe2000000002c */
[----:B------:R-:W-:Y:S01]  /*fbc0*/  LDS.128 R36, [R4+0x770] ;  /* 0x0007700004247984 */ /* 0x000fe20000000c00 */
[----:B------:R-:W-:Y:S02]  /*fbd0*/  FFMA R20, R48, R17, R20 ;  /* 0x0000001130147223 */ /* 0x000fe40000000014 */
[C---:B------:R-:W-:Y:S02]  /*fbe0*/  FFMA R49, R17.reuse, R49, R46 ;  /* 0x0000003111317223 */ /* 0x040fe4000000002e */
[C---:B------:R-:W-:Y:S01]  /*fbf0*/  FFMA R14, R17.reuse, R50, R14 ;  /* 0x00000032110e7223 */ /* 0x040fe2000000000e */
[----:B------:R-:W0:Y:S01]  /*fc00*/  LDS.128 R44, [0x2e0] ;  /* 0x0002e000ff2c7984 */ /* 0x000e220000000c00 */
[----:B------:R-:W-:-:S02]  /*fc10*/  FFMA R51, R17, R51, R28 ;  /* 0x0000003311337223 */ /* 0x000fc4000000001c */
[----:B--2---:R-:W-:Y:S02]  /*fc20*/  FFMA R6, R52, R17, R6 ;  /* 0x0000001134067223 */ /* 0x004fe40000000006 */
[----:B------:R-:W-:Y:S02]  /*fc30*/  FFMA R53, R17, R53, R30 ;  /* 0x0000003511357223 */ /* 0x000fe4000000001e */
[C---:B------:R-:W-:Y:S02]  /*fc40*/  FFMA R54, R18.reuse, R54, R31 ;  /* 0x0000003612367223 */ /* 0x040fe4000000001f */
[----:B------:R-:W-:Y:S01]  /*fc50*/  FFMA R20, R18, R55, R20 ;  /* 0x0000003712147223 */ /* 0x000fe20000000014 */
[----:B------:R-:W1:Y:S01]  /*fc60*/  LDS.128 R28, [0x2f0] ;  /* 0x0002f000ff1c7984 */ /* 0x000e620000000c00 */
[----:B---3--:R-:W-:Y:S02]  /*fc70*/  FFMA R56, R56, R18, R49 ;  /* 0x0000001238387223 */ /* 0x008fe40000000031 */
[----:B------:R-:W-:-:S02]  /*fc80*/  FFMA R14, R18, R57, R14 ;  /* 0x00000039120e7223 */ /* 0x000fc4000000000e */
[C---:B------:R-:W-:Y:S02]  /*fc90*/  FFMA R58, R18.reuse, R58, R51 ;  /* 0x0000003a123a7223 */ /* 0x040fe40000000033 */
[----:B------:R-:W-:Y:S01]  /*fca0*/  FFMA R6, R18, R59, R6 ;  /* 0x0000003b12067223 */ /* 0x000fe20000000006 */
[----:B------:R-:W2:Y:S01]  /*fcb0*/  LDS.128 R48, [0x350] ;  /* 0x00035000ff307984 */ /* 0x000ea20000000c00 */
[----:B------:R-:W-:Y:S02]  /*fcc0*/  FFMA R68, R68, R18, R53 ;  /* 0x0000001244447223 */ /* 0x000fe40000000035 */
[C---:B------:R-:W-:Y:S02]  /*fcd0*/  FFMA R69, R19.reuse, R69, R54 ;  /* 0x0000004513457223 */ /* 0x040fe40000000036 */
[C---:B------:R-:W-:Y:S01]  /*fce0*/  FFMA R20, R19.reuse, R70, R20 ;  /* 0x0000004613147223 */ /* 0x040fe20000000014 */
[----:B------:R-:W3:Y:S01]  /*fcf0*/  LDS.128 R52, [0x340] ;  /* 0x00034000ff347984 */ /* 0x000ee20000000c00 */
[----:B------:R-:W-:-:S02]  /*fd00*/  FFMA R71, R19, R71, R56 ;  /* 0x0000004713477223 */ /* 0x000fc40000000038 */
[----:B----4-:R-:W-:Y:S02]  /*fd10*/  FFMA R14, R72, R19, R14 ;  /* 0x00000013480e7223 */ /* 0x010fe4000000000e */
[C---:B------:R-:W-:Y:S02]  /*fd20*/  FFMA R13, R19.reuse, R73, R58 ;  /* 0x00000049130d7223 */ /* 0x040fe4000000003a */
[C---:B------:R-:W-:Y:S01]  /*fd30*/  FFMA R6, R19.reuse, R74, R6 ;  /* 0x0000004a13067223 */ /* 0x040fe20000000006 */
[----:B------:R-:W4:Y:S01]  /*fd40*/  LDS.128 R56, [0x330] ;  /* 0x00033000ff387984 */ /* 0x000f220000000c00 */
[----:B------:R-:W-:-:S03]  /*fd50*/  FFMA R19, R19, R75, R68 ;  /* 0x0000004b13137223 */ /* 0x000fc60000000044 */
[----:B------:R-:W1:Y:S01]  /*fd60*/  LDS.128 R72, [0x310] ;  /* 0x00031000ff487984 */ /* 0x000e620000000c00 */
[----:B------:R-:W-:-:S03]  /*fd70*/  FFMA R78, R8, R78, R19 ;  /* 0x0000004e084e7223 */ /* 0x000fc60000000013 */
[----:B------:R-:W1:Y:S01]  /*fd80*/  LDS.128 R16, [0x360] ;  /* 0x00036000ff107984 */ /* 0x000e620000000c00 */
[C---:B------:R-:W-:Y:S02]  /*fd90*/  FFMA R40, R8.reuse, R40, R69 ;  /* 0x0000002808287223 */ /* 0x040fe40000000045 */
[C---:B------:R-:W-:Y:S02]  /*fda0*/  FFMA R20, R8.reuse, R41, R20 ;  /* 0x0000002908147223 */ /* 0x040fe40000000014 */
[C---:B------:R-:W-:Y:S02]  /*fdb0*/  FFMA R42, R8.reuse, R42, R71 ;  /* 0x0000002a082a7223 */ /* 0x040fe40000000047 */
[C---:B------:R-:W-:Y:S02]  /*fdc0*/  FFMA R14, R8.reuse, R43, R14 ;  /* 0x0000002b080e7223 */ /* 0x040fe4000000000e */
[C---:B------:R-:W-:Y:S02]  /*fdd0*/  FFMA R76, R8.reuse, R76, R13 ;  /* 0x0000004c084c7223 */ /* 0x040fe4000000000d */
[----:B------:R-:W-:-:S02]  /*fde0*/  FFMA R6, R8, R77, R6 ;  /* 0x0000004d08067223 */ /* 0x000fc40000000006 */
[-C--:B------:R-:W-:Y:S02]  /*fdf0*/  FFMA R79, R79, R9.reuse, R40 ;  /* 0x000000094f4f7223 */ /* 0x080fe40000000028 */
[----:B------:R-:W-:Y:S02]  /*fe00*/  FFMA R20, R80, R9, R20 ;  /* 0x0000000950147223 */ /* 0x000fe40000000014 */
[C---:B------:R-:W-:Y:S02]  /*fe10*/  FFMA R81, R9.reuse, R81, R42 ;  /* 0x0000005109517223 */ /* 0x040fe4000000002a */
[C---:B------:R-:W-:Y:S02]  /*fe20*/  FFMA R14, R9.reuse, R82, R14 ;  /* 0x00000052090e7223 */ /* 0x040fe4000000000e */
[----:B------:R-:W-:Y:S02]  /*fe30*/  FFMA R83, R9, R83, R76 ;  /* 0x0000005309537223 */ /* 0x000fe4000000004c */
[----:B------:R-:W-:-:S02]  /*fe40*/  FFMA R6, R84, R9, R6 ;  /* 0x0000000954067223 */ /* 0x000fc40000000006 */
[----:B------:R-:W-:Y:S01]  /*fe50*/  FFMA R85, R9, R85, R78 ;  /* 0x0000005509557223 */ /* 0x000fe2000000004e */
[----:B------:R-:W-:Y:S01]  /*fe60*/  IADD3 R9, R7, 0x180, RZ ;  /* 0x0000018007097810 */ /* 0x000fe20007ffe0ff */
[C---:B------:R-:W-:Y:S02]  /*fe70*/  FFMA R86, R10.reuse, R86, R79 ;  /* 0x000000560a567223 */ /* 0x040fe4000000004f */
[----:B------:R-:W-:Y:S02]  /*fe80*/  FFMA R20, R10, R87, R20 ;  /* 0x000000570a147223 */ /* 0x000fe40000000014 */
[----:B0-----:R-:W-:Y:S02]  /*fe90*/  FFMA R44, R44, R10, R81 ;  /* 0x0000000a2c2c7223 */ /* 0x001fe40000000051 */
[C---:B------:R-:W-:Y:S02]  /*fea0*/  FFMA R14, R10.reuse, R45, R14 ;  /* 0x0000002d0a0e7223 */ /* 0x040fe4000000000e */
[----:B------:R-:W-:-:S02]  /*feb0*/  FFMA R12, R10, R46, R83 ;  /* 0x0000002e0a0c7223 */ /* 0x000fc40000000053 */
[----:B------:R-:W-:-:S04]  /*fec0*/  IMAD.WIDE R8, R9, R0, c[0x0][0x168] ;  /* 0x00005a0009087625 */ /* 0x000fc800078e0200 */
[----:B------:R-:W-:Y:S02]  /*fed0*/  FFMA R6, R10, R47, R6 ;  /* 0x0000002f0a067223 */ /* 0x000fe40000000006 */
[----:B-1----:R-:W-:-:S02]  /*fee0*/  FFMA R28, R28, R10, R85 ;  /* 0x0000000a1c1c7223 */ /* 0x002fc40000000055 */
[----:B--234-:R-:W2:Y:S01]  /*fef0*/  LDG.E.CONSTANT R2, [R8.64] ;  /* 0x0000000408027981 */ /* 0x01cea2000c1e9900 */
[C---:B------:R-:W-:Y:S02]  /*ff00*/  FFMA R31, R11.reuse, R31, R44 ;  /* 0x0000001f0b1f7223 */ /* 0x040fe4000000002c */
[C---:B------:R-:W-:Y:S01]  /*ff10*/  FFMA R29, R11.reuse, R29, R86 ;  /* 0x0000001d0b1d7223 */ /* 0x040fe20000000056 */
[----:B------:R-:W-:Y:S01]  /*ff20*/  LDS.128 R44, [R4+0x780] ;  /* 0x00078000042c7984 */ /* 0x000fe20000000c00 */
[C---:B------:R-:W-:Y:S02]  /*ff30*/  FFMA R20, R11.reuse, R30, R20 ;  /* 0x0000001e0b147223 */ /* 0x040fe40000000014 */
[----:B------:R-:W-:Y:S01]  /*ff40*/  FFMA R14, R24, R11, R14 ;  /* 0x0000000b180e7223 */ /* 0x000fe2000000000e */
[----:B------:R-:W0:Y:S01]  /*ff50*/  LDS.128 R68, [0x380] ;  /* 0x00038000ff447984 */ /* 0x000e220000000c00 */
[----:B------:R-:W-:-:S02]  /*ff60*/  FFMA R25, R11, R25, R12 ;  /* 0x000000190b197223 */ /* 0x000fc4000000000c */
[C---:B------:R-:W-:Y:S01]  /*ff70*/  FFMA R6, R11.reuse, R26, R6 ;  /* 0x0000001a0b067223 */ /* 0x040fe20000000006 */
[----:B------:R-:W1:Y:S01]  /*ff80*/  LDS.128 R40, [0x370] ;  /* 0x00037000ff287984 */ /* 0x000e620000000c00 */
[----:B------:R-:W-:Y:S02]  /*ff90*/  FFMA R27, R11, R27, R28 ;  /* 0x0000001b0b1b7223 */ /* 0x000fe4000000001c */
[C---:B------:R-:W-:Y:S01]  /*ffa0*/  FFMA R72, R36.reuse, R72, R29 ;  /* 0x0000004824487223 */ /* 0x040fe2000000001d */
[----:B------:R-:W3:Y:S01]  /*ffb0*/  LDS.128 R80, [0x390] ;  /* 0x00039000ff507984 */ /* 0x000ee20000000c00 */
[C---:B------:R-:W-:Y:S02]  /*ffc0*/  FFMA R20, R36.reuse, R73, R20 ;  /* 0x0000004924147223 */ /* 0x040fe40000000014 */
[C---:B------:R-:W-:Y:S01]  /*ffd0*/  FFMA R74, R36.reuse, R74, R31 ;  /* 0x0000004a244a7223 */ /* 0x040fe2000000001f */
[----:B------:R-:W4:Y:S01]  /*ffe0*/  LDS.128 R76, [0x3a0] ;  /* 0x0003a000ff4c7984 */ /* 0x000f220000000c00 */
[----:B------:R-:W-:-:S02]  /*fff0*/  FFMA R14, R36, R75, R14 ;  /* 0x0000004b240e7223 */ /* 0x000fc4000000000e */
[C---:B------:R-:W-:Y:S01]  /*10000*/  FFMA R10, R36.reuse, R32, R25 ;  /* 0x00000020240a7223 */ /* 0x040fe20000000019 */
[----:B------:R-:W-:Y:S01]  /*10010*/  LDS.128 R28, [0x3d0] ;  /* 0x0003d000ff1c7984 */ /* 0x000fe20000000c00 */
[C---:B------:R-:W-:Y:S02]  /*10020*/  FFMA R6, R36.reuse, R33, R6 ;  /* 0x0000002124067223 */ /* 0x040fe40000000006 */
[----:B------:R-:W-:Y:S01]  /*10030*/  FFMA R36, R36, R34, R27 ;  /* 0x0000002224247223 */ /* 0x000fe2000000001b */
[----:B------:R-:W-:Y:S01]  /*10040*/  LDS.128 R84, [0x660] ;  /* 0x00066000ff547984 */ /* 0x000fe20000000c00 */
[-C--:B------:R-:W-:Y:S02]  /*10050*/  FFMA R11, R35, R37.reuse, R72 ;  /* 0x00000025230b7223 */ /* 0x080fe40000000048 */
[----:B------:R-:W-:Y:S01]  /*10060*/  FFMA R20, R56, R37, R20 ;  /* 0x0000002538147223 */ /* 0x000fe20000000014 */
[----:B------:R-:W5:Y:S01]  /*10070*/  LDS.128 R32, [0x3b0] ;  /* 0x0003b000ff207984 */ /* 0x000f620000000c00 */
[----:B------:R-:W-:-:S02]  /*10080*/  FFMA R57, R37, R57, R74 ;  /* 0x0000003925397223 */ /* 0x000fc4000000004a */
[C---:B------:R-:W-:Y:S01]  /*10090*/  FFMA R14, R37.reuse, R58, R14 ;  /* 0x0000003a250e7223 */ /* 0x040fe2000000000e */
[----:B------:R-:W4:Y:S01]  /*100a0*/  LDS.128 R24, [0x3c0] ;  /* 0x0003c000ff187984 */ /* 0x000f220000000c00 */
[C---:B------:R-:W-:Y:S02]  /*100b0*/  FFMA R59, R37.reuse, R59, R10 ;  /* 0x0000003b253b7223 */ /* 0x040fe4000000000a */
[----:B------:R-:W-:Y:S01]  /*100c0*/  FFMA R6, R52, R37, R6 ;  /* 0x0000002534067223 */ /* 0x000fe20000000006 */
[----:B------:R-:W-:Y:S01]  /*100d0*/  LDS.128 R72, [0x410] ;  /* 0x00041000ff487984 */ /* 0x000fe20000000c00 */
        /* <DEDUP_REMOVED lines=8> */
[----:B------:R0:W2:Y:S01]  /*10160*/  LDG.E.CONSTANT R66, [R8.64+0x6000] ;  /* 0x0060000408427981 */ /* 0x0000a2000c1e9900 */
[----:B------:R-:W-:Y:S02]  /*10170*/  FFMA R6, R38, R51, R6 ;  /* 0x0000003326067223 */ /* 0x000fe40000000006 */
[----:B------:R-:W-:Y:S01]  /*10180*/  FFMA R38, R16, R38, R53 ;  /* 0x0000002610267223 */ /* 0x000fe20000000035 */
[----:B------:R-:W-:Y:S01]  /*10190*/  LDS.128 R56, [0x400] ;  /* 0x00040000ff387984 */ /* 0x000fe20000000c00 */
[----:B------:R-:W-:-:S02]  /*101a0*/  FFMA R11, R39, R17, R10 ;  /* 0x00000011270b7223 */ /* 0x000fc4000000000a */
[C---:B------:R-:W-:Y:S01]  /*101b0*/  FFMA R20, R39.reuse, R18, R20 ;  /* 0x0000001227147223 */ /* 0x040fe20000000014 */
[----:B------:R-:W5:Y:S01]  /*101c0*/  LDS.128 R52, [0x3e0] ;  /* 0x0003e000ff347984 */ /* 0x000f620000000c00 */
[----:B------:R-:W-:Y:S02]  /*101d0*/  FFMA R13, R39, R19, R48 ;  /* 0x00000013270d7223 */ /* 0x000fe40000000030 */
[----:B0-----:R-:W-:Y:S01]  /*101e0*/  FFMA R68, R44, R68, R11 ;  /* 0x000000442c447223 */ /* 0x001fe2000000000b */
[----:B------:R-:W-:Y:S01]  /*101f0*/  LDS.128 R16, [R4+0x790] ;  /* 0x0007900004107984 */ /* 0x000fe20000000c00 */
[----:B-1----:R-:W-:Y:S02]  /*10200*/  FFMA R14, R40, R39, R14 ;  /* 0x00000027280e7223 */ /* 0x002fe4000000000e */
[C---:B------:R-:W-:Y:S01]  /*10210*/  FFMA R20, R44.reuse, R69, R20 ;  /* 0x000000452c147223 */ /* 0x040fe20000000014 */
[----:B------:R-:W0:Y:S01]  /*10220*/  LDS.128 R48, [0x3f0] ;  /* 0x0003f000ff307984 */ /* 0x000e220000000c00 */
[----:B------:R-:W-:-:S02]  /*10230*/  FFMA R10, R44, R70, R13 ;  /* 0x000000462c0a7223 */ /* 0x000fc4000000000d */
[C---:B------:R-:W-:Y:S01]  /*10240*/  FFMA R14, R44.reuse, R71, R14 ;  /* 0x000000472c0e7223 */ /* 0x040fe2000000000e */
[----:B------:R1:W2:Y:S01]  /*10250*/  LDG.E.CONSTANT R125, [R8.64+0xa000] ;  /* 0x00a00004087d7981 */ /* 0x0002a2000c1e9900 */
[----:B---3--:R-:W-:Y:S02]  /*10260*/  FFMA R83, R83, R45, R68 ;  /* 0x0000002d53537223 */ /* 0x008fe40000000044 */
[C---:B------:R-:W-:Y:S01]  /*10270*/  FFMA R41, R39.reuse, R41, R12 ;  /* 0x0000002927297223 */ /* 0x040fe2000000000c */
[----:B------:R-:W3:Y:S01]  /*10280*/  LDS.128 R68, [0x420] ;  /* 0x00042000ff447984 */ /* 0x000ee20000000c00 */
[C---:B------:R-:W-:Y:S02]  /*10290*/  FFMA R43, R39.reuse, R43, R38 ;  /* 0x0000002b272b7223 */ /* 0x040fe40000000026 */
[----:B------:R-:W-:Y:S01]  /*102a0*/  FFMA R6, R39, R42, R6 ;  /* 0x0000002a27067223 */ /* 0x000fe20000000006 */
[----:B------:R1:W2:Y:S01]  /*102b0*/  LDG.E.CONSTANT R123, [R8.64+0xc000] ;  /* 0x00c00004087b7981 */ /* 0x0002a2000c1e9900 */
[----:B------:R-:W-:-:S02]  /*102c0*/  FFMA R80, R44, R80, R41 ;  /* 0x000000502c507223 */ /* 0x000fc40000000029 */
[C---:B------:R-:W-:Y:S01]  /*102d0*/  FFMA R82, R44.reuse, R82, R43 ;  /* 0x000000522c527223 */ /* 0x040fe2000000002b */
[----:B------:R-:W-:Y:S01]  /*102e0*/  LDS.128 R36, [0x440] ;  /* 0x00044000ff247984 */ /* 0x000fe20000000c00 */
[----:B------:R-:W-:Y:S02]  /*102f0*/  FFMA R6, R44, R81, R6 ;  /* 0x000000512c067223 */ /* 0x000fe40000000006 */
[----:B----4-:R-:W-:Y:S01]  /*10300*/  FFMA R20, R76, R45, R20 ;  /* 0x0000002d4c147223 */ /* 0x010fe20000000014 */
[----:B------:R-:W4:Y:S01]  /*10310*/  LDS.128 R40, [0x430] ;  /* 0x00043000ff287984 */ /* 0x000f220000000c00 */
[C---:B------:R-:W-:Y:S02]  /*10320*/  FFMA R77, R45.reuse, R77, R10 ;  /* 0x0000004d2d4d7223 */ /* 0x040fe4000000000a */
[C---:B------:R-:W-:Y:S01]  /*10330*/  FFMA R14, R45.reuse, R78, R14 ;  /* 0x0000004e2d0e7223 */ /* 0x040fe2000000000e */
[----:B------:R1:W2:Y:S01]  /*10340*/  LDG.E.CONSTANT R121, [R8.64+0xe000] ;  /* 0x00e0000408797981 */ /* 0x0002a2000c1e9900 */
[----:B------:R-:W-:-:S02]  /*10350*/  FFMA R79, R45, R79, R80 ;  /* 0x0000004f2d4f7223 */ /* 0x000fc40000000050 */
[----:B-----5:R-:W-:Y:S01]  /*10360*/  FFMA R6, R32, R45, R6 ;  /* 0x0000002d20067223 */ /* 0x020fe20000000006 */
[----:B------:R1:W5:Y:S01]  /*10370*/  LDG.E.CONSTANT R119, [R8.64+0x10000] ;  /* 0x0100000408777981 */ /* 0x000362000c1e9900 */
[----:B------:R-:W-:Y:S02]  /*10380*/  FFMA R33, R45, R33, R82 ;  /* 0x000000212d217223 */ /* 0x000fe40000000052 */
[C---:B------:R-:W-:Y:S01]  /*10390*/  FFMA R34, R46.reuse, R34, R83 ;  /* 0x000000222e227223 */ /* 0x040fe20000000053 */
[----:B------:R1:W2:Y:S01]  /*103a0*/  LDG.E.CONSTANT R117, [R8.64+0x12000] ;  /* 0x0120000408757981 */ /* 0x0002a2000c1e9900 */
[----:B------:R-:W-:Y:S02]  /*103b0*/  FFMA R20, R46, R35, R20 ;  /* 0x000000232e147223 */ /* 0x000fe40000000014 */
[----:B------:R-:W-:Y:S01]  /*103c0*/  FFMA R10, R24, R46, R77 ;  /* 0x0000002e180a7223 */ /* 0x000fe2000000004d */
[----:B------:R-:W-:Y:S01]  /*103d0*/  LDS.128 R80, [0x630] ;  /* 0x00063000ff507984 */ /* 0x000fe20000000c00 */
[----:B------:R-:W-:-:S02]  /*103e0*/  FFMA R14, R46, R25, R14 ;  /* 0x000000192e0e7223 */ /* 0x000fc4000000000e */
[C---:B------:R-:W-:Y:S01]  /*103f0*/  FFMA R12, R46.reuse, R26, R79 ;  /* 0x0000001a2e0c7223 */ /* 0x040fe2000000004f */
[----:B------:R1:W2:Y:S01]  /*10400*/  LDG.E.CONSTANT R115, [R8.64+0x14000] ;  /* 0x0140000408737981 */ /* 0x0002a2000c1e9900 */
[----:B------:R-:W-:Y:S02]  /*10410*/  FFMA R6, R46, R27, R6 ;  /* 0x0000001b2e067223 */ /* 0x000fe40000000006 */
[----:B------:R-:W-:Y:S01]  /*10420*/  FFMA R46, R28, R46, R33 ;  /* 0x0000002e1c2e7223 */ /* 0x000fe20000000021 */
[----:B------:R-:W1:Y:S01]  /*10430*/  LDS.128 R24, [0x450] ;  /* 0x00045000ff187984 */ /* 0x000e620000000c00 */
[C---:B------:R-:W-:Y:S02]  /*10440*/  FFMA R11, R47.reuse, R29, R34 ;  /* 0x0000001d2f0b7223 */ /* 0x040fe40000000022 */
[C---:B------:R-:W-:Y:S01]  /*10450*/  FFMA R20, R47.reuse, R30, R20 ;  /* 0x0000001e2f147223 */ /* 0x040fe20000000014 */
[----:B------:R-:W-:Y:S01]  /*10460*/  LDS.128 R32, [0x460] ;  /* 0x00046000ff207984 */ /* 0x000fe20000000c00 */
[----:B------:R-:W-:-:S02]  /*10470*/  FFMA R13, R47, R31, R10 ;  /* 0x0000001f2f0d7223 */ /* 0x000fc4000000000a */
[----:B------:R-:W-:Y:S01]  /*10480*/  FFMA R14, R52, R47, R14 ;  /* 0x0000002f340e7223 */ /* 0x000fe2000000000e */
[----:B------:R-:W1:Y:S01]  /*10490*/  LDS.128 R28, [R4+0x7a0] ;  /* 0x0007a000041c7984 */ /* 0x000e620000000c00 */
[C---:B------:R-:W-:Y:S02]  /*104a0*/  FFMA R53, R47.reuse, R53, R12 ;  /* 0x000000352f357223 */ /* 0x040fe4000000000c */
[C---:B------:R-:W-:Y:S01]  /*104b0*/  FFMA R6, R47.reuse, R54, R6 ;  /* 0x000000362f067223 */ /* 0x040fe20000000006 */
[----:B------:R-:W-:Y:S01]  /*104c0*/  LDS.128 R76, [0x610] ;  /* 0x00061000ff4c7984 */ /* 0x000fe20000000c00 */
[----:B------:R-:W-:Y:S02]  /*104d0*/  FFMA R55, R47, R55, R46 ;  /* 0x000000372f377223 */ /* 0x000fe4000000002e */
[C---:B0-----:R-:W-:Y:S01]  /*104e0*/  FFMA R10, R16.reuse, R48, R11 ;  /* 0x00000030100a7223 */ /* 0x041fe2000000000b */
[----:B------:R-:W0:Y:S01]  /*104f0*/  LDS.128 R44, [0x470] ;  /* 0x00047000ff2c7984 */ /* 0x000e220000000c00 */
[----:B------:R-:W-:-:S02]  /*10500*/  FFMA R20, R16, R49, R20 ;  /* 0x0000003110147223 */ /* 0x000fc40000000014 */
[C---:B------:R-:W-:Y:S01]  /*10510*/  FFMA R12, R16.reuse, R50, R13 ;  /* 0x00000032100c7223 */ /* 0x040fe2000000000d */
[----:B------:R0:W2:Y:S01]  /*10520*/  LDG.E.CONSTANT R113, [R8.64+0x16000] ;  /* 0x0160000408717981 */ /* 0x0000a2000c1e9900 */
[C---:B------:R-:W-:Y:S02]  /*10530*/  FFMA R14, R16.reuse, R51, R14 ;  /* 0x00000033100e7223 */ /* 0x040fe4000000000e */
[C---:B------:R-:W-:Y:S01]  /*10540*/  FFMA R56, R16.reuse, R56, R53 ;  /* 0x0000003810387223 */ /* 0x040fe20000000035 */
[----:B------:R-:W0:Y:S01]  /*10550*/  LDS.128 R48, [0x480] ;  /* 0x00048000ff307984 */ /* 0x000e220000000c00 */
[C---:B------:R-:W-:Y:S02]  /*10560*/  FFMA R6, R16.reuse, R57, R6 ;  /* 0x0000003910067223 */ /* 0x040fe40000000006 */
[----:B------:R-:W-:Y:S01]  /*10570*/  FFMA R16, R16, R58, R55 ;  /* 0x0000003a10107223 */ /* 0x000fe20000000037 */
[----:B------:R0:W2:Y:S01]  /*10580*/  LDG.E.CONSTANT R111, [R8.64+0x18000] ;  /* 0x01800004086f7981 */ /* 0x0000a2000c1e9900 */
[----:B------:R-:W-:-:S02]  /*10590*/  FFMA R11, R59, R17, R10 ;  /* 0x000000113b0b7223 */ /* 0x000fc4000000000a */
[----:B------:R-:W-:Y:S01]  /*105a0*/  FFMA R20, R72, R17, R20 ;  /* 0x0000001148147223 */ /* 0x000fe20000000014 */
[----:B------:R-:W0:Y:S01]  /*105b0*/  LDS.128 R52, [0x490] ;  /* 0x00049000ff347984 */ /* 0x000e220000000c00 */
[C---:B------:R-:W-:Y:S02]  /*105c0*/  FFMA R75, R17.reuse, R75, R56 ;  /* 0x0000004b114b7223 */ /* 0x040fe40000000038 */
[C---:B------:R-:W-:Y:S01]  /*105d0*/  FFMA R73, R17.reuse, R73, R12 ;  /* 0x0000004911497223 */ /* 0x040fe2000000000c */
[----:B------:R-:W0:Y:S01]  /*105e0*/  LDS.128 R56, [0x4a0] ;  /* 0x0004a000ff387984 */ /* 0x000e220000000c00 */
[C---:B------:R-:W-:Y:S02]  /*105f0*/  FFMA R14, R17.reuse, R74, R14 ;  /* 0x0000004a110e7223 */ /* 0x040fe4000000000e */
[----:B---3--:R-:W-:Y:S01]  /*10600*/  FFMA R6, R68, R17, R6 ;  /* 0x0000001144067223 */ /* 0x008fe20000000006 */
[----:B------:R3:W2:Y:S01]  /*10610*/  LDG.E.CONSTANT R109, [R8.64+0x1a000] ;  /* 0x01a00004086d7981 */ /* 0x0006a2000c1e9900 */
[----:B------:R-:W-:-:S02]  /*10620*/  FFMA R17, R17, R69, R16 ;  /* 0x0000004511117223 */ /* 0x000fc40000000010 */
[C---:B------:R-:W-:Y:S01]  /*10630*/  FFMA R10, R18.reuse, R70, R11 ;  /* 0x00000046120a7223 */ /* 0x040fe2000000000b */
[----:B------:R3:W2:Y:S01]  /*10640*/  LDG.E.CONSTANT R105, [R8.64+0x1c000] ;  /* 0x01c0000408697981 */ /* 0x0006a2000c1e9900 */
[----:B------:R-:W-:Y:S02]  /*10650*/  FFMA R20, R18, R71, R20 ;  /* 0x0000004712147223 */ /* 0x000fe40000000014 */
[----:B----4-:R-:W-:Y:S01]  /*10660*/  FFMA R12, R40, R18, R73 ;  /* 0x00000012280c7223 */ /* 0x010fe20000000049 */
[----:B------:R-:W4:Y:S01]  /*10670*/  LDS.128 R68, [0x4b0] ;  /* 0x0004b000ff447984 */ /* 0x000f220000000c00 */
[C---:B------:R-:W-:Y:S02]  /*10680*/  FFMA R14, R18.reuse, R41, R14 ;  /* 0x00000029120e7223 */ /* 0x040fe4000000000e */
[C---:B------:R-:W-:Y:S01]  /*10690*/  FFMA R16, R18.reuse, R42, R75 ;  /* 0x0000002a12107223 */ /* 0x040fe2000000004b */
[----:B------:R3:W2:Y:S01]  /*106a0*/  LDG.E.CONSTANT R103, [R8.64+0x1e000] ;  /* 0x01e0000408677981 */ /* 0x0006a2000c1e9900 */
[----:B------:R-:W-:-:S02]  /*106b0*/  FFMA R6, R18, R43, R6 ;  /* 0x0000002b12067223 */ /* 0x000fc40000000006 */
[----:B------:R-:W-:Y:S01]  /*106c0*/  FFMA R18, R36, R18, R17 ;  /* 0x0000001224127223 */ /* 0x000fe20000000011 */
[----:B------:R-:W3:Y:S01]  /*106d0*/  LDS.128 R40, [0x4c0] ;  /* 0x0004c000ff287984 */ /* 0x000ee20000000c00 */
[C---:B------:R-:W-:Y:S02]  /*106e0*/  FFMA R11, R19.reuse, R37, R10 ;  /* 0x00000025130b7223 */ /* 0x040fe4000000000a */
[C---:B-1----:R-:W-:Y:S01]  /*106f0*/  FFMA R25, R19.reuse, R25, R16 ;  /* 0x0000001913197223 */ /* 0x042fe20000000010 */
[----:B------:R-:W-:Y:S01]  /*10700*/  LDS.128 R72, [0x4d0] ;  /* 0x0004d000ff487984 */ /* 0x000fe20000000c00 */
[C---:B------:R-:W-:Y:S02]  /*10710*/  FFMA R20, R19.reuse, R38, R20 ;  /* 0x0000002613147223 */ /* 0x040fe40000000014 */
[----:B------:R-:W-:Y:S01]  /*10720*/  FFMA R13, R19, R39, R12 ;  /* 0x00000027130d7223 */ /* 0x000fe2000000000c */
[----:B------:R1:W2:Y:S01]  /*10730*/  LDG.E.CONSTANT R101, [R8.64+0x20000] ;  /* 0x0200000408657981 */ /* 0x0002a2000c1e9900 */
[----:B------:R-:W-:-:S02]  /*10740*/  FFMA R14, R24, R19, R14 ;  /* 0x00000013180e7223 */ /* 0x000fc4000000000e */
[C---:B------:R-:W-:Y:S01]  /*10750*/  FFMA R6, R19.reuse, R26, R6 ;  /* 0x0000001a13067223 */ /* 0x040fe20000000006 */
[----:B------:R-:W1:Y:S01]  /*10760*/  LDS.128 R36, [R4+0x7b0] ;  /* 0x0007b00004247984 */ /* 0x000e620000000c00 */
[----:B------:R-:W-:Y:S02]  /*10770*/  FFMA R23, R19, R27, R18 ;  /* 0x0000001b13177223 */ /* 0x000fe40000000012 */
[C---:B------:R-:W-:Y:S01]  /*10780*/  FFMA R32, R28.reuse, R32, R11 ;  /* 0x000000201c207223 */ /* 0x040fe2000000000b */
[----:B------:R-:W1:Y:S01]  /*10790*/  LDS.128 R16, [0x4e0] ;  /* 0x0004e000ff107984 */ /* 0x000e620000000c00 */
[C---:B0-----:R-:W-:Y:S02]  /*107a0*/  FFMA R44, R28.reuse, R44, R25 ;  /* 0x0000002c1c2c7223 */ /* 0x041fe40000000019 */
[C---:B------:R-:W-:Y:S01]  /*107b0*/  FFMA R10, R28.reuse, R34, R13 ;  /* 0x000000221c0a7223 */ /* 0x040fe2000000000d */
[----:B------:R-:W0:Y:S01]  /*107c0*/  LDS.128 R24, [0x4f0] ;  /* 0x0004f000ff187984 */ /* 0x000e220000000c00 */
[----:B------:R-:W-:-:S02]  /*107d0*/  FFMA R20, R28, R33, R20 ;  /* 0x000000211c147223 */ /* 0x000fc40000000014 */
[C---:B------:R-:W-:Y:S01]  /*107e0*/  FFMA R14, R28.reuse, R35, R14 ;  /* 0x000000231c0e7223 */ /* 0x040fe2000000000e */
[----:B------:R0:W5:Y:S01]  /*107f0*/  LDG.E.CONSTANT R99, [R8.64+0x22000] ;  /* 0x0220000408637981 */ /* 0x000162000c1e9900 */
[----:B------:R-:W-:Y:S02]  /*10800*/  FFMA R11, R47, R29, R32 ;  /* 0x0000001d2f0b7223 */ /* 0x000fe40000000020 */
[C---:B------:R-:W-:Y:S01]  /*10810*/  FFMA R6, R28.reuse, R45, R6 ;  /* 0x0000002d1c067223 */ /* 0x040fe20000000006 */
[----:B------:R-:W0:Y:S01]  /*10820*/  LDS.128 R32, [0x500] ;  /* 0x00050000ff207984 */ /* 0x000e220000000c00 */
[----:B------:R-:W-:Y:S02]  /*10830*/  FFMA R28, R28, R46, R23 ;  /* 0x0000002e1c1c7223 */ /* 0x000fe40000000017 */
[C---:B------:R-:W-:Y:S01]  /*10840*/  FFMA R13, R29.reuse, R51, R44 ;  /* 0x000000331d0d7223 */ /* 0x040fe2000000002c */
[----:B------:R0:W5:Y:S01]  /*10850*/  LDG.E.CONSTANT R97, [R8.64+0x24000] ;  /* 0x0240000408617981 */ /* 0x000162000c1e9900 */
[----:B------:R-:W-:-:S02]  /*10860*/  FFMA R49, R29, R49, R10 ;  /* 0x000000311d317223 */ /* 0x000fc4000000000a */
[-C--:B------:R-:W-:Y:S01]  /*10870*/  FFMA R20, R48, R29.reuse, R20 ;  /* 0x0000001d30147223 */ /* 0x080fe20000000014 */
[----:B------:R-:W0:Y:S01]  /*10880*/  LDS.128 R44, [0x510] ;  /* 0x00051000ff2c7984 */ /* 0x000e220000000c00 */
[C---:B------:R-:W-:Y:S02]  /*10890*/  FFMA R14, R29.reuse, R50, R14 ;  /* 0x000000321d0e7223 */ /* 0x040fe4000000000e */
[----:B------:R-:W-:Y:S01]  /*108a0*/  FFMA R6, R52, R29, R6 ;  /* 0x0000001d34067223 */ /* 0x000fe20000000006 */
[----:B------:R0:W5:Y:S01]  /*108b0*/  LDG.E.CONSTANT R95, [R8.64+0x26000] ;  /* 0x02600004085f7981 */ /* 0x000162000c1e9900 */
[----:B------:R-:W-:Y:S02]  /*108c0*/  FFMA R53, R29, R53, R28 ;  /* 0x000000351d357223 */ /* 0x000fe4000000001c */
[----:B------:R-:W-:Y:S01]  /*108d0*/  FFMA R56, R56, R30, R49 ;  /* 0x0000001e38387223 */ /* 0x000fe20000000031 */
[----:B------:R0:W5:Y:S01]  /*108e0*/  LDG.E.CONSTANT R93, [R8.64+0x28000] ;  /* 0x02800004085d7981 */ /* 0x000162000c1e9900 */
[----:B------:R-:W-:-:S02]  /*108f0*/  FFMA R10, R30, R54, R11 ;  /* 0x000000361e0a7223 */ /* 0x000fc4000000000b */
[C---:B------:R-:W-:Y:S01]  /*10900*/  FFMA R20, R30.reuse, R55, R20 ;  /* 0x000000371e147223 */ /* 0x040fe20000000014 */
[----:B------:R-:W0:Y:S01]  /*10910*/  LDS.128 R48, [0x520] ;  /* 0x00052000ff307984 */ /* 0x000e220000000c00 */
[C---:B------:R-:W-:Y:S02]  /*10920*/  FFMA R14, R30.reuse, R57, R14 ;  /* 0x000000391e0e7223 */ /* 0x040fe4000000000e */
[C---:B------:R-:W-:Y:S01]  /*10930*/  FFMA R12, R30.reuse, R58, R13 ;  /* 0x0000003a1e0c7223 */ /* 0x040fe2000000000d */
[----:B------:R0:W5:Y:S01]  /*10940*/  LDG.E.CONSTANT R91, [R8.64+0x2a000] ;  /* 0x02a00004085b7981 */ /* 0x000162000c1e9900 */
[----:B------:R-:W-:Y:S02]  /*10950*/  FFMA R6, R30, R59, R6 ;  /* 0x0000003b1e067223 */ /* 0x000fe40000000006 */
[----:B----4-:R-:W-:Y:S01]  /*10960*/  FFMA R30, R68, R30, R53 ;  /* 0x0000001e441e7223 */ /* 0x010fe20000000035 */
[----:B------:R4:W4:Y:S01]  /*10970*/  LDG.E.CONSTANT R89, [R8.64+0x2c000] ;  /* 0x02c0000408597981 */ /* 0x000922000c1e9900 */
[----:B------:R-:W-:-:S02]  /*10980*/  FFMA R11, R31, R69, R10 ;  /* 0x000000451f0b7223 */ /* 0x000fc4000000000a */
[C---:B------:R-:W-:Y:S01]  /*10990*/  FFMA R20, R31.reuse, R70, R20 ;  /* 0x000000461f147223 */ /* 0x040fe20000000014 */
[----:B------:R-:W0:Y:S01]  /*109a0*/  LDS.128 R52, [0x530] ;  /* 0x00053000ff347984 */ /* 0x000e220000000c00 */
[C---:B------:R-:W-:Y:S02]  /*109b0*/  FFMA R13, R31.reuse, R71, R56 ;  /* 0x000000471f0d7223 */ /* 0x040fe40000000038 */
[----:B---3--:R-:W-:Y:S01]  /*109c0*/  FFMA R14, R40, R31, R14 ;  /* 0x0000001f280e7223 */ /* 0x008fe2000000000e */
[----:B------:R-:W-:Y:S01]  /*109d0*/  LDS.128 R56, [R4+0x7c0] ;  /* 0x0007c00004387984 */ /* 0x000fe20000000c00 */
[C---:B------:R-:W-:Y:S02]  /*109e0*/  FFMA R41, R31.reuse, R41, R12 ;  /* 0x000000291f297223 */ /* 0x040fe4000000000c */
[C---:B------:R-:W-:Y:S01]  /*109f0*/  FFMA R6, R31.reuse, R42, R6 ;  /* 0x0000002a1f067223 */ /* 0x040fe20000000006 */
[----:B------:R-:W3:Y:S01]  /*10a00*/  LDS.128 R68, [0x540] ;  /* 0x00054000ff447984 */ /* 0x000ee20000000c00 */
[----:B------:R-:W-:-:S02]  /*10a10*/  FFMA R23, R31, R43, R30 ;  /* 0x0000002b1f177223 */ /* 0x000fc4000000001e */
[C---:B-1----:R-:W-:Y:S01]  /*10a20*/  FFMA R72, R36.reuse, R72, R11 ;  /* 0x0000004824487223 */ /* 0x042fe2000000000b */
[----:B------:R-:W1:Y:S01]  /*10a30*/  LDS.128 R28, [0x550] ;  /* 0x00055000ff1c7984 */ /* 0x000e620000000c00 */
[C---:B------:R-:W-:Y:S02]  /*10a40*/  FFMA R74, R36.reuse, R74, R13 ;  /* 0x0000004a244a7223 */ /* 0x040fe4000000000d */
[C---:B------:R-:W-:Y:S01]  /*10a50*/  FFMA R10, R36.reuse, R16, R41 ;  /* 0x00000010240a7223 */ /* 0x040fe20000000029 */
[----:B------:R4:W5:Y:S01]  /*10a60*/  LDG.E.CONSTANT R67, [R8.64+0x42000] ;  /* 0x0420000408437981 */ /* 0x000962000c1e9900 */
[C---:B------:R-:W-:Y:S02]  /*10a70*/  FFMA R20, R36.reuse, R73, R20 ;  /* 0x0000004924147223 */ /* 0x040fe40000000014 */
[C---:B------:R-:W-:Y:S01]  /*10a80*/  FFMA R14, R36.reuse, R75, R14 ;  /* 0x0000004b240e7223 */ /* 0x040fe2000000000e */
[----:B------:R-:W1:Y:S01]  /*10a90*/  LDS.128 R40, [0x560] ;  /* 0x00056000ff287984 */ /* 0x000e620000000c00 */
[----:B------:R-:W-:-:S02]  /*10aa0*/  FFMA R6, R36, R17, R6 ;  /* 0x0000001124067223 */ /* 0x000fc40000000006 */
[----:B------:R-:W-:Y:S01]  /*10ab0*/  FFMA R36, R36, R18, R23 ;  /* 0x0000001224247223 */ /* 0x000fe20000000017 */
[----:B------:R4:W5:Y:S01]  /*10ac0*/  LDG.E.CONSTANT R124, [R8.64+0x44000] ;  /* 0x04400004087c7981 */ /* 0x000962000c1e9900 */
[----:B------:R-:W-:Y:S02]  /*10ad0*/  FFMA R11, R19, R37, R72 ;  /* 0x00000025130b7223 */ /* 0x000fe40000000048 */
[C---:B0-----:R-:W-:Y:S01]  /*10ae0*/  FFMA R25, R37.reuse, R25, R74 ;  /* 0x0000001925197223 */ /* 0x041fe2000000004a */
[----:B------:R-:W0:Y:S01]  /*10af0*/  LDS.128 R16, [0x570] ;  /* 0x00057000ff107984 */ /* 0x000e220000000c00 */
[----:B------:R-:W-:Y:S02]  /*10b00*/  FFMA R20, R24, R37, R20 ;  /* 0x0000002518147223 */ /* 0x000fe40000000014 */
[C---:B------:R-:W-:Y:S01]  /*10b10*/  FFMA R14, R37.reuse, R26, R14 ;  /* 0x0000001a250e7223 */ /* 0x040fe2000000000e */
[----:B------:R-:W0:Y:S01]  /*10b20*/  LDS.128 R72, [0x580] ;  /* 0x00058000ff487984 */ /* 0x000e220000000c00 */
[----:B------:R-:W-:-:S02]  /*10b30*/  FFMA R13, R37, R27, R10 ;  /* 0x0000001b250d7223 */ /* 0x000fc4000000000a */
[----:B------:R-:W-:Y:S01]  /*10b40*/  FFMA R6, R32, R37, R6 ;  /* 0x0000002520067223 */ /* 0x000fe20000000006 */
[----:B------:R4:W5:Y:S01]  /*10b50*/  LDG.E.CONSTANT R122, [R8.64+0x46000] ;  /* 0x04600004087a7981 */ /* 0x000962000c1e9900 */
[----:B------:R-:W-:Y:S02]  /*10b60*/  FFMA R10, R44, R38, R25 ;  /* 0x000000262c0a7223 */ /* 0x000fe40000000019 */
[----:B------:R-:W-:Y:S01]  /*10b70*/  FFMA R33, R37, R33, R36 ;  /* 0x0000002125217223 */ /* 0x000fe20000000024 */
[----:B------:R-:W0:Y:S01]  /*10b80*/  LDS.128 R24, [0x590] ;  /* 0x00059000ff187984 */ /* 0x000e220000000c00 */
[C---:B------:R-:W-:Y:S02]  /*10b90*/  FFMA R34, R38.reuse, R34, R11 ;  /* 0x0000002226227223 */ /* 0x040fe4000000000b */
[C---:B------:R-:W-:Y:S01]  /*10ba0*/  FFMA R20, R38.reuse, R35, R20 ;  /* 0x0000002326147223 */ /* 0x040fe20000000014 */
[----:B------:R4:W5:Y:S01]  /*10bb0*/  LDG.E.CONSTANT R120, [R8.64+0x48000] ;  /* 0x0480000408787981 */ /* 0x000962000c1e9900 */
[----:B------:R-:W-:-:S02]  /*10bc0*/  FFMA R14, R38, R45, R14 ;  /* 0x0000002d260e7223 */ /* 0x000fc4000000000e */
[C---:B------:R-:W-:Y:S01]  /*10bd0*/  FFMA R12, R38.reuse, R46, R13 ;  /* 0x0000002e260c7223 */ /* 0x040fe2000000000d */
[----:B------:R4:W5:Y:S01]  /*10be0*/  LDG.E.CONSTANT R118, [R8.64+0x4a000] ;  /* 0x04a0000408767981 */ /* 0x000962000c1e9900 */
[----:B------:R-:W-:Y:S02]  /*10bf0*/  FFMA R6, R38, R47, R6 ;  /* 0x0000002f26067223 */ /* 0x000fe40000000006 */
[----:B------:R-:W-:Y:S01]  /*10c00*/  FFMA R38, R48, R38, R33 ;  /* 0x0000002630267223 */ /* 0x000fe20000000021 */
[----:B------:R-:W0:Y:S01]  /*10c10*/  LDS.128 R44, [0x5a0] ;  /* 0x0005a000ff2c7984 */ /* 0x000e220000000c00 */
[C---:B------:R-:W-:Y:S02]  /*10c20*/  FFMA R11, R39.reuse, R49, R34 ;  /* 0x00000031270b7223 */ /* 0x040fe40000000022 */
[C---:B------:R-:W-:Y:S01]  /*10c30*/  FFMA R20, R39.reuse, R50, R20 ;  /* 0x0000003227147223 */ /* 0x040fe20000000014 */
[----:B------:R-:W-:Y:S01]  /*10c40*/  LDS.128 R32, [R4+0x7d0] ;  /* 0x0007d00004207984 */ /* 0x000fe20000000c00 */
[----:B------:R-:W-:-:S02]  /*10c50*/  FFMA R13, R39, R51, R10 ;  /* 0x00000033270d7223 */ /* 0x000fc4000000000a */
[----:B------:R-:W-:Y:S01]  /*10c60*/  FFMA R14, R52, R39, R14 ;  /* 0x00000027340e7223 */ /* 0x000fe2000000000e */
[----:B------:R-:W0:Y:S01]  /*10c70*/  LDS.128 R48, [0x5b0] ;  /* 0x0005b000ff307984 */ /* 0x000e220000000c00 */
[C---:B------:R-:W-:Y:S02]  /*10c80*/  FFMA R23, R39.reuse, R53, R12 ;  /* 0x0000003527177223 */ /* 0x040fe4000000000c */
[C---:B------:R-:W-:Y:S01]  /*10c90*/  FFMA R6, R39.reuse, R54, R6 ;  /* 0x0000003627067223 */ /* 0x040fe20000000006 */
[----:B------:R4:W5:Y:S01]  /*10ca0*/  LDG.E.CONSTANT R116, [R8.64+0x4c000] ;  /* 0x04c0000408747981 */ /* 0x000962000c1e9900 */
[----:B------:R-:W-:Y:S02]  /*10cb0*/  FFMA R39, R39, R55, R38 ;  /* 0x0000003727277223 */ /* 0x000fe40000000026 */
[C---:B---3--:R-:W-:Y:S01]  /*10cc0*/  FFMA R68, R56.reuse, R68, R11 ;  /* 0x0000004438447223 */ /* 0x048fe2000000000b */
[----:B------:R-:W3:Y:S01]  /*10cd0*/  LDS.128 R52, [0x5c0] ;  /* 0x0005c000ff347984 */ /* 0x000ee20000000c00 */
[----:B------:R-:W-:-:S02]  /*10ce0*/  FFMA R20, R56, R69, R20 ;  /* 0x0000004538147223 */ /* 0x000fc40000000014 */
[C---:B------:R-:W-:Y:S01]  /*10cf0*/  FFMA R70, R56.reuse, R70, R13 ;  /* 0x0000004638467223 */ /* 0x040fe2000000000d */
[----:B------:R4:W5:Y:S01]  /*10d00*/  LDG.E.CONSTANT R114, [R8.64+0x4e000] ;  /* 0x04e0000408727981 */ /* 0x000962000c1e9900 */
[C---:B------:R-:W-:Y:S02]  /*10d10*/  FFMA R14, R56.reuse, R71, R14 ;  /* 0x00000047380e7223 */ /* 0x040fe4000000000e */
[C---:B-1----:R-:W-:Y:S01]  /*10d20*/  FFMA R10, R56.reuse, R28, R23 ;  /* 0x0000001c380a7223 */ /* 0x042fe20000000017 */
[----:B------:R4:W5:Y:S01]  /*10d30*/  LDG.E.CONSTANT R112, [R8.64+0x50000] ;  /* 0x0500000408707981 */ /* 0x000962000c1e9900 */
[C---:B------:R-:W-:Y:S02]  /*10d40*/  FFMA R6, R56.reuse, R29, R6 ;  /* 0x0000001d38067223 */ /* 0x040fe40000000006 */
[----:B------:R-:W-:Y:S01]  /*10d50*/  FFMA R56, R56, R30, R39 ;  /* 0x0000001e38387223 */ /* 0x000fe20000000027 */
[----:B------:R4:W5:Y:S01]  /*10d60*/  LDG.E.CONSTANT R110, [R8.64+0x52000] ;  /* 0x05200004086e7981 */ /* 0x000962000c1e9900 */
        /* <DEDUP_REMOVED lines=8> */
[----:B------:R-:W0:Y:S01]  /*10df0*/  LDS.128 R40, [0x5f0] ;  /* 0x0005f000ff287984 */ /* 0x000e220000000c00 */
[C---:B------:R-:W-:Y:S01]  /*10e00*/  FFMA R18, R58.reuse, R18, R11 ;  /* 0x000000123a127223 */ /* 0x040fe2000000000b */
[----:B------:R-:W-:Y:S01]  /*10e10*/  IADD3 R11, R21, 0x4980, RZ ;  /* 0x00004980150b7810 */ /* 0x000fe20007ffe0ff */
[----:B------:R-:W-:Y:S01]  /*10e20*/  FFMA R19, R58, R19, R20 ;  /* 0x000000133a137223 */ /* 0x000fe20000000014 */
[----:B------:R-:W0:Y:S01]  /*10e30*/  LDS.128 R68, [0x600] ;  /* 0x00060000ff447984 */ /* 0x000e220000000c00 */
[----:B------:R-:W-:-:S02]  /*10e40*/  FFMA R6, R16, R57, R6 ;  /* 0x0000003910067223 */ /* 0x000fc40000000006 */
[----:B------:R-:W-:Y:S01]  /*10e50*/  FFMA R10, R72, R58, R13 ;  /* 0x0000003a480a7223 */ /* 0x000fe2000000000d */
[----:B------:R4:W5:Y:S01]  /*10e60*/  LDG.E.CONSTANT R108, [R8.64+0x54000] ;  /* 0x05400004086c7981 */ /* 0x000962000c1e9900 */
[C---:B------:R-:W-:Y:S02]  /*10e70*/  FFMA R14, R58.reuse, R73, R14 ;  /* 0x000000493a0e7223 */ /* 0x040fe4000000000e */
[C---:B------:R-:W-:Y:S01]  /*10e80*/  FFMA R12, R58.reuse, R74, R23 ;  /* 0x0000004a3a0c7223 */ /* 0x040fe20000000017 */
[----:B------:R4:W5:Y:S01]  /*10e90*/  LDG.E.CONSTANT R106, [R8.64+0x56000] ;  /* 0x05600004086a7981 */ /* 0x000962000c1e9900 */
[----:B------:R-:W-:Y:S02]  /*10ea0*/  FFMA R6, R58, R75, R6 ;  /* 0x0000004b3a067223 */ /* 0x000fe40000000006 */
[----:B------:R-:W-:Y:S01]  /*10eb0*/  FFMA R24, R24, R58, R17 ;  /* 0x0000003a18187223 */ /* 0x000fe20000000011 */
[----:B------:R-:W-:Y:S01]  /*10ec0*/  LDS.128 R72, [0x620] ;  /* 0x00062000ff487984 */ /* 0x000fe20000000c00 */
[----:B------:R-:W-:-:S02]  /*10ed0*/  FFMA R25, R59, R25, R18 ;  /* 0x000000193b197223 */ /* 0x000fc40000000012 */
[C---:B------:R-:W-:Y:S01]  /*10ee0*/  FFMA R26, R59.reuse, R26, R19 ;  /* 0x0000001a3b1a7223 */ /* 0x040fe20000000013 */
[----:B------:R4:W5:Y:S01]  /*10ef0*/  LDG.E.CONSTANT R104, [R8.64+0x58000] ;  /* 0x0580000408687981 */ /* 0x000962000c1e9900 */
[C---:B------:R-:W-:Y:S02]  /*10f00*/  FFMA R27, R59.reuse, R27, R10 ;  /* 0x0000001b3b1b7223 */ /* 0x040fe4000000000a */
[----:B------:R-:W-:Y:S01]  /*10f10*/  FFMA R14, R44, R59, R14 ;  /* 0x0000003b2c0e7223 */ /* 0x000fe2000000000e */
[----:B------:R-:W0:Y:S01]  /*10f20*/  LDS.128 R16, [R4+0x7e0] ;  /* 0x0007e00004107984 */ /* 0x000e220000000c00 */
[C---:B------:R-:W-:Y:S02]  /*10f30*/  FFMA R45, R59.reuse, R45, R12 ;  /* 0x0000002d3b2d7223 */ /* 0x040fe4000000000c */
[C---:B------:R-:W-:Y:S01]  /*10f40*/  FFMA R6, R59.reuse, R46, R6 ;  /* 0x0000002e3b067223 */ /* 0x040fe20000000006 */
[----:B------:R4:W5:Y:S01]  /*10f50*/  LDG.E.CONSTANT R102, [R8.64+0x5a000] ;  /* 0x05a0000408667981 */ /* 0x000962000c1e9900 */
[----:B------:R-:W-:-:S02]  /*10f60*/  FFMA R47, R59, R47, R24 ;  /* 0x0000002f3b2f7223 */ /* 0x000fc40000000018 */
[C---:B------:R-:W-:Y:S01]  /*10f70*/  FFMA R10, R32.reuse, R48, R25 ;  /* 0x00000030200a7223 */ /* 0x040fe20000000019 */
[----:B------:R-:W0:Y:S01]  /*10f80*/  LDS.128 R56, [0x640] ;  /* 0x00064000ff387984 */ /* 0x000e220000000c00 */
[C---:B------:R-:W-:Y:S02]  /*10f90*/  FFMA R26, R32.reuse, R49, R26 ;  /* 0x00000031201a7223 */ /* 0x040fe4000000001a */
[C---:B------:R-:W-:Y:S01]  /*10fa0*/  FFMA R12, R32.reuse, R50, R27 ;  /* 0x00000032200c7223 */ /* 0x040fe2000000001b */
[----:B------:R4:W5:Y:S01]  /*10fb0*/  LDG.E.CONSTANT R100, [R8.64+0x5c000] ;  /* 0x05c0000408647981 */ /* 0x000962000c1e9900 */
[C---:B------:R-:W-:Y:S02]  /*10fc0*/  FFMA R14, R32.reuse, R51, R14 ;  /* 0x00000033200e7223 */ /* 0x040fe4000000000e */
[C---:B---3--:R-:W-:Y:S01]  /*10fd0*/  FFMA R52, R32.reuse, R52, R45 ;  /* 0x0000003420347223 */ /* 0x048fe2000000002d */
[----:B------:R-:W3:Y:S01]  /*10fe0*/  LDS.128 R48, [0x650] ;  /* 0x00065000ff307984 */ /* 0x000ee20000000c00 */
[----:B------:R-:W-:-:S02]  /*10ff0*/  FFMA R54, R32, R54, R47 ;  /* 0x0000003620367223 */ /* 0x000fc4000000002f */
[----:B-1----:R-:W-:Y:S01]  /*11000*/  FFMA R36, R36, R33, R26 ;  /* 0x0000002124247223 */ /* 0x002fe2000000001a */
[----:B------:R-:W1:Y:S01]  /*11010*/  LDS.128 R44, [0x670] ;  /* 0x00067000ff2c7984 */ /* 0x000e620000000c00 */
[----:B------:R-:W-:Y:S02]  /*11020*/  FFMA R6, R32, R53, R6 ;  /* 0x0000003520067223 */ /* 0x000fe40000000006 */
[----:B------:R-:W-:Y:S01]  /*11030*/  FFMA R55, R55, R33, R10 ;  /* 0x0000002137377223 */ /* 0x000fe2000000000a */
[----:B------:R-:W1:Y:S01]  /*11040*/  LDS.128 R24, [0x680] ;  /* 0x00068000ff187984 */ /* 0x000e620000000c00 */
[C---:B------:R-:W-:Y:S02]  /*11050*/  FFMA R37, R33.reuse, R37, R12 ;  /* 0x0000002521257223 */ /* 0x040fe4000000000c */
[C---:B------:R-:W-:Y:S01]  /*11060*/  FFMA R14, R33.reuse, R38, R14 ;  /* 0x00000026210e7223 */ /* 0x040fe2000000000e */
[----:B------:R4:W5:Y:S01]  /*11070*/  LDG.E.CONSTANT R98, [R8.64+0x5e000] ;  /* 0x05e0000408627981 */ /* 0x000962000c1e9900 */
[----:B------:R-:W-:-:S02]  /*11080*/  FFMA R39, R33, R39, R52 ;  /* 0x0000002721277223 */ /* 0x000fc40000000034 */
[----:B------:R-:W-:Y:S01]  /*11090*/  FFMA R6, R28, R33, R6 ;  /* 0x000000211c067223 */ /* 0x000fe20000000006 */
[----:B------:R4:W5:Y:S01]  /*110a0*/  LDG.E.CONSTANT R96, [R8.64+0x60000] ;  /* 0x0600000408607981 */ /* 0x000962000c1e9900 */
[----:B------:R-:W-:Y:S02]  /*110b0*/  FFMA R29, R33, R29, R54 ;  /* 0x0000001d211d7223 */ /* 0x000fe40000000036 */
[C---:B------:R-:W-:Y:S01]  /*110c0*/  FFMA R30, R34.reuse, R30, R55 ;  /* 0x0000001e221e7223 */ /* 0x040fe20000000037 */
[----:B------:R4:W5:Y:S01]  /*110d0*/  LDG.E.CONSTANT R94, [R8.64+0x62000] ;  /* 0x06200004085e7981 */ /* 0x000962000c1e9900 */
[----:B------:R-:W-:Y:S02]  /*110e0*/  FFMA R31, R34, R31, R36 ;  /* 0x0000001f221f7223 */ /* 0x000fe40000000024 */
[----:B0-----:R-:W-:Y:S01]  /*110f0*/  FFMA R40, R40, R34, R37 ;  /* 0x0000002228287223 */ /* 0x001fe20000000025 */
[----:B------:R-:W-:Y:S01]  /*11100*/  IADD3 R13, R15, 0x4980, RZ ;  /* 0x000049800f0d7810 */ /* 0x000fe20007ffe0ff */
[C---:B------:R-:W-:Y:S01]  /*11110*/  FFMA R14, R34.reuse, R41, R14 ;  /* 0x00000029220e7223 */ /* 0x040fe2000000000e */
[----:B------:R-:W-:Y:S01]  /*11120*/  @!P0 IADD3 R23, R5, 0x4980, RZ ;  /* 0x0000498005178810 */ /* 0x000fe20007ffe0ff */
[C---:B------:R-:W-:Y:S01]  /*11130*/  FFMA R42, R34.reuse, R42, R39 ;  /* 0x0000002a222a7223 */ /* 0x040fe20000000027 */
[----:B------:R-:W-:Y:S01]  /*11140*/  LDS.128 R52, [0x6e0] ;  /* 0x0006e000ff347984 */ /* 0x000fe20000000c00 */
[----:B------:R-:W-:-:S02]  /*11150*/  FFMA R6, R34, R43, R6 ;  /* 0x0000002b22067223 */ /* 0x000fc40000000006 */
[----:B------:R-:W-:Y:S01]  /*11160*/  FFMA R68, R68, R34, R29 ;  /* 0x0000002244447223 */ /* 0x000fe2000000001d */
[----:B------:R-:W-:Y:S01]  /*11170*/  LDS.128 R36, [0x6a0] ;  /* 0x0006a000ff247984 */ /* 0x000fe20000000c00 */
[C---:B------:R-:W-:Y:S02]  /*11180*/  FFMA R69, R35.reuse, R69, R30 ;  /* 0x0000004523457223 */ /* 0x040fe4000000001e */
[C---:B------:R-:W-:Y:S01]  /*11190*/  FFMA R31, R35.reuse, R70, R31 ;  /* 0x00000046231f7223 */ /* 0x040fe2000000001f */
[----:B------:R4:W5:Y:S01]  /*111a0*/  LDG.E.CONSTANT R92, [R8.64+0x64000] ;  /* 0x06400004085c7981 */ /* 0x000962000c1e9900 */
[C---:B------:R-:W-:Y:S02]  /*111b0*/  FFMA R71, R35.reuse, R71, R40 ;  /* 0x0000004723477223 */ /* 0x040fe40000000028 */
[----:B------:R-:W-:Y:S01]  /*111c0*/  FFMA R14, R76, R35, R14 ;  /* 0x000000234c0e7223 */ /* 0x000fe2000000000e */
[----:B------:R4:W5:Y:S01]  /*111d0*/  LDG.E.CONSTANT R90, [R8.64+0x66000] ;  /* 0x06600004085a7981 */ /* 0x000962000c1e9900 */
[----:B------:R-:W-:-:S02]  /*111e0*/  FFMA R77, R35, R77, R42 ;  /* 0x0000004d234d7223 */ /* 0x000fc4000000002a */
[C---:B------:R-:W-:Y:S01]  /*111f0*/  FFMA R6, R35.reuse, R78, R6 ;  /* 0x0000004e23067223 */ /* 0x040fe20000000006 */
[----:B------:R-:W-:Y:S01]  /*11200*/  LDS.128 R40, [0x6b0] ;  /* 0x0006b000ff287984 */ /* 0x000fe20000000c00 */
[----:B------:R-:W-:Y:S02]  /*11210*/  FFMA R79, R35, R79, R68 ;  /* 0x0000004f234f7223 */ /* 0x000fe40000000044 */
[C---:B------:R-:W-:Y:S01]  /*11220*/  FFMA R72, R16.reuse, R72, R69 ;  /* 0x0000004810487223 */ /* 0x040fe20000000045 */
[----:B------:R-:W-:Y:S01]  /*11230*/  LDS.128 R32, [0x690] ;  /* 0x00069000ff207984 */ /* 0x000fe20000000c00 */
[C---:B------:R-:W-:Y:S02]  /*11240*/  FFMA R31, R16.reuse, R73, R31 ;  /* 0x00000049101f7223 */ /* 0x040fe4000000001f */
[C---:B------:R-:W-:Y:S01]  /*11250*/  FFMA R74, R16.reuse, R74, R71 ;  /* 0x0000004a104a7223 */ /* 0x040fe20000000047 */
[----:B------:R4:W5:Y:S01]  /*11260*/  LDG.E.CONSTANT R68, [R8.64+0x8000] ;  /* 0x0080000408447981 */ /* 0x000962000c1e9900 */
[----:B------:R-:W-:-:S02]  /*11270*/  FFMA R14, R16, R75, R14 ;  /* 0x0000004b100e7223 */ /* 0x000fc4000000000e */
[C---:B------:R-:W-:Y:S01]  /*11280*/  FFMA R80, R16.reuse, R80, R77 ;  /* 0x0000005010507223 */ /* 0x040fe2000000004d */
[----:B------:R4:W5:Y:S01]  /*11290*/  LDG.E.CONSTANT R75, [R8.64+0x3a000] ;  /* 0x03a00004084b7981 */ /* 0x000962000c1e9900 */
[C---:B------:R-:W-:Y:S02]  /*112a0*/  FFMA R6, R16.reuse, R81, R6 ;  /* 0x0000005110067223 */ /* 0x040fe40000000006 */
[----:B------:R-:W-:Y:S01]  /*112b0*/  FFMA R82, R16, R82, R79 ;  /* 0x0000005210527223 */ /* 0x000fe2000000004f */
[----:B------:R4:W5:Y:S01]  /*112c0*/  LDG.E.CONSTANT R81, [R8.64+0x34000] ;  /* 0x0340000408517981 */ /* 0x000962000c1e9900 */
[-C--:B------:R-:W-:Y:S02]  /*112d0*/  FFMA R83, R83, R17.reuse, R72 ;  /* 0x0000001153537223 */ /* 0x080fe40000000048 */
[----:B------:R-:W-:Y:S01]  /*112e0*/  FFMA R31, R56, R17, R31 ;  /* 0x00000011381f7223 */ /* 0x000fe2000000001f */
[----:B------:R4:W5:Y:S01]  /*112f0*/  LDG.E.CONSTANT R79, [R8.64+0x36000] ;  /* 0x03600004084f7981 */ /* 0x000962000c1e9900 */
[----:B------:R-:W-:-:S02]  /*11300*/  FFMA R57, R17, R57, R74 ;  /* 0x0000003911397223 */ /* 0x000fc4000000004a */
[C---:B------:R-:W-:Y:S01]  /*11310*/  FFMA R14, R17.reuse, R58, R14 ;  /* 0x0000003a110e7223 */ /* 0x040fe2000000000e */
[----:B------:R4:W5:Y:S01]  /*11320*/  LDG.E.CONSTANT R77, [R8.64+0x38000] ;  /* 0x03800004084d7981 */ /* 0x000962000c1e9900 */
[C---:B------:R-:W-:Y:S02]  /*11330*/  FFMA R59, R17.reuse, R59, R80 ;  /* 0x0000003b113b7223 */ /* 0x040fe40000000050 */
[----:B---3--:R-:W-:Y:S01]  /*11340*/  FFMA R6, R48, R17, R6 ;  /* 0x0000001130067223 */ /* 0x008fe20000000006 */
[----:B------:R4:W3:Y:S01]  /*11350*/  LDG.E.CONSTANT R73, [R8.64+0x3c000] ;  /* 0x03c0000408497981 */ /* 0x0008e2000c1e9900 */
        /* <DEDUP_REMOVED lines=8> */
[C---:B------:R-:W-:Y:S01]  /*113e0*/  FFMA R14, R18.reuse, R86, R59 ;  /* 0x00000056120e7223 */ /* 0x040fe2000000003b */
[----:B------:R4:W3:Y:S01]  /*113f0*/  LDG.E.CONSTANT R69, [R8.64+0x40000] ;  /* 0x0400000408457981 */ /* 0x0008e2000c1e9900 */
[----:B------:R-:W-:Y:S02]  /*11400*/  FFMA R6, R18, R87, R6 ;  /* 0x0000005712067223 */ /* 0x000fe40000000006 */
[----:B-1----:R-:W-:Y:S01]  /*11410*/  FFMA R20, R44, R18, R49 ;  /* 0x000000122c147223 */ /* 0x002fe20000000031 */
[----:B------:R-:W-:Y:S01]  /*11420*/  LDS.128 R56, [0x6f0] ;  /* 0x0006f000ff387984 */ /* 0x000fe20000000c00 */
        /* <DEDUP_REMOVED lines=10> */
[----:B------:R-:W-:Y:S01]  /*114d0*/  LDS.128 R48, [0x6d0] ;  /* 0x0006d000ff307984 */ /* 0x000fe20000000c00 */
[C---:B------:R-:W-:Y:S02]  /*114e0*/  FFMA R63, R19.reuse, R47, R84 ;  /* 0x0000002f133f7223 */ /* 0x040fe40000000054 */
[----:B------:R-:W-:Y:S01]  /*114f0*/  FFMA R24, R24, R19, R85 ;  /* 0x0000001318187223 */ /* 0x000fe20000000055 */
[----:B------:R-:W0:Y:S04]  /*11500*/  LDS.128 R28, [R4+0x7f0] ;  /* 0x0007f000041c7984 */ /* 0x000e280000000c00 */
[----:B------:R-:W1:Y:S04]  /*11510*/  LDS.128 R44, [0x6c0] ;  /* 0x0006c000ff2c7984 */ /* 0x000e680000000c00 */
[----:B------:R-:W-:Y:S06]  /*11520*/  BAR.SYNC 0x0 ;  /* 0x0000000000007b1d */ /* 0x000fec0000000000 */
[----:B--2---:R2:W-:Y:S04]  /*11530*/  STS [R65.X4+0x700], R2 ;  /* 0x0007000241007388 */ /* 0x0045e80000004800 */
[----:B------:R4:W3:Y:S04]  /*11540*/  LDG.E.CONSTANT R85, [R8.64+0x30000] ;  /* 0x0300000408557981 */ /* 0x0008e8000c1e9900 */
[----:B------:R4:W3:Y:S04]  /*11550*/  LDG.E.CONSTANT R84, [R8.64+0x6c000] ;  /* 0x06c0000408547981 */ /* 0x0008e8000c1e9900 */
[----:B------:R4:W3:Y:S04]  /*11560*/  LDG.E.CONSTANT R80, [R8.64+0x70000] ;  /* 0x0700000408507981 */ /* 0x0008e8000c1e9900 */
[----:B------:R4:W3:Y:S04]  /*11570*/  LDG.E.CONSTANT R78, [R8.64+0x72000] ;  /* 0x07200004084e7981 */ /* 0x0008e8000c1e9900 */
[----:B------:R4:W3:Y:S04]  /*11580*/  LDG.E.CONSTANT R76, [R8.64+0x74000] ;  /* 0x07400004084c7981 */ /* 0x0008e8000c1e9900 */
[----:B------:R4:W3:Y:S04]  /*11590*/  LDG.E.CONSTANT R74, [R8.64+0x76000] ;  /* 0x07600004084a7981 */ /* 0x0008e8000c1e9900 */
[----:B------:R4:W3:Y:S04]  /*115a0*/  LDG.E.CONSTANT R72, [R8.64+0x78000] ;  /* 0x0780000408487981 */ /* 0x0008e8000c1e9900 */
[----:B------:R4:W3:Y:S04]  /*115b0*/  LDG.E.CONSTANT R70, [R8.64+0x7a000] ;  /* 0x07a0000408467981 */ /* 0x0008e8000c1e9900 */
[----:B--2---:R4:W2:Y:S04]  /*115c0*/  LDG.E.CONSTANT R2, [R8.64+0x7c000] ;  /* 0x07c0000408027981 */ /* 0x0048a8000c1e9900 */
[----:B------:R-:W2:Y:S04]  /*115d0*/  LDG.E.CONSTANT R10, [R10.64] ;  /* 0x000000040a0a7981 */ /* 0x000ea8000c1e9900 */
[----:B------:R-:W2:Y:S04]  /*115e0*/  LDG.E.CONSTANT R12, [R12.64] ;  /* 0x000000040c0c7981 */ /* 0x000ea8000c1e9900 */
[----:B----4-:R-:W4:Y:S04]  /*115f0*/  LDG.E.CONSTANT R8, [R8.64+0x7e000] ;  /* 0x07e0000408087981 */ /* 0x010f28000c1e9900 */
[----:B------:R-:W4:Y:S04]  /*11600*/  LDG.E.CONSTANT R16, [R16.64] ;  /* 0x0000000410107981 */ /* 0x000f28000c1e9900 */
[----:B------:R-:W4:Y:S04]  /*11610*/  @!P0 LDG.E.CONSTANT R22, [R22.64] ;  /* 0x0000000416168981 */ /* 0x000f28000c1e9900 */
[----:B------:R-:W-:Y:S04]  /*11620*/  STS [R65.X4+0x900], R62 ;  /* 0x0009003e41007388 */ /* 0x000fe80000004800 */
[----:B------:R-:W-:Y:S04]  /*11630*/  STS [R65.X4+0xb00], R64 ;  /* 0x000b004041007388 */ /* 0x000fe80000004800 */
[----:B------:R-:W-:Y:S04]  /*11640*/  STS [R65.X4+0xd00], R66 ;  /* 0x000d004241007388 */ /* 0x000fe80000004800 */
        /* <DEDUP_REMOVED lines=52> */
[----:B------:R-:W-:Y:S01]  /*11990*/  FFMA R27, R19, R27, R20 ;  /* 0x0000001b131b7223 */ /* 0x000fe20000000014 */
        /* <DEDUP_REMOVED lines=8> */
[----:B--2---:R-:W-:Y:S04]  /*11a20*/  STS [R65.X4+0x8300], R2 ;  /* 0x0083000241007388 */ /* 0x004fe80000004800 */
[----:B------:R-:W-:Y:S04]  /*11a30*/  STS [R65.X4], R10 ;  /* 0x0000000a41007388 */ /* 0x000fe80000004800 */
[----:B------:R-:W-:Y:S04]  /*11a40*/  STS [R65.X4+0x200], R12 ;  /* 0x0002000c41007388 */ /* 0x000fe80000004800 */
[----:B----4-:R-:W-:Y:S04]  /*11a50*/  STS [R65.X4+0x8500], R8 ;  /* 0x0085000841007388 */ /* 0x010fe80000004800 */
[----:B------:R-:W-:Y:S04]  /*11a60*/  STS [R65.X4+0x400], R16 ;  /* 0x0004001041007388 */ /* 0x000fe80000004800 */
[----:B------:R-:W-:Y:S04]  /*11a70*/  @!P0 STS [R65.X4+0x600], R22 ;  /* 0x0006001641008388 */ /* 0x000fe80000004800 */
[----:B------:R-:W-:Y:S06]  /*11a80*/  BAR.SYNC 0x0 ;  /* 0x0000000000007b1d */ /* 0x000fec0000000000 */
[----:B------:R-:W-:Y:S04]  /*11a90*/  LDS.128 R8, [R4+0x700] ;  /* 0x0007000004087984 */ /* 0x000fe80000000c00 */
[----:B------:R-:W2:Y:S01]  /*11aa0*/  LDS.128 R76, [RZ] ;  /* 0x00000000ff4c7984 */ /* 0x000ea20000000c00 */
[----:B0-----:R-:W-:-:S02]  /*11ab0*/  FFMA R32, R28, R32, R61 ;  /* 0x000000201c207223 */ /* 0x001fc4000000003d */
[C---:B------:R-:W-:Y:S01]  /*11ac0*/  FFMA R18, R28.reuse, R33, R18 ;  /* 0x000000211c127223 */ /* 0x040fe20000000012 */
[----:B------:R-:W0:Y:S01]  /*11ad0*/  LDS.128 R68, [0x10] ;  /* 0x00001000ff447984 */ /* 0x000e220000000c00 */
[C---:B------:R-:W-:Y:S02]  /*11ae0*/  FFMA R34, R28.reuse, R34, R63 ;  /* 0x000000221c227223 */ /* 0x040fe4000000003f */
[C---:B------:R-:W-:Y:S01]  /*11af0*/  FFMA R24, R28.reuse, R35, R24 ;  /* 0x000000231c187223 */ /* 0x040fe20000000018 */
[----:B------:R-:W3:Y:S01]  /*11b00*/  LDS.128 R72, [0x20] ;  /* 0x00002000ff487984 */ /* 0x000ee20000000c00 */
[C---:B------:R-:W-:Y:S02]  /*11b10*/  FFMA R2, R28.reuse, R36, R25 ;  /* 0x000000241c027223 */ /* 0x040fe40000000019 */
[C---:B------:R-:W-:Y:S01]  /*11b20*/  FFMA R6, R28.reuse, R37, R6 ;  /* 0x000000251c067223 */ /* 0x040fe20000000006 */
[----:B------:R-:W-:Y:S01]  /*11b30*/  LDS.128 R84, [0x340] ;  /* 0x00034000ff547984 */ /* 0x000fe20000000c00 */
[----:B------:R-:W-:-:S02]  /*11b40*/  FFMA R28, R28, R38, R27 ;  /* 0x000000261c1c7223 */ /* 0x000fc4000000001b */
[-C--:B------:R-:W-:Y:S01]  /*11b50*/  FFMA R13, R39, R29.reuse, R32 ;  /* 0x0000001d270d7223 */ /* 0x080fe20000000020 */
[----:B------:R-:W-:Y:S01]  /*11b60*/  LDS.128 R80, [0x3a0] ;  /* 0x0003a000ff507984 */ /* 0x000fe20000000c00 */
[----:B------:R-:W-:-:S03]  /*11b70*/  FFMA R18, R40, R29, R18 ;  /* 0x0000001d28127223 */ /* 0x000fc60000000012 */
[----:B------:R-:W4:Y:S01]  /*11b80*/  LDS.128 R36, [0x30] ;  /* 0x00003000ff247984 */ /* 0x000f220000000c00 */
[C---:B------:R-:W-:Y:S02]  /*11b90*/  FFMA R17, R29.reuse, R41, R34 ;  /* 0x000000291d117223 */ /* 0x040fe40000000022 */
[C---:B------:R-:W-:Y:S01]  /*11ba0*/  FFMA R24, R29.reuse, R42, R24 ;  /* 0x0000002a1d187223 */ /* 0x040fe20000000018 */
[----:B------:R-:W-:Y:S01]  /*11bb0*/  LDS.128 R32, [0x70] ;  /* 0x00007000ff207984 */ /* 0x000fe20000000c00 */
[C---:B------:R-:W-:Y:S02]  /*11bc0*/  FFMA R19, R29.reuse, R43, R2 ;  /* 0x0000002b1d137223 */ /* 0x040fe40000000002 */
[----:B-1----:R-:W-:Y:S01]  /*11bd0*/  FFMA R6, R44, R29, R6 ;  /* 0x0000001d2c067223 */ /* 0x002fe20000000006 */
[----:B------:R-:W1:Y:S01]  /*11be0*/  LDS.128 R40, [0x40] ;  /* 0x00004000ff287984 */ /* 0x000e620000000c00 */
[----:B------:R-:W-:Y:S02]  /*11bf0*/  FFMA R29, R29, R45, R28 ;  /* 0x0000002d1d1d7223 */ /* 0x000fe4000000001c */
[----:B------:R-:W-:-:S02]  /*11c00*/  FFMA R2, R30, R46, R13 ;  /* 0x0000002e1e027223 */ /* 0x000fc4000000000d */
[C---:B------:R-:W-:Y:S02]  /*11c10*/  FFMA R18, R30.reuse, R47, R18 ;  /* 0x0000002f1e127223 */ /* 0x040fe40000000012 */
[----:B------:R-:W5:Y:S01]  /*11c20*/  LDS.128 R44, [0x50] ;  /* 0x00005000ff2c7984 */ /* 0x000f620000000c00 */
[----:B------:R-:W-:Y:S02]  /*11c30*/  FFMA R49, R30, R49, R24 ;  /* 0x000000311e317223 */ /* 0x000fe40000000018 */
[----:B------:R-:W-:Y:S01]  /*11c40*/  FFMA R48, R48, R30, R17 ;  /* 0x0000001e30307223 */ /* 0x000fe20000000011 */
[----:B------:R-:W1:Y:S01]  /*11c50*/  LDS.128 R24, [0x60] ;  /* 0x00006000ff187984 */ /* 0x000e620000000c00 */
[----:B------:R-:W-:Y:S02]  /*11c60*/  FFMA R50, R30, R50, R19 ;  /* 0x000000321e327223 */ /* 0x000fe40000000013 */
[----:B------:R-:W-:Y:S02]  /*11c70*/  FFMA R54, R31, R54, R18 ;  /* 0x000000361f367223 */ /* 0x000fe40000000012 */
[----:B------:R-:W1:Y:S01]  /*11c80*/  LDS.128 R16, [R4+0x710] ;  /* 0x0007100004107984 */ /* 0x000e620000000c00 */
        /* <DEDUP_REMOVED lines=8> */
[C---:B--2---:R-:W-:Y:S02]  /*11d10*/  FFMA R76, R8.reuse, R76, R53 ;  /* 0x0000004c084c7223 */ /* 0x044fe40000000035 */
[C---:B------:R-:W-:Y:S02]  /*11d20*/  FFMA R77, R8.reuse, R77, R54 ;  /* 0x0000004d084d7223 */ /* 0x040fe40000000036 */
[C---:B------:R-:W-:Y:S02]  /*11d30*/  FFMA R78, R8.reuse, R78, R55 ;  /* 0x0000004e084e7223 */ /* 0x040fe40000000037 */
[----:B------:R-:W2:Y:S01]  /*11d40*/  LDS.128 R52, [0x90] ;  /* 0x00009000ff347984 */ /* 0x000ea20000000c00 */
[----:B------:R-:W-:Y:S02]  /*11d50*/  FFMA R6, R31, R58, R6 ;  /* 0x0000003a1f067223 */ /* 0x000fe40000000006 */
[C---:B------:R-:W-:Y:S01]  /*11d60*/  FFMA R79, R8.reuse, R79, R56 ;  /* 0x0000004f084f7223 */ /* 0x040fe20000000038 */
[----:B------:R-:W-:Y:S01]  /*11d70*/  LDS.128 R28, [R4+0x720] ;  /* 0x00072000041c7984 */ /* 0x000fe20000000c00 */
[----:B0-----:R-:W-:-:S02]  /*11d80*/  FFMA R68, R8, R68, R57 ;  /* 0x0000004408447223 */ /* 0x001fc40000000039 */
[C---:B------:R-:W-:Y:S02]  /*11d90*/  FFMA R6, R8.reuse, R69, R6 ;  /* 0x0000004508067223 */ /* 0x040fe40000000006 */
[----:B------:R-:W-:Y:S02]  /*11da0*/  FFMA R8, R8, R70, R59 ;  /* 0x0000004608087223 */ /* 0x000fe4000000003b */
[-C--:B------:R-:W-:Y:S01]  /*11db0*/  FFMA R13, R71, R9.reuse, R76 ;  /* 0x00000009470d7223 */ /* 0x080fe2000000004c */
[----:B------:R-:W0:Y:S01]  /*11dc0*/  LDS.128 R56, [0xa0] ;  /* 0x0000a000ff387984 */ /* 0x000e220000000c00 */
[----:B---3--:R-:W-:Y:S02]  /*11dd0*/  FFMA R72, R72, R9, R77 ;  /* 0x0000000948487223 */ /* 0x008fe4000000004d */
[C---:B------:R-:W-:Y:S02]  /*11de0*/  FFMA R73, R9.reuse, R73, R78 ;  /* 0x0000004909497223 */ /* 0x040fe4000000004e */
[----:B------:R-:W-:-:S02]  /*11df0*/  FFMA R79, R9, R74, R79 ;  /* 0x0000004a094f7223 */ /* 0x000fc4000000004f */
[C---:B------:R-:W-:Y:S02]  /*11e00*/  FFMA R23, R9.reuse, R75, R68 ;  /* 0x0000004b09177223 */ /* 0x040fe40000000044 */
[----:B----4-:R-:W-:Y:S01]  /*11e10*/  FFMA R37, R9, R37, R8 ;  /* 0x0000002509257223 */ /* 0x010fe20000000008 */
[----:B------:R-:W3:Y:S01]  /*11e20*/  LDS.128 R68, [0xb0] ;  /* 0x0000b000ff447984 */ /* 0x000ee20000000c00 */
[----:B------:R-:W-:Y:S02]  /*11e30*/  FFMA R2, R10, R38, R13 ;  /* 0x000000260a027223 */ /* 0x000fe4000000000d */
[----:B------:R-:W-:Y:S02]  /*11e40*/  FFMA R6, R36, R9, R6 ;  /* 0x0000000924067223 */ /* 0x000fe40000000006 */
[----:B-1----:R-:W-:Y:S02]  /*11e50*/  FFMA R40, R40, R10, R73 ;  /* 0x0000000a28287223 */ /* 0x002fe40000000049 */
[----:B------:R-:W-:-:S02]  /*11e60*/  FFMA R41, R10, R41, R79 ;  /* 0x000000290a297223 */ /* 0x000fc4000000004f */
[----:B------:R-:W-:Y:S01]  /*11e70*/  FFMA R8, R10, R39, R72 ;  /* 0x000000270a087223 */ /* 0x000fe20000000048 */
[----:B------:R-:W-:Y:S01]  /*11e80*/  LDS.128 R76, [0x100] ;  /* 0x00010000ff4c7984 */ /* 0x000fe20000000c00 */
[----:B-----5:R-:W-:Y:S02]  /*11e90*/  FFMA R44, R44, R10, R37 ;  /* 0x0000000a2c2c7223 */ /* 0x020fe40000000025 */
[C---:B------:R-:W-:Y:S01]  /*11ea0*/  FFMA R45, R11.reuse, R45, R2 ;  /* 0x0000002d0b2d7223 */ /* 0x040fe20000000002 */
[----:B------:R-:W1:Y:S01]  /*11eb0*/  LDS.128 R72, [0xc0] ;  /* 0x0000c000ff487984 */ /* 0x000e620000000c00 */
        /* <DEDUP_REMOVED lines=20> */
[----:B--2---:R-:W-:Y:S02]  /*12000*/  FFMA R8, R52, R17, R8 ;  /* 0x0000001134087223 */ /* 0x004fe40000000008 */
[C---:B------:R-:W-:Y:S02]  /*12010*/  FFMA R11, R17.reuse, R53, R34 ;  /* 0x00000035110b7223 */ /* 0x040fe40000000022 */
[C---:B------:R-:W-:Y:S01]  /*12020*/  FFMA R24, R17.reuse, R54, R24 ;  /* 0x0000003611187223 */ /* 0x040fe20000000018 */
[----:B------:R-:W-:Y:S01]  /*12030*/  LDS.128 R32, [0x150] ;  /* 0x00015000ff207984 */ /* 0x000fe20000000c00 */
[----:B------:R-:W-:-:S03]  /*12040*/  FFMA R13, R17, R55, R2 ;  /* 0x00000037110d7223 */ /* 0x000fc60000000002 */
[----:B------:R-:W2:Y:S01]  /*12050*/  LDS.128 R52, [0x120] ;  /* 0x00012000ff347984 */ /* 0x000ea20000000c00 */
[----:B0-----:R-:W-:Y:S02]  /*12060*/  FFMA R6, R56, R17, R6 ;  /* 0x0000001138067223 */ /* 0x001fe40000000006 */
[C---:B------:R-:W-:Y:S02]  /*12070*/  FFMA R8, R18.reuse, R59, R8 ;  /* 0x0000003b12087223 */ /* 0x040fe40000000008 */
[----:B------:R-:W-:Y:S02]  /*12080*/  FFMA R17, R17, R57, R16 ;  /* 0x0000003911117223 */ /* 0x000fe40000000010 */
[----:B------:R-:W-:Y:S02]  /*12090*/  FFMA R2, R18, R58, R9 ;  /* 0x0000003a12027223 */ /* 0x000fe40000000009 */
[----:B---3--:R-:W-:Y:S01]  /*120a0*/  FFMA R68, R68, R18, R11 ;  /* 0x0000001244447223 */ /* 0x008fe2000000000b */
[----:B------:R-:W0:Y:S01]  /*120b0*/  LDS.128 R56, [0x130] ;  /* 0x00013000ff387984 */ /* 0x000e220000000c00 */
        /* <DEDUP_REMOVED lines=33> */
[----:B--2---:R-:W-:Y:S01]  /*122d0*/  FFMA R52, R52, R30, R17 ;  /* 0x0000001e34347223 */ /* 0x004fe20000000011 */
[----:B------:R-:W2:Y:S01]  /*122e0*/  LDS.128 R48, [0x1a0] ;  /* 0x0001a000ff307984 */ /* 0x000ea20000000c00 */
[----:B------:R-:W-:-:S03]  /*122f0*/  FFMA R54, R30, R54, R19 ;  /* 0x000000361e367223 */ /* 0x000fc60000000013 */
[----:B------:R-:W2:Y:S01]  /*12300*/  LDS.128 R16, [0x1b0] ;  /* 0x0001b000ff107984 */ /* 0x000ea20000000c00 */
[C---:B------:R-:W-:Y:S02]  /*12310*/  FFMA R36, R30.reuse, R53, R36 ;  /* 0x000000351e247223 */ /* 0x040fe40000000024 */
[----:B------:R-:W-:Y:S02]  /*12320*/  FFMA R6, R30, R55, R6 ;  /* 0x000000371e067223 */ /* 0x000fe40000000006 */
[----:B0-----:R-:W-:Y:S02]  /*12330*/  FFMA R56, R56, R30, R29 ;  /* 0x0000001e38387223 */ /* 0x001fe4000000001d */
[C---:B------:R-:W-:Y:S02]  /*12340*/  FFMA R57, R31.reuse, R57, R2 ;  /* 0x000000391f397223 */ /* 0x040fe40000000002 */
[C---:B------:R-:W-:Y:S02]  /*12350*/  FFMA R58, R31.reuse, R58, R41 ;  /* 0x0000003a1f3a7223 */ /* 0x040fe40000000029 */
[----:B------:R-:W-:Y:S01]  /*12360*/  FFMA R59, R31, R59, R52 ;  /* 0x0000003b1f3b7223 */ /* 0x000fe20000000034 */
[----:B------:R-:W-:Y:S01]  /*12370*/  LDS.128 R40, [0x1c0] ;  /* 0x0001c000ff287984 */ /* 0x000fe20000000c00 */
[----:B---3--:R-:W-:-:S02]  /*12380*/  FFMA R24, R24, R31, R36 ;  /* 0x0000001f18187223 */ /* 0x008fc40000000024 */
[C---:B------:R-:W-:Y:S01]  /*12390*/  FFMA R25, R31.reuse, R25, R54 ;  /* 0x000000191f197223 */ /* 0x040fe20000000036 */
[----:B------:R-:W0:Y:S01]  /*123a0*/  LDS.128 R36, [R4+0x740] ;  /* 0x0007400004247984 */ /* 0x000e220000000c00 */
        /* <DEDUP_REMOVED lines=28> */
[----:B--2---:R-:W-:Y:S02]  /*12570*/  FFMA R48, R48, R10, R9 ;  /* 0x0000000a30307223 */ /* 0x004fe40000000009 */
[----:B------:R-:W-:-:S02]  /*12580*/  FFMA R49, R11, R49, R2 ;  /* 0x000000310b317223 */ /* 0x000fc40000000002 */
[C---:B------:R-:W-:Y:S02]  /*12590*/  FFMA R50, R11.reuse, R50, R33 ;  /* 0x000000320b327223 */ /* 0x040fe40000000021 */
[----:B------:R-:W-:Y:S01]  /*125a0*/  FFMA R2, R16, R11, R24 ;  /* 0x0000000b10027223 */ /* 0x000fe20000000018 */
[----:B------:R-:W-:Y:S01]  /*125b0*/  LDS.128 R32, [0x230] ;  /* 0x00023000ff207984 */ /* 0x000fe20000000c00 */
[C---:B------:R-:W-:Y:S02]  /*125c0*/  FFMA R51, R11.reuse, R51, R76 ;  /* 0x000000330b337223 */ /* 0x040fe4000000004c */
[C---:B------:R-:W-:Y:S01]  /*125d0*/  FFMA R9, R11.reuse, R17, R78 ;  /* 0x000000110b097223 */ /* 0x040fe2000000004e */
[----:B------:R-:W2:Y:S01]  /*125e0*/  LDS.128 R24, [R4+0x750] ;  /* 0x0007500004187984 */ /* 0x000ea20000000c00 */
[C---:B------:R-:W-:Y:S02]  /*125f0*/  FFMA R6, R11.reuse, R18, R6 ;  /* 0x000000120b067223 */ /* 0x040fe40000000006 */
[----:B------:R-:W-:Y:S01]  /*12600*/  FFMA R11, R11, R19, R48 ;  /* 0x000000130b0b7223 */ /* 0x000fe20000000030 */
[----:B------:R-:W-:Y:S04]  /*12610*/  LDS.128 R76, [0x2c0] ;  /* 0x0002c000ff4c7984 */ /* 0x000fe80000000c00 */
[----:B------:R-:W2:Y:S01]  /*12620*/  LDS.128 R16, [0x240] ;  /* 0x00024000ff107984 */ /* 0x000ea20000000c00 */
[----:B0-----:R-:W-:-:S02]  /*12630*/  FFMA R50, R36, R41, R50 ;  /* 0x0000002924327223 */ /* 0x001fc40000000032 */
[C---:B------:R-:W-:Y:S02]  /*12640*/  FFMA R8, R36.reuse, R40, R49 ;  /* 0x0000002824087223 */ /* 0x040fe40000000031 */
[C---:B------:R-:W-:Y:S02]  /*12650*/  FFMA R10, R36.reuse, R42, R51 ;  /* 0x0000002a240a7223 */ /* 0x040fe40000000033 */
[C---:B------:R-:W-:Y:S02]  /*12660*/  FFMA R2, R36.reuse, R43, R2 ;  /* 0x0000002b24027223 */ /* 0x040fe40000000002 */
[C---:B---3--:R-:W-:Y:S01]  /*12670*/  FFMA R52, R36.reuse, R52, R9 ;  /* 0x0000003424347223 */ /* 0x048fe20000000009 */
[----:B------:R-:W0:Y:S01]  /*12680*/  LDS.128 R40, [0x250] ;  /* 0x00025000ff287984 */ /* 0x000e220000000c00 */
        /* <DEDUP_REMOVED lines=30> */
[C---:B--2---:R-:W-:Y:S02]  /*12870*/  FFMA R32, R24.reuse, R32, R13 ;  /* 0x0000002018207223 */ /* 0x044fe4000000000d */
        /* <DEDUP_REMOVED lines=9> */
[----:B------:R-:W2:Y:S01]  /*12910*/  LDS.128 R16, [0x2d0] ;  /* 0x0002d000ff107984 */ /* 0x000ea20000000c00 */
[----:B0-----:R-:W-:-:S02]  /*12920*/  FFMA R12, R40, R25, R12 ;  /* 0x00000019280c7223 */ /* 0x001fc4000000000c */
        /* <DEDUP_REMOVED lines=24> */
[----:B------:R-:W1:Y:S01]  /*12ab0*/  LDS.128 R24, [0x310] ;  /* 0x00031000ff187984 */ /* 0x000e620000000c00 */
        /* <DEDUP_REMOVED lines=14> */
[----:B------:R-:W5:Y:S01]  /*12ba0*/  LDS.128 R44, [0x350] ;  /* 0x00035000ff2c7984 */ /* 0x000f620000000c00 */
[----:B--2---:R-:W-:-:S02]  /*12bb0*/  FFMA R6, R16, R9, R6 ;  /* 0x0000000910067223 */ /* 0x004fc40000000006 */
[----:B------:R-:W-:Y:S01]  /*12bc0*/  FFMA R23, R9, R17, R8 ;  /* 0x0000001109177223 */ /* 0x000fe20000000008 */
[----:B------:R-:W-:Y:S01]  /*12bd0*/  IADD3 R9, R7, 0x1c0, RZ ;  /* 0x000001c007097810 */ /* 0x000fe20007ffe0ff */
[----:B------:R-:W-:-:S04]  /*12be0*/  FFMA R14, R10, R18, R13 ;  /* 0x000000120a0e7223 */ /* 0x000fc8000000000d */
[----:B------:R-:W-:-:S04]  /*12bf0*/  IMAD.WIDE R8, R9, R0, c[0x0][0x168] ;  /* 0x00005a0009087625 */ /* 0x000fc800078e0200 */
[C---:B------:R-:W-:Y:S01]  /*12c00*/  FFMA R13, R10.reuse, R37, R2 ;  /* 0x000000250a0d7223 */ /* 0x040fe20000000002 */
[----:B------:R2:W2:Y:S04]  /*12c10*/  LDG.E.CONSTANT R62, [R8.64+0x2000] ;  /* 0x00200004083e7981 */ /* 0x0004a8000c1e9900 */
[----:B------:R-:W2:Y:S01]  /*12c20*/  LDG.E.CONSTANT R2, [R8.64] ;  /* 0x0000000408027981 */ /* 0x000ea2000c1e9900 */
[----:B------:R-:W-:-:S03]  /*12c30*/  FFMA R12, R10, R19, R12 ;  /* 0x000000130a0c7223 */ /* 0x000fc6000000000c */
[----:B------:R-:W5:Y:S01]  /*12c40*/  LDS.128 R16, [0x360] ;  /* 0x00036000ff107984 */ /* 0x000f620000000c00 */
[----:B------:R-:W-:Y:S02]  /*12c50*/  FFMA R20, R36, R10, R77 ;  /* 0x0000000a24147223 */ /* 0x000fe4000000004d */
[C---:B------:R-:W-:Y:S01]  /*12c60*/  FFMA R22, R10.reuse, R38, R79 ;  /* 0x000000260a167223 */ /* 0x040fe2000000004f */
[----:B------:R1:W2:Y:S01]  /*12c70*/  LDG.E.CONSTANT R64, [R8.64+0x4000] ;  /* 0x0040000408407981 */ /* 0x0002a2000c1e9900 */
[----:B------:R-:W-:-:S03]  /*12c80*/  FFMA R6, R10, R39, R6 ;  /* 0x000000270a067223 */ /* 0x000fc60000000006 */
[----:B------:R-:W5:Y:S01]  /*12c90*/  LDS.128 R36, [0x370] ;  /* 0x00037000ff247984 */ /* 0x000f620000000c00 */
[C---:B------:R-:W-:Y:S02]  /*12ca0*/  FFMA R29, R11.reuse, R29, R14 ;  /* 0x0000001d0b1d7223 */ /* 0x040fe4000000000e */
[C---:B------:R-:W-:Y:S01]  /*12cb0*/  FFMA R31, R11.reuse, R31, R20 ;  /* 0x0000001f0b1f7223 */ /* 0x040fe20000000014 */
[----:B------:R-:W5:Y:S01]  /*12cc0*/  LDS.128 R76, [0x3b0] ;  /* 0x0003b000ff4c7984 */ /* 0x000f620000000c00 */
[----:B0-----:R-:W-:Y:S02]  /*12cd0*/  FFMA R13, R48, R11, R13 ;  /* 0x0000000b300d7223 */ /* 0x001fe4000000000d */
[C---:B------:R-:W-:Y:S01]  /*12ce0*/  FFMA R49, R11.reuse, R49, R22 ;  /* 0x000000310b317223 */ /* 0x040fe20000000016 */
[----:B------:R0:W2:Y:S01]  /*12cf0*/  LDG.E.CONSTANT R66, [R8.64+0x6000] ;  /* 0x0060000408427981 */ /* 0x0000a2000c1e9900 */
[C---:B------:R-:W-:Y:S02]  /*12d00*/  FFMA R6, R11.reuse, R50, R6 ;  /* 0x000000320b067223 */ /* 0x040fe40000000006 */
[----:B------:R-:W-:Y:S01]  /*12d10*/  FFMA R28, R28, R10, R23 ;  /* 0x0000000a1c1c7223 */ /* 0x000fe20000000017 */
[----:B------:R0:W2:Y:S01]  /*12d20*/  LDG.E.CONSTANT R125, [R8.64+0xa000] ;  /* 0x00a00004087d7981 */ /* 0x0000a2000c1e9900 */
[----:B------:R-:W-:-:S02]  /*12d30*/  FFMA R12, R11, R30, R12 ;  /* 0x0000001e0b0c7223 */ /* 0x000fc4000000000c */
[C---:B-1----:R-:W-:Y:S01]  /*12d40*/  FFMA R24, R32.reuse, R24, R29 ;  /* 0x0000001820187223 */ /* 0x042fe2000000001d */
[----:B------:R0:W2:Y:S01]  /*12d50*/  LDG.E.CONSTANT R123, [R8.64+0xc000] ;  /* 0x00c00004087b7981 */ /* 0x0000a2000c1e9900 */
[C---:B------:R-:W-:Y:S02]  /*12d60*/  FFMA R26, R32.reuse, R26, R31 ;  /* 0x0000001a201a7223 */ /* 0x040fe4000000001f */
[C---:B------:R-:W-:Y:S01]  /*12d70*/  FFMA R13, R32.reuse, R27, R13 ;  /* 0x0000001b200d7223 */ /* 0x040fe2000000000d */
[----:B------:R0:W2:Y:S01]  /*12d80*/  LDG.E.CONSTANT R121, [R8.64+0xe000] ;  /* 0x00e0000408797981 */ /* 0x0000a2000c1e9900 */
[C---:B---3--:R-:W-:Y:S02]  /*12d90*/  FFMA R56, R32.reuse, R56, R49 ;  /* 0x0000003820387223 */ /* 0x048fe40000000031 */
[----:B------:R-:W-:Y:S01]  /*12da0*/  FFMA R6, R32, R57, R6 ;  /* 0x0000003920067223 */ /* 0x000fe20000000006 */
[----:B------:R0:W2:Y:S01]  /*12db0*/  LDG.E.CONSTANT R119, [R8.64+0x10000] ;  /* 0x0100000408777981 */ /* 0x0000a2000c1e9900 */
        /* <DEDUP_REMOVED lines=13> */
[----:B-----5:R-:W-:Y:S01]  /*12e90*/  FFMA R10, R44, R34, R73 ;  /* 0x000000222c0a7223 */ /* 0x020fe20000000049 */
[----:B------:R-:W-:Y:S01]  /*12ea0*/  LDS.128 R48, [0x3f0] ;  /* 0x0003f000ff307984 */ /* 0x000fe20000000c00 */
[C---:B------:R-:W-:Y:S02]  /*12eb0*/  FFMA R13, R34.reuse, R45, R13 ;  /* 0x0000002d220d7223 */ /* 0x040fe4000000000d */
[C---:B------:R-:W-:Y:S01]  /*12ec0*/  FFMA R14, R34.reuse, R46, R75 ;  /* 0x0000002e220e7223 */ /* 0x040fe2000000004b */
[----:B------:R0:W5:Y:S01]  /*12ed0*/  LDG.E.CONSTANT R113, [R8.64+0x16000] ;  /* 0x0160000408717981 */ /* 0x000162000c1e9900 */
[----:B------:R-:W-:-:S02]  /*12ee0*/  FFMA R6, R34, R47, R6 ;  /* 0x0000002f22067223 */ /* 0x000fc40000000006 */
[----:B------:R-:W-:Y:S01]  /*12ef0*/  FFMA R85, R33, R85, R58 ;  /* 0x0000005521557223 */ /* 0x000fe2000000003a */
[----:B------:R-:W0:Y:S01]  /*12f00*/  LDS.128 R44, [0x3e0] ;  /* 0x0003e000ff2c7984 */ /* 0x000e220000000c00 */
[C---:B------:R-:W-:Y:S02]  /*12f10*/  FFMA R86, R34.reuse, R86, R59 ;  /* 0x0000005622567223 */ /* 0x040fe4000000003b */
[----:B------:R-:W-:Y:S01]  /*12f20*/  FFMA R12, R34, R87, R12 ;  /* 0x00000057220c7223 */ /* 0x000fe2000000000c */
[----:B------:R-:W-:Y:S01]  /*12f30*/  LDS.128 R72, [0x400] ;  /* 0x00040000ff487984 */ /* 0x000fe20000000c00 */
[----:B------:R-:W-:Y:S02]  /*12f40*/  FFMA R34, R16, R34, R85 ;  /* 0x0000002210227223 */ /* 0x000fe40000000055 */
        /* <DEDUP_REMOVED lines=49> */
[----:B0-----:R-:W-:Y:S01]  /*13260*/  FFMA R13, R44, R55, R13 ;  /* 0x000000372c0d7223 */ /* 0x001fe2000000000d */
[----:B------:R-:W0:Y:S01]  /*13270*/  LDS.128 R28, [R4+0x7a0] ;  /* 0x0007a000041c7984 */ /* 0x000e220000000c00 */
        /* <DEDUP_REMOVED lines=50> */
[C---:B0-----:R-:W-:Y:S02]  /*135a0*/  FFMA R32, R28.reuse, R32, R11 ;  /* 0x000000201c207223 */ /* 0x041fe4000000000b */
        /* <DEDUP_REMOVED lines=32> */
[----:B------:R-:W4:Y:S01]  /*137b0*/  LDS.128 R52, [0x530] ;  /* 0x00053000ff347984 */ /* 0x000f220000000c00 */
        /* <DEDUP_REMOVED lines=8> */
[----:B------:R-:W4:Y:S01]  /*13840*/  LDS.128 R68, [0x540] ;  /* 0x00054000ff447984 */ /* 0x000f220000000c00 */
[----:B------:R-:W-:-:S03]  /*13850*/  FFMA R61, R31, R43, R30 ;  /* 0x0000002b1f3d7223 */ /* 0x000fc6000000001e */
[----:B------:R-:W4:Y:S01]  /*13860*/  LDS.128 R28, [0x550] ;  /* 0x00055000ff1c7984 */ /* 0x000f220000000c00 */
        /* <DEDUP_REMOVED lines=12> */
[----:B0-----:R-:W-:-:S03]  /*13930*/  FFMA R25, R37, R25, R74 ;  /* 0x0000001925197223 */ /* 0x001fc6000000004a */
        /* <DEDUP_REMOVED lines=21> */
[----:B------:R-:W5:Y:S01]  /*13a90*/  LDS.128 R48, [0x5b0] ;  /* 0x0005b000ff307984 */ /* 0x000f620000000c00 */
[----:B----4-:R-:W-:Y:S02]  /*13aa0*/  FFMA R13, R52, R39, R13 ;  /* 0x00000027340d7223 */ /* 0x010fe4000000000d */
[C---:B------:R-:W-:Y:S02]  /*13ab0*/  FFMA R37, R39.reuse, R53, R14 ;  /* 0x0000003527257223 */ /* 0x040fe4000000000e */
[C---:B------:R-:W-:Y:S02]  /*13ac0*/  FFMA R6, R39.reuse, R54, R6 ;  /* 0x0000003627067223 */ /* 0x040fe40000000006 */
[----:B------:R-:W-:Y:S02]  /*13ad0*/  FFMA R39, R39, R55, R38 ;  /* 0x0000003727277223 */ /* 0x000fe40000000026 */
[----:B------:R-:W4:Y:S01]  /*13ae0*/  LDS.128 R52, [0x5c0] ;  /* 0x0005c000ff347984 */ /* 0x000f220000000c00 */
[----:B------:R-:W-:-:S02]  /*13af0*/  FFMA R68, R56, R68, R11 ;  /* 0x0000004438447223 */ /* 0x000fc4000000000b */
[C---:B------:R-:W-:Y:S02]  /*13b00*/  FFMA R12, R56.reuse, R69, R12 ;  /* 0x00000045380c7223 */ /* 0x040fe4000000000c */
[C---:B------:R-:W-:Y:S02]  /*13b10*/  FFMA R70, R56.reuse, R70, R23 ;  /* 0x0000004638467223 */ /* 0x040fe40000000017 */
[C---:B------:R-:W-:Y:S02]  /*13b20*/  FFMA R13, R56.reuse, R71, R13 ;  /* 0x00000047380d7223 */ /* 0x040fe4000000000d */
[C---:B------:R-:W-:Y:S02]  /*13b30*/  FFMA R10, R56.reuse, R28, R37 ;  /* 0x0000001c380a7223 */ /* 0x040fe40000000025 */
[C---:B------:R-:W-:Y:S02]  /*13b40*/  FFMA R6, R56.reuse, R29, R6 ;  /* 0x0000001d38067223 */ /* 0x040fe40000000006 */
[----:B------:R-:W-:-:S02]  /*13b50*/  FFMA R56, R56, R30, R39 ;  /* 0x0000001e38387223 */ /* 0x000fc40000000027 */
[----:B------:R-:W4:Y:S01]  /*13b60*/  LDS.128 R36, [0x5d0] ;  /* 0x0005d000ff247984 */ /* 0x000f220000000c00 */
        /* <DEDUP_REMOVED lines=8> */
[----:B0-----:R-:W-:Y:S02]  /*13bf0*/  FFMA R17, R57, R17, R56 ;  /* 0x0000001139117223 */ /* 0x001fe40000000038 */
        /* <DEDUP_REMOVED lines=18> */
[C---:B-----5:R-:W-:Y:S02]  /*13d20*/  FFMA R10, R32.reuse, R48, R25 ;  /* 0x00000030200a7223 */ /* 0x060fe40000000019 */
[C---:B------:R-:W-:Y:S02]  /*13d30*/  FFMA R12, R32.reuse, R49, R12 ;  /* 0x00000031200c7223 */ /* 0x040fe4000000000c */
[C---:B------:R-:W-:Y:S02]  /*13d40*/  FFMA R14, R32.reuse, R50, R27 ;  /* 0x00000032200e7223 */ /* 0x040fe4000000001b */
[C---:B------:R-:W-:Y:S01]  /*13d50*/  FFMA R13, R32.reuse, R51, R13 ;  /* 0x00000033200d7223 */ /* 0x040fe2000000000d */
[----:B------:R-:W-:Y:S01]  /*13d60*/  LDS.128 R24, [0x680] ;  /* 0x00068000ff187984 */ /* 0x000fe20000000c00 */
[----:B----4-:R-:W-:-:S03]  /*13d70*/  FFMA R52, R32, R52, R45 ;  /* 0x0000003420347223 */ /* 0x010fc6000000002d */
[----:B------:R-:W4:Y:S01]  /*13d80*/  LDS.128 R48, [0x650] ;  /* 0x00065000ff307984 */ /* 0x000f220000000c00 */
[----:B------:R-:W-:-:S03]  /*13d90*/  FFMA R54, R32, R54, R47 ;  /* 0x0000003620367223 */ /* 0x000fc6000000002f */
[----:B------:R-:W5:Y:S01]  /*13da0*/  LDS.128 R44, [0x670] ;  /* 0x00067000ff2c7984 */ /* 0x000f620000000c00 */
[----:B------:R-:W-:Y:S02]  /*13db0*/  FFMA R13, R33, R38, R13 ;  /* 0x00000026210d7223 */ /* 0x000fe4000000000d */
        /* <DEDUP_REMOVED lines=74> */
[----:B------:R-:W-:Y:S04]  /*14260*/  LDS.128 R48, [0x6d0] ;  /* 0x0006d000ff307984 */ /* 0x000fe80000000c00 */
[----:B------:R-:W0:Y:S04]  /*14270*/  LDS.128 R44, [0x6c0] ;  /* 0x0006c000ff2c7984 */ /* 0x000e280000000c00 */
[----:B------:R-:W-:Y:S06]  /*14280*/  BAR.SYNC 0x0 ;  /* 0x0000000000007b1d */ /* 0x000fec0000000000 */
[----:B--2---:R2:W-:Y:S04]  /*14290*/  STS [R65.X4+0x700], R2 ;  /* 0x0007000241007388 */ /* 0x0045e80000004800 */
[----:B------:R0:W5:Y:S04]  /*142a0*/  LDG.E.CONSTANT R84, [R8.64+0x6c000] ;  /* 0x06c0000408547981 */ /* 0x000168000c1e9900 */
[----:B------:R0:W5:Y:S04]  /*142b0*/  LDG.E.CONSTANT R80, [R8.64+0x70000] ;  /* 0x0700000408507981 */ /* 0x000168000c1e9900 */
[----:B------:R0:W5:Y:S04]  /*142c0*/  LDG.E.CONSTANT R78, [R8.64+0x72000] ;  /* 0x07200004084e7981 */ /* 0x000168000c1e9900 */
[----:B------:R0:W5:Y:S04]  /*142d0*/  LDG.E.CONSTANT R74, [R8.64+0x76000] ;  /* 0x07600004084a7981 */ /* 0x000168000c1e9900 */
[----:B------:R0:W5:Y:S04]  /*142e0*/  LDG.E.CONSTANT R72, [R8.64+0x78000] ;  /* 0x0780000408487981 */ /* 0x000168000c1e9900 */
[----:B------:R0:W5:Y:S04]  /*142f0*/  LDG.E.CONSTANT R70, [R8.64+0x7a000] ;  /* 0x07a0000408467981 */ /* 0x000168000c1e9900 */
[----:B--2---:R0:W2:Y:S04]  /*14300*/  LDG.E.CONSTANT R2, [R8.64+0x7c000] ;  /* 0x07c0000408027981 */ /* 0x0040a8000c1e9900 */
[----:B------:R-:W2:Y:S04]  /*14310*/  LDG.E.CONSTANT R10, [R10.64] ;  /* 0x000000040a0a7981 */ /* 0x000ea8000c1e9900 */
[----:B------:R-:W2:Y:S04]  /*14320*/  LDG.E.CONSTANT R12, [R12.64] ;  /* 0x000000040c0c7981 */ /* 0x000ea8000c1e9900 */
[----:B0-----:R-:W2:Y:S04]  /*14330*/  LDG.E.CONSTANT R8, [R8.64+0x7e000] ;  /* 0x07e0000408087981 */ /* 0x001ea8000c1e9900 */
[----:B------:R-:W2:Y:S04]  /*14340*/  LDG.E.CONSTANT R16, [R16.64] ;  /* 0x0000000410107981 */ /* 0x000ea8000c1e9900 */
        /* <DEDUP_REMOVED lines=51> */
[----:B-----5:R-:W-:Y:S04]  /*14680*/  STS [R65.X4+0x3500], R87 ;  /* 0x0035005741007388 */ /* 0x020fe80000004800 */
        /* <DEDUP_REMOVED lines=4349> */
[C---:B------:R-:W-:Y:S02]  /*25660*/  FFMA R6, R19.reuse, R26, R6 ;  /* 0x0000001a13067223 */ /* 0x040fe40000000006 */
[----:B------:R-:W-:Y:S02]  /*25670*/  FFMA R27, R19, R27, R20 ;  /* 0x0000001b131b7223 */ /* 0x000fe40000000014 */
[C---:B-1----:R-:W-:Y:S01]  /*25680*/  FFMA R32, R28.reuse, R32, R61 ;  /* 0x000000201c207223 */ /* 0x042fe2000000003d */
        /* <DEDUP_REMOVED lines=18> */
[C---:B------:R-:W-:Y:S01]  /*257b0*/  FFMA R34, R28.reuse, R34, R63 ;  /* 0x000000221c227223 */ /* 0x040fe2000000003f */
[----:B------:R-:W-:Y:S01]  /*257c0*/  LDS.128 R80, [0x2c0] ;  /* 0x0002c000ff507984 */ /* 0x000fe20000000c00 */
[C---:B------:R-:W-:Y:S02]  /*257d0*/  FFMA R24, R28.reuse, R35, R24 ;  /* 0x000000231c187223 */ /* 0x040fe40000000018 */
[C---:B------:R-:W-:Y:S02]  /*257e0*/  FFMA R2, R28.reuse, R36, R25 ;  /* 0x000000241c027223 */ /* 0x040fe40000000019 */
[C---:B------:R-:W-:Y:S02]  /*257f0*/  FFMA R6, R28.reuse, R37, R6 ;  /* 0x000000251c067223 */ /* 0x040fe40000000006 */
[----:B------:R-:W-:Y:S02]  /*25800*/  FFMA R28, R28, R38, R27 ;  /* 0x000000261c1c7223 */ /* 0x000fe4000000001b */
[----:B------:R-:W-:-:S02]  /*25810*/  FFMA R13, R39, R29, R32 ;  /* 0x0000001d270d7223 */ /* 0x000fc40000000020 */
[----:B------:R-:W-:Y:S01]  /*25820*/  FFMA R18, R40, R29, R18 ;  /* 0x0000001d28127223 */ /* 0x000fe20000000012 */
[----:B------:R-:W3:Y:S01]  /*25830*/  LDS.128 R36, [0x30] ;  /* 0x00003000ff247984 */ /* 0x000ee20000000c00 */
[C---:B------:R-:W-:Y:S02]  /*25840*/  FFMA R17, R29.reuse, R41, R34 ;  /* 0x000000291d117223 */ /* 0x040fe40000000022 */
[C---:B------:R-:W-:Y:S01]  /*25850*/  FFMA R24, R29.reuse, R42, R24 ;  /* 0x0000002a1d187223 */ /* 0x040fe20000000018 */
[----:B------:R-:W-:Y:S01]  /*25860*/  LDS.128 R32, [0x70] ;  /* 0x00007000ff207984 */ /* 0x000fe20000000c00 */
[C---:B------:R-:W-:Y:S02]  /*25870*/  FFMA R19, R29.reuse, R43, R2 ;  /* 0x0000002b1d137223 */ /* 0x040fe40000000002 */
[----:B------:R-:W-:Y:S01]  /*25880*/  FFMA R6, R44, R29, R6 ;  /* 0x0000001d2c067223 */ /* 0x000fe20000000006 */
[----:B------:R-:W4:Y:S01]  /*25890*/  LDS.128 R40, [0x40] ;  /* 0x00004000ff287984 */ /* 0x000f220000000c00 */
[----:B------:R-:W-:-:S02]  /*258a0*/  FFMA R29, R29, R45, R28 ;  /* 0x0000002d1d1d7223 */ /* 0x000fc4000000001c */
[C---:B------:R-:W-:Y:S02]  /*258b0*/  FFMA R2, R30.reuse, R46, R13 ;  /* 0x0000002e1e027223 */ /* 0x040fe4000000000d */
[C---:B------:R-:W-:Y:S02]  /*258c0*/  FFMA R18, R30.reuse, R47, R18 ;  /* 0x0000002f1e127223 */ /* 0x040fe40000000012 */
[----:B------:R-:W5:Y:S01]  /*258d0*/  LDS.128 R44, [0x50] ;  /* 0x00005000ff2c7984 */ /* 0x000f620000000c00 */
[----:B------:R-:W-:-:S03]  /*258e0*/  FFMA R49, R30, R49, R24 ;  /* 0x000000311e317223 */ /* 0x000fc60000000018 */
[----:B------:R-:W2:Y:S01]  /*258f0*/  LDS.128 R24, [0x60] ;  /* 0x00006000ff187984 */ /* 0x000ea20000000c00 */
[----:B------:R-:W-:Y:S02]  /*25900*/  FFMA R48, R48, R30, R17 ;  /* 0x0000001e30307223 */ /* 0x000fe40000000011 */
[----:B------:R-:W-:Y:S02]  /*25910*/  FFMA R50, R30, R50, R19 ;  /* 0x000000321e327223 */ /* 0x000fe40000000013 */
[C---:B------:R-:W-:Y:S02]  /*25920*/  FFMA R54, R31.reuse, R54, R18 ;  /* 0x000000361f367223 */ /* 0x040fe40000000012 */
[----:B------:R-:W3:Y:S01]  /*25930*/  LDS.128 R16, [R4+0x710] ;  /* 0x0007100004107984 */ /* 0x000ee20000000c00 */
[----:B------:R-:W-:Y:S02]  /*25940*/  FFMA R52, R52, R30, R29 ;  /* 0x0000001e34347223 */ /* 0x000fe4000000001d */
[----:B------:R-:W-:-:S02]  /*25950*/  FFMA R53, R31, R53, R2 ;  /* 0x000000351f357223 */ /* 0x000fc40000000002 */
[C---:B------:R-:W-:Y:S02]  /*25960*/  FFMA R55, R31.reuse, R55, R48 ;  /* 0x000000371f377223 */ /* 0x040fe40000000030 */
[----:B------:R-:W-:Y:S02]  /*25970*/  FFMA R6, R30, R51, R6 ;  /* 0x000000331e067223 */ /* 0x000fe40000000006 */
[----:B------:R-:W-:Y:S02]  /*25980*/  FFMA R56, R56, R31, R49 ;  /* 0x0000001f38387223 */ /* 0x000fe40000000031 */
[C---:B------:R-:W-:Y:S02]  /*25990*/  FFMA R57, R31.reuse, R57, R50 ;  /* 0x000000391f397223 */ /* 0x040fe40000000032 */
[----:B------:R-:W5:Y:S01]  /*259a0*/  LDS.128 R48, [0x80] ;  /* 0x00008000ff307984 */ /* 0x000f620000000c00 */
[----:B------:R-:W-:Y:S02]  /*259b0*/  FFMA R59, R31, R59, R52 ;  /* 0x0000003b1f3b7223 */ /* 0x000fe40000000034 */
[----:B0-----:R-:W-:-:S02]  /*259c0*/  FFMA R76, R8, R76, R53 ;  /* 0x0000004c084c7223 */ /* 0x001fc40000000035 */
[C---:B------:R-:W-:Y:S02]  /*259d0*/  FFMA R77, R8.reuse, R77, R54 ;  /* 0x0000004d084d7223 */ /* 0x040fe40000000036 */
[C---:B------:R-:W-:Y:S02]  /*259e0*/  FFMA R78, R8.reuse, R78, R55 ;  /* 0x0000004e084e7223 */ /* 0x040fe40000000037 */
[----:B------:R-:W0:Y:S01]  /*259f0*/  LDS.128 R52, [0x90] ;  /* 0x00009000ff347984 */ /* 0x000e220000000c00 */
[----:B------:R-:W-:Y:S02]  /*25a00*/  FFMA R6, R31, R58, R6 ;  /* 0x0000003a1f067223 */ /* 0x000fe40000000006 */
[C---:B-1----:R-:W-:Y:S01]  /*25a10*/  FFMA R68, R8.reuse, R68, R57 ;  /* 0x0000004408447223 */ /* 0x042fe20000000039 */
[----:B------:R-:W-:Y:S01]  /*25a20*/  LDS.128 R28, [R4+0x720] ;  /* 0x00072000041c7984 */ /* 0x000fe20000000c00 */
[C---:B------:R-:W-:Y:S02]  /*25a30*/  FFMA R79, R8.reuse, R79, R56 ;  /* 0x0000004f084f7223 */ /* 0x040fe40000000038 */
[----:B------:R-:W-:-:S02]  /*25a40*/  FFMA R6, R8, R69, R6 ;  /* 0x0000004508067223 */ /* 0x000fc40000000006 */
[----:B------:R-:W-:Y:S02]  /*25a50*/  FFMA R8, R8, R70, R59 ;  /* 0x0000004608087223 */ /* 0x000fe4000000003b */
[----:B------:R-:W-:Y:S01]  /*25a60*/  FFMA R13, R71, R9, R76 ;  /* 0x00000009470d7223 */ /* 0x000fe2000000004c */
[----:B------:R-:W1:Y:S01]  /*25a70*/  LDS.128 R56, [0xa0] ;  /* 0x0000a000ff387984 */ /* 0x000e620000000c00 */
[----:B--2---:R-:W-:-:S03]  /*25a80*/  FFMA R23, R9, R75, R68 ;  /* 0x0000004b09177223 */ /* 0x004fc60000000044 */
[----:B------:R-:W2:Y:S01]  /*25a90*/  LDS.128 R68, [0xb0] ;  /* 0x0000b000ff447984 */ /* 0x000ea20000000c00 */
[----:B------:R-:W-:Y:S02]  /*25aa0*/  FFMA R72, R72, R9, R77 ;  /* 0x0000000948487223 */ /* 0x000fe4000000004d */
[C---:B------:R-:W-:Y:S02]  /*25ab0*/  FFMA R73, R9.reuse, R73, R78 ;  /* 0x0000004909497223 */ /* 0x040fe4000000004e */
[C---:B------:R-:W-:Y:S02]  /*25ac0*/  FFMA R79, R9.reuse, R74, R79 ;  /* 0x0000004a094f7223 */ /* 0x040fe4000000004f */
[----:B---3--:R-:W-:Y:S02]  /*25ad0*/  FFMA R37, R9, R37, R8 ;  /* 0x0000002509257223 */ /* 0x008fe40000000008 */
[----:B------:R-:W-:Y:S02]  /*25ae0*/  FFMA R2, R10, R38, R13 ;  /* 0x000000260a027223 */ /* 0x000fe4000000000d */
[----:B----4-:R-:W-:-:S02]  /*25af0*/  FFMA R40, R40, R10, R73 ;  /* 0x0000000a28287223 */ /* 0x010fc40000000049 */
[----:B------:R-:W-:Y:S02]  /*25b00*/  FFMA R41, R10, R41, R79 ;  /* 0x000000290a297223 */ /* 0x000fe4000000004f */
[----:B------:R-:W-:Y:S01]  /*25b10*/  FFMA R6, R36, R9, R6 ;  /* 0x0000000924067223 */ /* 0x000fe20000000006 */
[----:B------:R-:W-:Y:S01]  /*25b20*/  LDS.128 R76, [0x100] ;  /* 0x00010000ff4c7984 */ /* 0x000fe20000000c00 */
[----:B------:R-:W-:Y:S02]  /*25b30*/  FFMA R8, R10, R39, R72 ;  /* 0x000000270a087223 */ /* 0x000fe40000000048 */
[----:B-----5:R-:W-:Y:S01]  /*25b40*/  FFMA R44, R44, R10, R37 ;  /* 0x0000000a2c2c7223 */ /* 0x020fe20000000025 */
[----:B------:R-:W3:Y:S01]  /*25b50*/  LDS.128 R72, [0xc0] ;  /* 0x0000c000ff487984 */ /* 0x000ee20000000c00 */
[----:B------:R-:W-:Y:S02]  /*25b60*/  FFMA R45, R11, R45, R2 ;  /* 0x0000002d0b2d7223 */ /* 0x000fe40000000002 */
[C---:B------:R-:W-:Y:S01]  /*25b70*/  FFMA R12, R10.reuse, R42, R23 ;  /* 0x0000002a0a0c7223 */ /* 0x040fe20000000017 */
[----:B------:R-:W4:Y:S01]  /*25b80*/  LDS.128 R36, [0xd0] ;  /* 0x0000d000ff247984 */ /* 0x000f220000000c00 */
[----:B------:R-:W-:-:S02]  /*25b90*/  FFMA R6, R10, R43, R6 ;  /* 0x0000002b0a067223 */ /* 0x000fc40000000006 */
[C---:B------:R-:W-:Y:S02]  /*25ba0*/  FFMA R9, R11.reuse, R47, R40 ;  /* 0x0000002f0b097223 */ /* 0x040fe40000000028 */
[----:B------:R-:W-:Y:S02]  /*25bb0*/  FFMA R24, R24, R11, R41 ;  /* 0x0000000b18187223 */ /* 0x000fe40000000029 */
[----:B------:R-:W5:Y:S01]  /*25bc0*/  LDS.128 R40, [0xe0] ;  /* 0x0000e000ff287984 */ /* 0x000f620000000c00 */
[C---:B------:R-:W-:Y:S02]  /*25bd0*/  FFMA R8, R11.reuse, R46, R8 ;  /* 0x0000002e0b087223 */ /* 0x040fe40000000008 */
[C---:B------:R-:W-:Y:S02]  /*25be0*/  FFMA R27, R11.reuse, R27, R44 ;  /* 0x0000001b0b1b7223 */ /* 0x040fe4000000002c */
[----:B------:R-:W-:Y:S02]  /*25bf0*/  FFMA R32, R16, R32, R45 ;  /* 0x0000002010207223 */ /* 0x000fe4000000002d */
[----:B------:R-:W3:Y:S01]  /*25c00*/  LDS.128 R44, [0xf0] ;  /* 0x0000f000ff2c7984 */ /* 0x000ee20000000c00 */
[----:B------:R-:W-:-:S02]  /*25c10*/  FFMA R25, R11, R25, R12 ;  /* 0x000000190b197223 */ /* 0x000fc4000000000c */
[----:B------:R-:W-:Y:S02]  /*25c20*/  FFMA R6, R11, R26, R6 ;  /* 0x0000001a0b067223 */ /* 0x000fe40000000006 */
[C---:B------:R-:W-:Y:S02]  /*25c30*/  FFMA R8, R16.reuse, R33, R8 ;  /* 0x0000002110087223 */ /* 0x040fe40000000008 */
[C---:B------:R-:W-:Y:S02]  /*25c40*/  FFMA R34, R16.reuse, R34, R9 ;  /* 0x0000002210227223 */ /* 0x040fe40000000009 */
[C---:B------:R-:W-:Y:S02]  /*25c50*/  FFMA R24, R16.reuse, R35, R24 ;  /* 0x0000002310187223 */ /* 0x040fe40000000018 */
[C---:B------:R-:W-:Y:S02]  /*25c60*/  FFMA R2, R16.reuse, R48, R25 ;  /* 0x0000003010027223 */ /* 0x040fe40000000019 */
[----:B------:R-:W-:-:S02]  /*25c70*/  FFMA R6, R16, R49, R6 ;  /* 0x0000003110067223 */ /* 0x000fc40000000006 */
        /* <DEDUP_REMOVED lines=10> */
[----:B------:R-:W-:Y:S02]  /*25d20*/  FFMA R17, R17, R57, R16 ;  /* 0x0000003911117223 */ /* 0x000fe40000000010 */
[C---:B------:R-:W-:Y:S02]  /*25d30*/  FFMA R2, R18.reuse, R58, R9 ;  /* 0x0000003a12027223 */ /* 0x040fe40000000009 */
[C---:B------:R-:W-:Y:S02]  /*25d40*/  FFMA R8, R18.reuse, R59, R8 ;  /* 0x0000003b12087223 */ /* 0x040fe40000000008 */
[----:B--2---:R-:W-:Y:S01]  /*25d50*/  FFMA R69, R18, R69, R24 ;  /* 0x0000004512457223 */ /* 0x004fe20000000018 */
[----:B------:R-:W1:Y:S04]  /*25d60*/  LDS.128 R56, [0x130] ;  /* 0x00013000ff387984 */ /* 0x000e680000000c00 */
[----:B------:R-:W2:Y:S01]  /*25d70*/  LDS.128 R24, [0x140] ;  /* 0x00014000ff187984 */ /* 0x000ea20000000c00 */
[----:B------:R-:W-:-:S02]  /*25d80*/  FFMA R68, R68, R18, R11 ;  /* 0x0000001244447223 */ /* 0x000fc4000000000b */
[C---:B------:R-:W-:Y:S02]  /*25d90*/  FFMA R70, R18.reuse, R70, R13 ;  /* 0x0000004612467223 */ /* 0x040fe4000000000d */
        /* <DEDUP_REMOVED lines=14> */
[----:B------:R-:W5:Y:S01]  /*25e80*/  LDS.128 R72, [0x170] ;  /* 0x00017000ff487984 */ /* 0x000f620000000c00 */
[C---:B------:R-:W-:Y:S02]  /*25e90*/  FFMA R36, R28.reuse, R43, R36 ;  /* 0x0000002b1c247223 */ /* 0x040fe40000000024 */
[C---:B------:R-:W-:Y:S02]  /*25ea0*/  FFMA R2, R28.reuse, R44, R37 ;  /* 0x0000002c1c027223 */ /* 0x040fe40000000025 */
[C---:B------:R-:W-:Y:S02]  /*25eb0*/  FFMA R6, R28.reuse, R45, R6 ;  /* 0x0000002d1c067223 */ /* 0x040fe40000000006 */
[----:B------:R-:W-:Y:S02]  /*25ec0*/  FFMA R28, R28, R46, R39 ;  /* 0x0000002e1c1c7223 */ /* 0x000fe40000000027 */
[-C--:B------:R-:W-:Y:S02]  /*25ed0*/  FFMA R13, R47, R29.reuse, R40 ;  /* 0x0000001d2f0d7223 */ /* 0x080fe40000000028 */
[----:B------:R-:W3:Y:S01]  /*25ee0*/  LDS.128 R44, [0x180] ;  /* 0x00018000ff2c7984 */ /* 0x000ee20000000c00 */
[----:B------:R-:W-:-:S02]  /*25ef0*/  FFMA R41, R76, R29, R41 ;  /* 0x0000001d4c297223 */ /* 0x000fc40000000029 */
[C---:B------:R-:W-:Y:S02]  /*25f00*/  FFMA R17, R29.reuse, R77, R42 ;  /* 0x0000004d1d117223 */ /* 0x040fe4000000002a */
[C---:B------:R-:W-:Y:S02]  /*25f10*/  FFMA R36, R29.reuse, R78, R36 ;  /* 0x0000004e1d247223 */ /* 0x040fe40000000024 */
[C---:B------:R-:W-:Y:S02]  /*25f20*/  FFMA R19, R29.reuse, R79, R2 ;  /* 0x0000004f1d137223 */ /* 0x040fe40000000002 */
[----:B------:R-:W4:Y:S01]  /*25f30*/  LDS.128 R76, [0x190] ;  /* 0x00019000ff4c7984 */ /* 0x000f220000000c00 */
[----:B------:R-:W-:Y:S02]  /*25f40*/  FFMA R6, R48, R29, R6 ;  /* 0x0000001d30067223 */ /* 0x000fe40000000006 */
[----:B------:R-:W-:Y:S02]  /*25f50*/  FFMA R29, R29, R49, R28 ;  /* 0x000000311d1d7223 */ /* 0x000fe4000000001c */
[----:B------:R-:W-:-:S02]  /*25f60*/  FFMA R2, R30, R50, R13 ;  /* 0x000000321e027223 */ /* 0x000fc4000000000d */
[----:B------:R-:W-:Y:S02]  /*25f70*/  FFMA R41, R30, R51, R41 ;  /* 0x000000331e297223 */ /* 0x000fe40000000029 */
[----:B0-----:R-:W-:Y:S01]  /*25f80*/  FFMA R52, R52, R30, R17 ;  /* 0x0000001e34347223 */ /* 0x001fe20000000011 */
[----:B------:R-:W0:Y:S01]  /*25f90*/  LDS.128 R48, [0x1a0] ;  /* 0x0001a000ff307984 */ /* 0x000e220000000c00 */
[----:B------:R-:W-:-:S03]  /*25fa0*/  FFMA R54, R30, R54, R19 ;  /* 0x000000361e367223 */ /* 0x000fc60000000013 */
[----:B------:R-:W0:Y:S01]  /*25fb0*/  LDS.128 R16, [0x1b0] ;  /* 0x0001b000ff107984 */ /* 0x000e220000000c00 */
[----:B------:R-:W-:Y:S02]  /*25fc0*/  FFMA R36, R30, R53, R36 ;  /* 0x000000351e247223 */ /* 0x000fe40000000024 */
[----:B-1----:R-:W-:Y:S02]  /*25fd0*/  FFMA R58, R31, R58, R41 ;  /* 0x0000003a1f3a7223 */ /* 0x002fe40000000029 */
[----:B--2---:R-:W-:Y:S01]  /*25fe0*/  FFMA R24, R24, R31, R36 ;  /* 0x0000001f18187223 */ /* 0x004fe20000000024 */
[----:B------:R-:W-:Y:S04]  /*25ff0*/  LDS.128 R40, [0x1c0] ;  /* 0x0001c000ff287984 */ /* 0x000fe80000000c00 */
[----:B------:R-:W1:Y:S01]  /*26000*/  LDS.128 R36, [R4+0x740] ;  /* 0x0007400004247984 */ /* 0x000e620000000c00 */
[----:B------:R-:W-:-:S02]  /*26010*/  FFMA R6, R30, R55, R6 ;  /* 0x000000371e067223 */ /* 0x000fc40000000006 */
[----:B------:R-:W-:Y:S02]  /*26020*/  FFMA R56, R56, R30, R29 ;  /* 0x0000001e38387223 */ /* 0x000fe4000000001d */
[C---:B------:R-:W-:Y:S02]  /*26030*/  FFMA R57, R31.reuse, R57, R2 ;  /* 0x000000391f397223 */ /* 0x040fe40000000002 */
[C---:B------:R-:W-:Y:S02]  /*26040*/  FFMA R59, R31.reuse, R59, R52 ;  /* 0x0000003b1f3b7223 */ /* 0x040fe40000000034 */
[C---:B------:R-:W-:Y:S02]  /*26050*/  FFMA R25, R31.reuse, R25, R54 ;  /* 0x000000191f197223 */ /* 0x040fe40000000036 */
[C---:B------:R-:W-:Y:S01]  /*26060*/  FFMA R6, R31.reuse, R26, R6 ;  /* 0x0000001a1f067223 */ /* 0x040fe20000000006 */
[----:B------:R-:W2:Y:S01]  /*26070*/  LDS.128 R52, [0x1d0] ;  /* 0x0001d000ff347984 */ /* 0x000ea20000000c00 */
[----:B------:R-:W-:-:S02]  /*26080*/  FFMA R27, R31, R27, R56 ;  /* 0x0000001b1f1b7223 */ /* 0x000fc40000000038 */
[C---:B---3--:R-:W-:Y:S01]  /*26090*/  FFMA R32, R8.reuse, R32, R57 ;  /* 0x0000002008207223 */ /* 0x048fe20000000039 */
[----:B------:R-:W-:Y:S01]  /*260a0*/  LDS.128 R28, [0x220] ;  /* 0x00022000ff1c7984 */ /* 0x000fe20000000c00 */
[C---:B------:R-:W-:Y:S02]  /*260b0*/  FFMA R33, R8.reuse, R33, R58 ;  /* 0x0000002108217223 */ /* 0x040fe4000000003a */
[C---:B------:R-:W-:Y:S02]  /*260c0*/  FFMA R34, R8.reuse, R34, R59 ;  /* 0x0000002208227223 */ /* 0x040fe4000000003b */
[C---:B------:R-:W-:Y:S01]  /*260d0*/  FFMA R24, R8.reuse, R35, R24 ;  /* 0x0000002308187223 */ /* 0x040fe20000000018 */
[----:B------:R-:W3:Y:S01]  /*260e0*/  LDS.128 R56, [0x1e0] ;  /* 0x0001e000ff387984 */ /* 0x000ee20000000c00 */
[C---:B----4-:R-:W-:Y:S02]  /*260f0*/  FFMA R2, R8.reuse, R68, R25 ;  /* 0x0000004408027223 */ /* 0x050fe40000000019 */
[----:B------:R-:W-:-:S02]  /*26100*/  FFMA R6, R8, R69, R6 ;  /* 0x0000004508067223 */ /* 0x000fc40000000006 */
[----:B------:R-:W-:Y:S02]  /*26110*/  FFMA R8, R8, R70, R27 ;  /* 0x0000004608087223 */ /* 0x000fe4000000001b */
[-C--:B------:R-:W-:Y:S02]  /*26120*/  FFMA R13, R71, R9.reuse, R32 ;  /* 0x00000009470d7223 */ /* 0x080fe40000000020 */
[----:B-----5:R-:W-:Y:S01]  /*26130*/  FFMA R33, R72, R9, R33 ;  /* 0x0000000948217223 */ /* 0x020fe20000000021 */
[----:B------:R-:W4:Y:S01]  /*26140*/  LDS.128 R68, [0x1f0] ;  /* 0x0001f000ff447984 */ /* 0x000f220000000c00 */
[C---:B------:R-:W-:Y:S02]  /*26150*/  FFMA R23, R9.reuse, R73, R34 ;  /* 0x0000004909177223 */ /* 0x040fe40000000022 */
[C---:B------:R-:W-:Y:S02]  /*26160*/  FFMA R24, R9.reuse, R74, R24 ;  /* 0x0000004a09187223 */ /* 0x040fe40000000018 */
[----:B------:R-:W-:-:S02]  /*26170*/  FFMA R25, R9, R75, R2 ;  /* 0x0000004b09197223 */ /* 0x000fc40000000002 */
[----:B------:R-:W-:Y:S01]  /*26180*/  FFMA R6, R44, R9, R6 ;  /* 0x000000092c067223 */ /* 0x000fe20000000006 */
[----:B------:R-:W5:Y:S01]  /*26190*/  LDS.128 R72, [0x200] ;  /* 0x00020000ff487984 */ /* 0x000f620000000c00 */
[----:B------:R-:W-:Y:S02]  /*261a0*/  FFMA R9, R9, R45, R8 ;  /* 0x0000002d09097223 */ /* 0x000fe40000000008 */
[C---:B------:R-:W-:Y:S02]  /*261b0*/  FFMA R2, R10.reuse, R46, R13 ;  /* 0x0000002e0a027223 */ /* 0x040fe4000000000d */
[C---:B------:R-:W-:Y:S02]  /*261c0*/  FFMA R33, R10.reuse, R47, R33 ;  /* 0x0000002f0a217223 */ /* 0x040fe40000000021 */
[----:B------:R-:W3:Y:S01]  /*261d0*/  LDS.128 R44, [0x210] ;  /* 0x00021000ff2c7984 */ /* 0x000ee20000000c00 */
[----:B------:R-:W-:Y:S02]  /*261e0*/  FFMA R24, R10, R77, R24 ;  /* 0x0000004d0a187223 */ /* 0x000fe40000000018 */
[----:B------:R-:W-:-:S02]  /*261f0*/  FFMA R76, R76, R10, R23 ;  /* 0x0000000a4c4c7223 */ /* 0x000fc40000000017 */
[C---:B------:R-:W-:Y:S02]  /*26200*/  FFMA R78, R10.reuse, R78, R25 ;  /* 0x0000004e0a4e7223 */ /* 0x040fe40000000019 */
[----:B------:R-:W-:Y:S02]  /*26210*/  FFMA R6, R10, R79, R6 ;  /* 0x0000004f0a067223 */ /* 0x000fe40000000006 */
[----:B0-----:R-:W-:Y:S02]  /*26220*/  FFMA R48, R48, R10, R9 ;  /* 0x0000000a30307223 */ /* 0x001fe40000000009 */
[C---:B------:R-:W-:Y:S02]  /*26230*/  FFMA R50, R11.reuse, R50, R33 ;  /* 0x000000320b327223 */ /* 0x040fe40000000021 */
[----:B------:R-:W-:Y:S01]  /*26240*/  FFMA R16, R16, R11, R24 ;  /* 0x0000000b10107223 */ /* 0x000fe20000000018 */
[----:B------:R-:W-:Y:S01]  /*26250*/  LDS.128 R32, [0x230] ;  /* 0x00023000ff207984 */ /* 0x000fe20000000c00 */
[----:B------:R-:W-:-:S03]  /*26260*/  FFMA R49, R11, R49, R2 ;  /* 0x000000310b317223 */ /* 0x000fc60000000002 */
[----:B------:R-:W0:Y:S01]  /*26270*/  LDS.128 R24, [R4+0x750] ;  /* 0x0007500004187984 */ /* 0x000e220000000c00 */
[C---:B------:R-:W-:Y:S02]  /*26280*/  FFMA R51, R11.reuse, R51, R76 ;  /* 0x000000330b337223 */ /* 0x040fe4000000004c */
[C---:B------:R-:W-:Y:S02]  /*26290*/  FFMA R17, R11.reuse, R17, R78 ;  /* 0x000000110b117223 */ /* 0x040fe4000000004e */
[C---:B------:R-:W-:Y:S01]  /*262a0*/  FFMA R6, R11.reuse, R18, R6 ;  /* 0x000000120b067223 */ /* 0x040fe20000000006 */
[----:B------:R-:W-:Y:S01]  /*262b0*/  LDS.128 R76, [0x2b0] ;  /* 0x0002b000ff4c7984 */ /* 0x000fe20000000c00 */
[----:B------:R-:W-:-:S03]  /*262c0*/  FFMA R19, R11, R19, R48 ;  /* 0x000000130b137223 */ /* 0x000fc60000000030 */
[----:B------:R-:W0:Y:S01]  /*262d0*/  LDS.128 R8, [0x240] ;  /* 0x00024000ff087984 */ /* 0x000e220000000c00 */
[C---:B-1----:R-:W-:Y:S02]  /*262e0*/  FFMA R2, R36.reuse, R40, R49 ;  /* 0x0000002824027223 */ /* 0x042fe40000000031 */
[C---:B------:R-:W-:Y:S02]  /*262f0*/  FFMA R50, R36.reuse, R41, R50 ;  /* 0x0000002924327223 */ /* 0x040fe40000000032 */
[C---:B------:R-:W-:Y:S02]  /*26300*/  FFMA R12, R36.reuse, R42, R51 ;  /* 0x0000002a240c7223 */ /* 0x040fe40000000033 */
[C---:B------:R-:W-:Y:S02]  /*26310*/  FFMA R16, R36.reuse, R43, R16 ;  /* 0x0000002b24107223 */ /* 0x040fe40000000010 */
[----:B------:R-:W1:Y:S01]  /*26320*/  LDS.128 R40, [0x250] ;  /* 0x00025000ff287984 */ /* 0x000e620000000c00 */
[----:B--2---:R-:W-:-:S02]  /*26330*/  FFMA R52, R36, R52, R17 ;  /* 0x0000003424347223 */ /* 0x004fc40000000011 */
[C---:B------:R-:W-:Y:S02]  /*26340*/  FFMA R6, R36.reuse, R53, R6 ;  /* 0x0000003524067223 */ /* 0x040fe40000000006 */
[----:B------:R-:W-:Y:S02]  /*26350*/  FFMA R36, R36, R54, R19 ;  /* 0x0000003624247223 */ /* 0x000fe40000000013 */
[----:B---3--:R-:W-:Y:S02]  /*26360*/  FFMA R56, R56, R37, R50 ;  /* 0x0000002538387223 */ /* 0x008fe40000000032 */
[C---:B------:R-:W-:Y:S01]  /*26370*/  FFMA R57, R37.reuse, R57, R12 ;  /* 0x0000003925397223 */ /* 0x040fe2000000000c */
[----:B------:R-:W2:Y:S01]  /*26380*/  LDS.128 R48, [0x260] ;  /* 0x00026000ff307984 */ /* 0x000ea20000000c00 */
[C---:B------:R-:W-:Y:S02]  /*26390*/  FFMA R16, R37.reuse, R58, R16 ;  /* 0x0000003a25107223 */ /* 0x040fe40000000010 */
[----:B----4-:R-:W-:-:S02]  /*263a0*/  FFMA R69, R37, R69, R36 ;  /* 0x0000004525457223 */ /* 0x010fc40000000024 */
[----:B------:R-:W-:Y:S02]  /*263b0*/  FFMA R13, R55, R37, R2 ;  /* 0x00000025370d7223 */ /* 0x000fe40000000002 */
[----:B------:R-:W-:Y:S02]  /*263c0*/  FFMA R17, R37, R59, R52 ;  /* 0x0000003b25117223 */ /* 0x000fe40000000034 */
[----:B------:R-:W3:Y:S01]  /*263d0*/  LDS.128 R52, [0x270] ;  /* 0x00027000ff347984 */ /* 0x000ee20000000c00 */
[----:B------:R-:W-:Y:S02]  /*263e0*/  FFMA R12, R38, R71, R56 ;  /* 0x00000047260c7223 */ /* 0x000fe40000000038 */
[----:B-----5:R-:W-:Y:S02]  /*263f0*/  FFMA R72, R72, R38, R57 ;  /* 0x0000002648487223 */ /* 0x020fe40000000039 */
[----:B------:R-:W-:Y:S01]  /*26400*/  FFMA R16, R38, R73, R16 ;  /* 0x0000004926107223 */ /* 0x000fe20000000010 */
[----:B------:R-:W4:Y:S01]  /*26410*/  LDS.128 R56, [0x280] ;  /* 0x00028000ff387984 */ /* 0x000f220000000c00 */
[----:B------:R-:W-:-:S02]  /*26420*/  FFMA R6, R68, R37, R6 ;  /* 0x0000002544067223 */ /* 0x000fc40000000006 */
[----:B------:R-:W-:Y:S02]  /*26430*/  FFMA R2, R38, R70, R13 ;  /* 0x0000004626027223 */ /* 0x000fe4000000000d */
[----:B------:R-:W-:Y:S02]  /*26440*/  FFMA R44, R44, R38, R69 ;  /* 0x000000262c2c7223 */ /* 0x000fe40000000045 */
[----:B------:R-:W2:Y:S01]  /*26450*/  LDS.128 R68, [0x290] ;  /* 0x00029000ff447984 */ /* 0x000ea20000000c00 */
[C---:B------:R-:W-:Y:S02]  /*26460*/  FFMA R14, R38.reuse, R74, R17 ;  /* 0x0000004a260e7223 */ /* 0x040fe40000000011 */
[----:B------:R-:W-:Y:S02]  /*26470*/  FFMA R6, R38, R75, R6 ;  /* 0x0000004b26067223 */ /* 0x000fe40000000006 */
[C---:B------:R-:W-:Y:S02]  /*26480*/  FFMA R47, R39.reuse, R47, R72 ;  /* 0x0000002f272f7223 */ /* 0x040fe40000000048 */
[----:B------:R-:W-:Y:S01]  /*26490*/  FFMA R28, R28, R39, R16 ;  /* 0x000000271c1c7223 */ /* 0x000fe20000000010 */
[----:B------:R-:W-:Y:S04]  /*264a0*/  LDS.128 R72, [0x2a0] ;  /* 0x0002a000ff487984 */ /* 0x000fe80000000c00 */
[----:B------:R-:W2:Y:S01]  /*264b0*/  LDS.128 R16, [R4+0x760] ;  /* 0x0007600004107984 */ /* 0x000ea20000000c00 */
[----:B------:R-:W-:Y:S01]  /*264c0*/  FFMA R45, R39, R45, R2 ;  /* 0x0000002d272d7223 */ /* 0x000fe20000000002 */
[----:B------:R-:W-:Y:S01]  /*264d0*/  IADD3 R109, R7, 0x380, RZ ;  /* 0x00000380076d7810 */ /* 0x000fe20007ffe0ff */
[----:B------:R-:W-:-:S02]  /*264e0*/  FFMA R12, R39, R46, R12 ;  /* 0x0000002e270c7223 */ /* 0x000fc4000000000c */
[C---:B------:R-:W-:Y:S02]  /*264f0*/  FFMA R29, R39.reuse, R29, R14 ;  /* 0x0000001d271d7223 */ /* 0x040fe4000000000e */
[C---:B------:R-:W-:Y:S02]  /*26500*/  FFMA R6, R39.reuse, R30, R6 ;  /* 0x0000001e27067223 */ /* 0x040fe40000000006 */
[----:B------:R-:W-:Y:S02]  /*26510*/  FFMA R31, R39, R31, R44 ;  /* 0x0000001f271f7223 */ /* 0x000fe4000000002c */
[----:B0-----:R-:W-:Y:S01]  /*26520*/  FFMA R32, R24, R32, R45 ;  /* 0x0000002018207223 */ /* 0x001fe2000000002d */
[----:B------:R-:W-:Y:S01]  /*26530*/  LDS.128 R36, [0x2f0] ;  /* 0x0002f000ff247984 */ /* 0x000fe20000000c00 */
[----:B------:R-:W-:-:S04]  /*26540*/  IMAD.WIDE R108, R109, R0, c[0x0][0x168] ;  /* 0x00005a006d6c7625 */ /* 0x000fc800078e0200 */
[C---:B------:R-:W-:Y:S01]  /*26550*/  FFMA R12, R24.reuse, R33, R12 ;  /* 0x00000021180c7223 */ /* 0x040fe2000000000c */
[----:B------:R-:W5:Y:S01]  /*26560*/  LDG.E.CONSTANT R22, [R108.64] ;  /* 0x000000046c167981 */ /* 0x000f62000c1e9900 */
[C---:B------:R-:W-:Y:S02]  /*26570*/  FFMA R34, R24.reuse, R34, R47 ;  /* 0x0000002218227223 */ /* 0x040fe4000000002f */
[C---:B------:R-:W-:Y:S01]  /*26580*/  FFMA R28, R24.reuse, R35, R28 ;  /* 0x00000023181c7223 */ /* 0x040fe2000000001c */
[----:B------:R-:W-:Y:S01]  /*26590*/  LDS.128 R44, [0x300] ;  /* 0x00030000ff2c7984 */ /* 0x000fe20000000c00 */
[C---:B------:R-:W-:Y:S02]  /*265a0*/  FFMA R2, R24.reuse, R8, R29 ;  /* 0x0000000818027223 */ /* 0x040fe4000000001d */
[C---:B------:R-:W-:Y:S01]  /*265b0*/  FFMA R6, R24.reuse, R9, R6 ;  /* 0x0000000918067223 */ /* 0x040fe20000000006 */
[----:B------:R-:W-:Y:S01]  /*265c0*/  IADD3 R105, R21, 0xab80, RZ ;  /* 0x0000ab8015697810 */ /* 0x000fe20007ffe0ff */
[----:B------:R-:W-:Y:S01]  /*265d0*/  FFMA R24, R24, R10, R31 ;  /* 0x0000000a18187223 */ /* 0x000fe2000000001f */
[----:B------:R-:W-:Y:S01]  /*265e0*/  IADD3 R103, R15, 0xab80, RZ ;  /* 0x0000ab800f677810 */ /* 0x000fe20007ffe0ff */
[----:B------:R-:W-:Y:S01]  /*265f0*/  FFMA R13, R11, R25, R32 ;  /* 0x000000190b0d7223 */ /* 0x000fe20000000020 */
[----:B------:R-:W-:Y:S01]  /*26600*/  @!P0 IADD3 R125, R5, 0xab80, RZ ;  /* 0x0000ab80057d8810 */ /* 0x000fe20007ffe0ff */
[----:B------:R-:W0:Y:S01]  /*26610*/  LDS.128 R8, [0x2d0] ;  /* 0x0002d000ff087984 */ /* 0x000e220000000c00 */
[----:B-1----:R-:W-:-:S03]  /*26620*/  FFMA R41, R25, R41, R34 ;  /* 0x0000002919297223 */ /* 0x002fc60000000022 */
[----:B------:R-:W1:Y:S01]  /*26630*/  LDS.128 R32, [0x2e0] ;  /* 0x0002e000ff207984 */ /* 0x000e620000000c00 */
[----:B------:R-:W-:Y:S02]  /*26640*/  FFMA R12, R40, R25, R12 ;  /* 0x00000019280c7223 */ /* 0x000fe4000000000c */
[----:B------:R-:W-:Y:S01]  /*26650*/  FFMA R28, R25, R42, R28 ;  /* 0x0000002a191c7223 */ /* 0x000fe2000000001c */
[----:B------:R-:W-:Y:S01]  /*26660*/  IADD3 R123, R3, 0xab80, RZ ;  /* 0x0000ab80037b7810 */ /* 0x000fe20007ffe0ff */
[C---:B------:R-:W-:Y:S01]  /*26670*/  FFMA R43, R25.reuse, R43, R2 ;  /* 0x0000002b192b7223 */ /* 0x040fe20000000002 */
[----:B------:R0:W5:Y:S01]  /*26680*/  LDG.E.CONSTANT R113, [R108.64+0x6000] ;  /* 0x006000046c717981 */ /* 0x000162000c1e9900 */
[----:B--2---:R-:W-:Y:S02]  /*26690*/  FFMA R49, R25, R49, R24 ;  /* 0x0000003119317223 */ /* 0x004fe40000000018 */
[----:B------:R-:W-:Y:S01]  /*266a0*/  FFMA R6, R48, R25, R6 ;  /* 0x0000001930067223 */ /* 0x000fe20000000006 */
[----:B------:R2:W2:Y:S01]  /*266b0*/  LDG.E.CONSTANT R115, [R108.64+0x8000] ;  /* 0x008000046c737981 */ /* 0x0004a2000c1e9900 */
[----:B------:R-:W-:-:S02]  /*266c0*/  FFMA R12, R26, R51, R12 ;  /* 0x000000331a0c7223 */ /* 0x000fc4000000000c */
[----:B---3--:R-:W-:Y:S01]  /*266d0*/  FFMA R52, R52, R26, R41 ;  /* 0x0000001a34347223 */ /* 0x008fe20000000029 */
[----:B------:R2:W3:Y:S01]  /*266e0*/  LDG.E.CONSTANT R117, [R108.64+0xa000] ;  /* 0x00a000046c757981 */ /* 0x0004e2000c1e9900 */
[C---:B------:R-:W-:Y:S02]  /*266f0*/  FFMA R28, R26.reuse, R53, R28 ;  /* 0x000000351a1c7223 */ /* 0x040fe4000000001c */
[----:B------:R-:W-:Y:S01]  /*26700*/  FFMA R54, R26, R54, R43 ;  /* 0x000000361a367223 */ /* 0x000fe2000000002b */
[----:B------:R2:W2:Y:S01]  /*26710*/  LDG.E.CONSTANT R119, [R108.64+0xc000] ;  /* 0x00c000046c777981 */ /* 0x0004a2000c1e9900 */
[----:B----4-:R-:W-:Y:S02]  /*26720*/  FFMA R56, R56, R26, R49 ;  /* 0x0000001a38387223 */ /* 0x010fe40000000031 */
[C---:B------:R-:W-:Y:S01]  /*26730*/  FFMA R50, R26.reuse, R50, R13 ;  /* 0x000000321a327223 */ /* 0x040fe2000000000d */
[----:B------:R-:W-:Y:S01]  /*26740*/  LDS.128 R40, [0x350] ;  /* 0x00035000ff287984 */ /* 0x000fe20000000c00 */
[----:B------:R-:W-:-:S02]  /*26750*/  FFMA R6, R26, R55, R6 ;  /* 0x000000371a067223 */ /* 0x000fc40000000006 */
[C---:B------:R-:W-:Y:S01]  /*26760*/  FFMA R12, R27.reuse, R58, R12 ;  /* 0x0000003a1b0c7223 */ /* 0x040fe2000000000c */
[----:B------:R2:W4:Y:S01]  /*26770*/  LDG.E.CONSTANT R121, [R108.64+0xe000] ;  /* 0x00e000046c797981 */ /* 0x000522000c1e9900 */
[C---:B------:R-:W-:Y:S02]  /*26780*/  FFMA R59, R27.reuse, R59, R52 ;  /* 0x0000003b1b3b7223 */ /* 0x040fe40000000034 */
[----:B------:R-:W-:Y:S01]  /*26790*/  FFMA R68, R68, R27, R28 ;  /* 0x0000001b44447223 */ /* 0x000fe2000000001c */
[----:B------:R2:W2:Y:S01]  /*267a0*/  LDG.E.CONSTANT R62, [R108.64+0x1a000] ;  /* 0x01a000046c3e7981 */ /* 0x0004a2000c1e9900 */
[C---:B------:R-:W-:Y:S02]  /*267b0*/  FFMA R69, R27.reuse, R69, R54 ;  /* 0x000000451b457223 */ /* 0x040fe40000000036 */
[C---:B------:R-:W-:Y:S01]  /*267c0*/  FFMA R71, R27.reuse, R71, R56 ;  /* 0x000000471b477223 */ /* 0x040fe20000000038 */
[----:B------:R-:W-:Y:S01]  /*267d0*/  LDS.128 R28, [R4+0x770] ;  /* 0x00077000041c7984 */ /* 0x000fe20000000c00 */
[----:B------:R-:W-:-:S02]  /*267e0*/  FFMA R57, R27, R57, R50 ;  /* 0x000000391b397223 */ /* 0x000fc40000000032 */
[----:B------:R-:W-:Y:S01]  /*267f0*/  FFMA R6, R27, R70, R6 ;  /* 0x000000461b067223 */ /* 0x000fe20000000006 */
[----:B------:R-:W-:Y:S01]  /*26800*/  LDS.128 R52, [0x320] ;  /* 0x00032000ff347984 */ /* 0x000fe20000000c00 */
[C---:B------:R-:W-:Y:S02]  /*26810*/  FFMA R12, R16.reuse, R73, R12 ;  /* 0x00000049100c7223 */ /* 0x040fe4000000000c */
[C---:B------:R-:W-:Y:S01]  /*26820*/  FFMA R74, R16.reuse, R74, R59 ;  /* 0x0000004a104a7223 */ /* 0x040fe2000000003b */
[----:B------:R-:W1:Y:S01]  /*26830*/  LDS.128 R24, [0x310] ;  /* 0x00031000ff187984 */ /* 0x000e620000000c00 */
[C---:B------:R-:W-:Y:S02]  /*26840*/  FFMA R75, R16.reuse, R75, R68 ;  /* 0x0000004b104b7223 */ /* 0x040fe40000000044 */
[C---:B------:R-:W-:Y:S01]  /*26850*/  FFMA R76, R16.reuse, R76, R69 ;  /* 0x0000004c104c7223 */ /* 0x040fe20000000045 */
[----:B------:R-:W-:Y:S01]  /*26860*/  LDS.128 R48, [R4+0x780] ;  /* 0x0007800004307984 */ /* 0x000fe20000000c00 */
[----:B------:R-:W-:-:S02]  /*26870*/  FFMA R78, R16, R78, R71 ;  /* 0x0000004e104e7223 */ /* 0x000fc40000000047 */
[----:B------:R-:W-:Y:S01]  /*26880*/  FFMA R12, R80, R17, R12 ;  /* 0x00000011500c7223 */ /* 0x000fe2000000000c */
[----:B------:R-:W1:Y:S01]  /*26890*/  LDS.128 R68, [0x330] ;  /* 0x00033000ff447984 */ /* 0x000e620000000c00 */
[C---:B------:R-:W-:Y:S02]  /*268a0*/  FFMA R13, R17.reuse, R81, R74 ;  /* 0x00000051110d7223 */ /* 0x040fe4000000004a */
[C---:B------:R-:W-:Y:S01]  /*268b0*/  FFMA R75, R17.reuse, R82, R75 ;  /* 0x00000052114b7223 */ /* 0x040fe2000000004b */
[----:B------:R2:W2:Y:S01]  /*268c0*/  LDG.E.CONSTANT R64, [R108.64+0x1c000] ;  /* 0x01c000046c407981 */ /* 0x0004a2000c1e9900 */
[----:B------:R-:W-:Y:S02]  /*268d0*/  FFMA R23, R17, R83, R76 ;  /* 0x0000005311177223 */ /* 0x000fe4000000004c */
[C---:B------:R-:W-:Y:S01]  /*268e0*/  FFMA R72, R16.reuse, R72, R57 ;  /* 0x0000004810487223 */ /* 0x040fe20000000039 */
[----:B------:R-:W1:Y:S01]  /*268f0*/  LDS.128 R80, [0x340] ;  /* 0x00034000ff507984 */ /* 0x000e620000000c00 */
[----:B------:R-:W-:-:S02]  /*26900*/  FFMA R6, R16, R77, R6 ;  /* 0x0000004d10067223 */ /* 0x000fc40000000006 */
[-C--:B------:R-:W-:Y:S01]  /*26910*/  FFMA R79, R79, R17.reuse, R72 ;  /* 0x000000114f4f7223 */ /* 0x080fe20000000048 */
[----:B------:R-:W-:Y:S01]  /*26920*/  LDS.128 R56, [0x390] ;  /* 0x00039000ff387984 */ /* 0x000fe20000000c00 */
[----:B0-----:R-:W-:Y:S02]  /*26930*/  FFMA R6, R8, R17, R6 ;  /* 0x0000001108067223 */ /* 0x001fe40000000006 */
[----:B------:R-:W-:Y:S01]  /*26940*/  FFMA R17, R17, R9, R78 ;  /* 0x0000000911117223 */ /* 0x000fe2000000004e */
[----:B------:R2:W2:Y:S01]  /*26950*/  LDG.E.CONSTANT R66, [R108.64+0x1e000] ;  /* 0x01e000046c427981 */ /* 0x0004a2000c1e9900 */
[C---:B------:R-:W-:Y:S02]  /*26960*/  FFMA R2, R18.reuse, R10, R79 ;  /* 0x0000000a12027223 */ /* 0x040fe4000000004f */
[----:B------:R-:W-:Y:S01]  /*26970*/  FFMA R12, R18, R11, R12 ;  /* 0x0000000b120c7223 */ /* 0x000fe2000000000c */
[----:B------:R-:W-:Y:S01]  /*26980*/  LDS.128 R76, [0x3a0] ;  /* 0x0003a000ff4c7984 */ /* 0x000fe20000000c00 */
[----:B-1----:R-:W-:-:S03]  /*26990*/  FFMA R14, R32, R18, R13 ;  /* 0x00000012200e7223 */ /* 0x002fc6000000000d */
[----:B------:R-:W0:Y:S01]  /*269a0*/  LDS.128 R8, [0x360] ;  /* 0x00036000ff087984 */ /* 0x000e220000000c00 */
[C---:B------:R-:W-:Y:S02]  /*269b0*/  FFMA R75, R18.reuse, R33, R75 ;  /* 0x00000021124b7223 */ /* 0x040fe4000000004b */
[C---:B------:R-:W-:Y:S01]  /*269c0*/  FFMA R16, R18.reuse, R34, R23 ;  /* 0x0000002212107223 */ /* 0x040fe20000000017 */
[----:B------:R2:W2:Y:S01]  /*269d0*/  LDG.E.CONSTANT R84, [R108.64+0x30000] ;  /* 0x030000046c547981 */ /* 0x0004a2000c1e9900 */
[----:B------:R-:W-:-:S03]  /*269e0*/  FFMA R6, R18, R35, R6 ;  /* 0x0000002312067223 */ /* 0x000fc60000000006 */
[----:B------:R-:W1:Y:S01]  /*269f0*/  LDS.128 R32, [0x370] ;  /* 0x00037000ff207984 */ /* 0x000e620000000c00 */
[----:B------:R-:W-:Y:S02]  /*26a00*/  FFMA R18, R36, R18, R17 ;  /* 0x0000001224127223 */ /* 0x000fe40000000011 */
[C---:B------:R-:W-:Y:S01]  /*26a10*/  FFMA R13, R19.reuse, R37, R2 ;  /* 0x00000025130d7223 */ /* 0x040fe20000000002 */
[----:B------:R2:W2:Y:S01]  /*26a20*/  LDG.E.CONSTANT R86, [R108.64+0x32000] ;  /* 0x032000046c567981 */ /* 0x0004a2000c1e9900 */
[C---:B------:R-:W-:Y:S02]  /*26a30*/  FFMA R12, R19.reuse, R38, R12 ;  /* 0x00000026130c7223 */ /* 0x040fe4000000000c */
[----:B------:R-:W-:Y:S01]  /*26a40*/  FFMA R17, R19, R39, R14 ;  /* 0x0000002713117223 */ /* 0x000fe2000000000e */
[----:B------:R2:W2:Y:S04]  /*26a50*/  LDG.E.CONSTANT R88, [R108.64+0x34000] ;  /* 0x034000046c587981 */ /* 0x0004a8000c1e9900 */
[----:B------:R-:W0:Y:S01]  /*26a60*/  LDS.128 R36, [0x380] ;  /* 0x00038000ff247984 */ /* 0x000e220000000c00 */
[----:B------:R-:W-:-:S02]  /*26a70*/  FFMA R44, R44, R19, R75 ;  /* 0x000000132c2c7223 */ /* 0x000fc4000000004b */
[C---:B------:R-:W-:Y:S01]  /*26a80*/  FFMA R45, R19.reuse, R45, R16 ;  /* 0x0000002d132d7223 */ /* 0x040fe20000000010 */
[----:B------:R-:W0:Y:S01]  /*26a90*/  LDS.128 R72, [0x3b0] ;  /* 0x0003b000ff487984 */ /* 0x000e220000000c00 */
[----:B------:R-:W-:Y:S02]  /*26aa0*/  FFMA R6, R19, R46, R6 ;  /* 0x0000002e13067223 */ /* 0x000fe40000000006 */
[C---:B------:R-:W-:Y:S01]  /*26ab0*/  FFMA R24, R28.reuse, R24, R13 ;  /* 0x000000181c187223 */ /* 0x040fe2000000000d */
[----:B------:R2:W2:Y:S01]  /*26ac0*/  LDG.E.CONSTANT R90, [R108.64+0x36000] ;  /* 0x036000046c5a7981 */ /* 0x0004a2000c1e9900 */
[C---:B------:R-:W-:Y:S02]  /*26ad0*/  FFMA R26, R28.reuse, R26, R17 ;  /* 0x0000001a1c1a7223 */ /* 0x040fe40000000011 */
[C---:B------:R-:W-:Y:S01]  /*26ae0*/  FFMA R27, R28.reuse, R27, R44 ;  /* 0x0000001b1c1b7223 */ /* 0x040fe2000000002c */
[----:B------:R2:W2:Y:S01]  /*26af0*/  LDG.E.CONSTANT R92, [R108.64+0x38000] ;  /* 0x038000046c5c7981 */ /* 0x0004a2000c1e9900 */
        /* <DEDUP_REMOVED lines=8> */
[----:B------:R2:W2:Y:S01]  /*26b80*/  LDG.E.CONSTANT R96, [R108.64+0x3c000] ;  /* 0x03c000046c607981 */ /* 0x0004a2000c1e9900 */
[----:B------:R-:W-:-:S02]  /*26b90*/  FFMA R71, R29, R71, R52 ;  /* 0x000000471d477223 */ /* 0x000fc40000000034 */
[-C--:B------:R-:W-:Y:S01]  /*26ba0*/  FFMA R6, R80, R29.reuse, R6 ;  /* 0x0000001d50067223 */ /* 0x080fe20000000006 */
[----:B------:R2:W2:Y:S01]  /*26bb0*/  LDG.E.CONSTANT R98, [R108.64+0x3e000] ;  /* 0x03e000046c627981 */ /* 0x0004a2000c1e9900 */
[-C--:B------:R-:W-:Y:S02]  /*26bc0*/  FFMA R55, R55, R29.reuse, R24 ;  /* 0x0000001d37377223 */ /* 0x080fe40000000018 */
[----:B------:R-:W-:Y:S01]  /*26bd0*/  FFMA R54, R28, R54, R47 ;  /* 0x000000361c367223 */ /* 0x000fe2000000002f */
[----:B------:R-:W1:Y:S01]  /*26be0*/  LDS.128 R24, [0x3d0] ;  /* 0x0003d000ff187984 */ /* 0x000e620000000c00 */
[----:B------:R-:W-:Y:S02]  /*26bf0*/  FFMA R12, R68, R29, R12 ;  /* 0x0000001d440c7223 */ /* 0x000fe4000000000c */
[----:B------:R-:W-:Y:S01]  /*26c00*/  FFMA R2, R40, R30, R69 ;  /* 0x0000001e28027223 */ /* 0x000fe20000000045 */
[----:B------:R-:W-:Y:S01]  /*26c10*/  LDS.128 R44, [0x3f0] ;  /* 0x0003f000ff2c7984 */ /* 0x000fe20000000c00 */
[----:B------:R-:W-:-:S02]  /*26c20*/  FFMA R70, R30, R41, R70 ;  /* 0x000000291e467223 */ /* 0x000fc40000000046 */
[C---:B------:R-:W-:Y:S01]  /*26c30*/  FFMA R14, R30.reuse, R42, R71 ;  /* 0x0000002a1e0e7223 */ /* 0x040fe20000000047 */
[----:B------:R2:W2:Y:S01]  /*26c40*/  LDG.E.CONSTANT R100, [R108.64+0x40000] ;  /* 0x040000046c647981 */ /* 0x0004a2000c1e9900 */
[C---:B------:R-:W-:Y:S02]  /*26c50*/  FFMA R6, R30.reuse, R43, R6 ;  /* 0x0000002b1e067223 */ /* 0x040fe40000000006 */
[----:B------:R-:W-:Y:S01]  /*26c60*/  FFMA R81, R29, R81, R54 ;  /* 0x000000511d517223 */ /* 0x000fe20000000036 */
[----:B------:R-:W1:Y:S01]  /*26c70*/  LDS.128 R40, [0x3e0] ;  /* 0x0003e000ff287984 */ /* 0x000e620000000c00 */
[C---:B------:R-:W-:Y:S02]  /*26c80*/  FFMA R82, R30.reuse, R82, R55 ;  /* 0x000000521e527223 */ /* 0x040fe40000000037 */
[----:B------:R-:W-:Y:S01]  /*26c90*/  FFMA R12, R30, R83, R12 ;  /* 0x000000531e0c7223 */ /* 0x000fe2000000000c */
[----:B------:R-:W-:Y:S01]  /*26ca0*/  LDS.128 R52, [0x410] ;  /* 0x00041000ff347984 */ /* 0x000fe20000000c00 */
[----:B0-----:R-:W-:-:S02]  /*26cb0*/  FFMA R30, R8, R30, R81 ;  /* 0x0000001e081e7223 */ /* 0x001fc40000000051 */
[C---:B------:R-:W-:Y:S01]  /*26cc0*/  FFMA R13, R31.reuse, R9, R82 ;  /* 0x000000091f0d7223 */ /* 0x040fe20000000052 */
[----:B------:R2:W2:Y:S01]  /*26cd0*/  LDG.E.CONSTANT R106, [R108.64+0x42000] ;  /* 0x042000046c6a7981 */ /* 0x0004a2000c1e9900 */
[C---:B------:R-:W-:Y:S02]  /*26ce0*/  FFMA R12, R31.reuse, R10, R12 ;  /* 0x0000000a1f0c7223 */ /* 0x040fe4000000000c */
[----:B------:R-:W-:Y:S01]  /*26cf0*/  FFMA R23, R31, R11, R2 ;  /* 0x0000000b1f177223 */ /* 0x000fe20000000002 */
[----:B------:R-:W-:Y:S01]  /*26d00*/  LDS.128 R80, [0x660] ;  /* 0x00066000ff507984 */ /* 0x000fe20000000c00 */
[----:B-1----:R-:W-:-:S03]  /*26d10*/  FFMA R32, R32, R31, R70 ;  /* 0x0000001f20207223 */ /* 0x002fc60000000046 */
[----:B------:R-:W0:Y:S04]  /*26d20*/  LDS.128 R8, [R4+0x790] ;  /* 0x0007900004087984 */ /* 0x000e280000000c00 */
[----:B------:R-:W1:Y:S01]  /*26d30*/  LDS.128 R68, [0x400] ;  /* 0x00040000ff447984 */ /* 0x000e620000000c00 */
[C---:B------:R-:W-:Y:S02]  /*26d40*/  FFMA R33, R31.reuse, R33, R14 ;  /* 0x000000211f217223 */ /* 0x040fe4000000000e */
[C---:B------:R-:W-:Y:S01]  /*26d50*/  FFMA R6, R31.reuse, R34, R6 ;  /* 0x000000221f067223 */ /* 0x040fe20000000006 */
[----:B------:R2:W2:Y:S01]  /*26d60*/  LDG.E.CONSTANT R110, [R108.64+0x44000] ;  /* 0x044000046c6e7981 */ /* 0x0004a2000c1e9900 */
[----:B------:R-:W-:Y:S02]  /*26d70*/  FFMA R35, R31, R35, R30 ;  /* 0x000000231f237223 */ /* 0x000fe4000000001e */
[C---:B------:R-:W-:Y:S01]  /*26d80*/  FFMA R36, R48.reuse, R36, R13 ;  /* 0x0000002430247223 */ /* 0x040fe2000000000d */
[----:B------:R-:W-:Y:S01]  /*26d90*/  LDS.128 R28, [0x460] ;  /* 0x00046000ff1c7984 */ /* 0x000fe20000000c00 */
[----:B------:R-:W-:-:S02]  /*26da0*/  FFMA R12, R48, R37, R12 ;  /* 0x00000025300c7223 */ /* 0x000fc4000000000c */
[C---:B------:R-:W-:Y:S01]  /*26db0*/  FFMA R38, R48.reuse, R38, R23 ;  /* 0x0000002630267223 */ /* 0x040fe20000000017 */
[----:B------:R2:W2:Y:S01]  /*26dc0*/  LDG.E.CONSTANT R112, [R108.64+0x46000] ;  /* 0x046000046c707981 */ /* 0x0004a2000c1e9900 */
        /* <DEDUP_REMOVED lines=8> */
[----:B------:R-:W-:Y:S02]  /*26e50*/  FFMA R12, R76, R49, R12 ;  /* 0x000000314c0c7223 */ /* 0x000fe4000000000c */
[C---:B------:R-:W-:Y:S01]  /*26e60*/  FFMA R77, R49.reuse, R77, R38 ;  /* 0x0000004d314d7223 */ /* 0x040fe20000000026 */
[----:B------:R2:W2:Y:S01]  /*26e70*/  LDG.E.CONSTANT R118, [R108.64+0x4c000] ;  /* 0x04c000046c767981 */ /* 0x0004a2000c1e9900 */
[C---:B------:R-:W-:Y:S02]  /*26e80*/  FFMA R78, R49.reuse, R78, R32 ;  /* 0x0000004e314e7223 */ /* 0x040fe40000000020 */
[C---:B------:R-:W-:Y:S01]  /*26e90*/  FFMA R79, R49.reuse, R79, R2 ;  /* 0x0000004f314f7223 */ /* 0x040fe20000000002 */
[----:B------:R-:W1:Y:S01]  /*26ea0*/  LDS.128 R36, [0x430] ;  /* 0x00043000ff247984 */ /* 0x000e620000000c00 */
[----:B------:R-:W-:Y:S02]  /*26eb0*/  FFMA R6, R72, R49, R6 ;  /* 0x0000003148067223 */ /* 0x000fe40000000006 */
[----:B------:R-:W-:Y:S01]  /*26ec0*/  FFMA R73, R49, R73, R48 ;  /* 0x0000004931497223 */ /* 0x000fe20000000030 */
[----:B------:R-:W1:Y:S01]  /*26ed0*/  LDS.128 R32, [0x440] ;  /* 0x00044000ff207984 */ /* 0x000e620000000c00 */
[----:B------:R-:W-:-:S02]  /*26ee0*/  FFMA R74, R50, R74, R13 ;  /* 0x0000004a324a7223 */ /* 0x000fc4000000000d */
[----:B------:R-:W-:Y:S01]  /*26ef0*/  FFMA R12, R50, R75, R12 ;  /* 0x0000004b320c7223 */ /* 0x000fe2000000000c */
[----:B------:R2:W2:Y:S01]  /*26f00*/  LDG.E.CONSTANT R120, [R108.64+0x4e000] ;  /* 0x04e000046c787981 */ /* 0x0004a2000c1e9900 */
[----:B------:R-:W-:Y:S02]  /*26f10*/  FFMA R2, R16, R50, R77 ;  /* 0x0000003210027223 */ /* 0x000fe4000000004d */
[C---:B------:R-:W-:Y:S01]  /*26f20*/  FFMA R78, R50.reuse, R17, R78 ;  /* 0x00000011324e7223 */ /* 0x040fe2000000004e */
[----:B------:R2:W2:Y:S01]  /*26f30*/  LDG.E.CONSTANT R122, [R108.64+0x50000] ;  /* 0x050000046c7a7981 */ /* 0x0004a2000c1e9900 */
[C---:B------:R-:W-:Y:S02]  /*26f40*/  FFMA R14, R50.reuse, R18, R79 ;  /* 0x00000012320e7223 */ /* 0x040fe4000000004f */
[----:B------:R-:W-:Y:S01]  /*26f50*/  FFMA R6, R50, R19, R6 ;  /* 0x0000001332067223 */ /* 0x000fe20000000006 */
[----:B------:R2:W2:Y:S01]  /*26f60*/  LDG.E.CONSTANT R124, [R108.64+0x52000] ;  /* 0x052000046c7c7981 */ /* 0x0004a2000c1e9900 */
[----:B------:R-:W-:-:S02]  /*26f70*/  FFMA R50, R24, R50, R73 ;  /* 0x0000003218327223 */ /* 0x000fc40000000049 */
[C---:B------:R-:W-:Y:S01]  /*26f80*/  FFMA R13, R51.reuse, R25, R74 ;  /* 0x00000019330d7223 */ /* 0x040fe2000000004a */
[----:B------:R-:W1:Y:S01]  /*26f90*/  LDS.128 R16, [0x450] ;  /* 0x00045000ff107984 */ /* 0x000e620000000c00 */
[C---:B------:R-:W-:Y:S02]  /*26fa0*/  FFMA R12, R51.reuse, R26, R12 ;  /* 0x0000001a330c7223 */ /* 0x040fe4000000000c */
[----:B------:R-:W-:Y:S01]  /*26fb0*/  FFMA R23, R51, R27, R2 ;  /* 0x0000001b33177223 */ /* 0x000fe20000000002 */
[----:B------:R-:W-:Y:S01]  /*26fc0*/  LDS.128 R72, [0x5c0] ;  /* 0x0005c000ff487984 */ /* 0x000fe20000000c00 */
[----:B------:R-:W-:-:S03]  /*26fd0*/  FFMA R78, R40, R51, R78 ;  /* 0x00000033284e7223 */ /* 0x000fc6000000004e */
        /* <DEDUP_REMOVED lines=12> */
[----:B-1----:R-:W-:-:S03]  /*270a0*/  FFMA R68, R8, R68, R49 ;  /* 0x0000004408447223 */ /* 0x002fc60000000031 */
[----:B------:R-:W0:Y:S01]  /*270b0*/  LDS.128 R44, [0x480] ;  /* 0x00048000ff2c7984 */ /* 0x000e220000000c00 */
[----:B------:R-:W-:Y:S02]  /*270c0*/  FFMA R12, R52, R9, R12 ;  /* 0x00000009340c7223 */ /* 0x000fe4000000000c */
[C---:B------:R-:W-:Y:S01]  /*270d0*/  FFMA R13, R9.reuse, R53, R14 ;  /* 0x00000035090d7223 */ /* 0x040fe2000000000e */
[----:B------:R2:W2:Y:S01]  /*270e0*/  LDG.E.CONSTANT R89, [R108.64+0x72000] ;  /* 0x072000046c597981 */ /* 0x0004a2000c1e9900 */
[C---:B------:R-:W-:Y:S02]  /*270f0*/  FFMA R78, R9.reuse, R54, R78 ;  /* 0x00000036094e7223 */ /* 0x040fe4000000004e */
[----:B------:R-:W-:Y:S01]  /*27100*/  FFMA R23, R9, R55, R68 ;  /* 0x0000003709177223 */ /* 0x000fe20000000044 */
[----:B------:R2:W2:Y:S04]  /*27110*/  LDG.E.CONSTANT R91, [R108.64+0x74000] ;  /* 0x074000046c5b7981 */ /* 0x0004a8000c1e9900 */
[----:B------:R-:W1:Y:S01]  /*27120*/  LDS.128 R52, [0x4a0] ;  /* 0x0004a000ff347984 */ /* 0x000e620000000c00 */
[----:B------:R-:W-:-:S02]  /*27130*/  FFMA R6, R8, R69, R6 ;  /* 0x0000004508067223 */ /* 0x000fc40000000006 */
[----:B------:R-:W-:Y:S01]  /*27140*/  FFMA R70, R8, R70, R51 ;  /* 0x0000004608467223 */ /* 0x000fe20000000033 */
[----:B------:R2:W2:Y:S01]  /*27150*/  LDG.E.CONSTANT R93, [R108.64+0x76000] ;  /* 0x076000046c5d7981 */ /* 0x0004a2000c1e9900 */
[-C--:B------:R-:W-:Y:S02]  /*27160*/  FFMA R71, R71, R9.reuse, R2 ;  /* 0x0000000947477223 */ /* 0x080fe40000000002 */
[----:B------:R-:W-:Y:S01]  /*27170*/  FFMA R6, R56, R9, R6 ;  /* 0x0000000938067223 */ /* 0x000fe20000000006 */
[----:B------:R-:W0:Y:S01]  /*27180*/  LDS.128 R48, [0x490] ;  /* 0x00049000ff307984 */ /* 0x000e220000000c00 */
[----:B------:R-:W-:Y:S02]  /*27190*/  FFMA R9, R9, R57, R70 ;  /* 0x0000003909097223 */ /* 0x000fe40000000046 */
        /* <DEDUP_REMOVED lines=8> */
[----:B------:R-:W-:Y:S02]  /*27220*/  FFMA R6, R10, R39, R6 ;  /* 0x000000270a067223 */ /* 0x000fe40000000006 */
[----:B------:R-:W-:Y:S01]  /*27230*/  FFMA R10, R32, R10, R9 ;  /* 0x0000000a200a7223 */ /* 0x000fe20000000009 */
[----:B------:R-:W1:Y:S01]  /*27240*/  LDS.128 R36, [0x4c0] ;  /* 0x0004c000ff247984 */ /* 0x000e620000000c00 */
[----:B------:R-:W-:-:S02]  /*27250*/  FFMA R9, R11, R33, R2 ;  /* 0x000000210b097223 */ /* 0x000fc40000000002 */
[C---:B------:R-:W-:Y:S01]  /*27260*/  FFMA R12, R11.reuse, R34, R12 ;  /* 0x000000220b0c7223 */ /* 0x040fe2000000000c */
[----:B------:R2:W2:Y:S01]  /*27270*/  LDG.E.CONSTANT R97, [R108.64+0x7a000] ;  /* 0x07a000046c617981 */ /* 0x0004a2000c1e9900 */
[C---:B------:R-:W-:Y:S02]  /*27280*/  FFMA R13, R11.reuse, R35, R8 ;  /* 0x000000230b0d7223 */ /* 0x040fe40000000008 */
[----:B------:R-:W-:Y:S01]  /*27290*/  FFMA R16, R16, R11, R78 ;  /* 0x0000000b10107223 */ /* 0x000fe2000000004e */
[----:B------:R-:W3:Y:S01]  /*272a0*/  LDS.128 R32, [R4+0x7b0] ;  /* 0x0007b00004207984 */ /* 0x000ee20000000c00 */
[C---:B------:R-:W-:Y:S02]  /*272b0*/  FFMA R17, R11.reuse, R17, R14 ;  /* 0x000000110b117223 */ /* 0x040fe4000000000e */
[C---:B------:R-:W-:Y:S01]  /*272c0*/  FFMA R6, R11.reuse, R18, R6 ;  /* 0x000000120b067223 */ /* 0x040fe20000000006 */
[----:B------:R-:W-:Y:S01]  /*272d0*/  LDS.128 R76, [0x630] ;  /* 0x00063000ff4c7984 */ /* 0x000fe20000000c00 */
[----:B------:R-:W-:-:S02]  /*272e0*/  FFMA R23, R11, R19, R10 ;  /* 0x000000130b177223 */ /* 0x000fc4000000000a */
[C---:B------:R-:W-:Y:S01]  /*272f0*/  FFMA R28, R24.reuse, R28, R9 ;  /* 0x0000001c181c7223 */ /* 0x040fe20000000009 */
[----:B------:R2:W2:Y:S01]  /*27300*/  LDG.E.CONSTANT R99, [R108.64+0x7c000] ;  /* 0x07c000046c637981 */ /* 0x0004a2000c1e9900 */
[----:B------:R-:W-:-:S03]  /*27310*/  FFMA R2, R24, R30, R13 ;  /* 0x0000001e18027223 */ /* 0x000fc6000000000d */
[----:B------:R-:W3:Y:S01]  /*27320*/  LDS.128 R8, [0x4e0] ;  /* 0x0004e000ff087984 */ /* 0x000ee20000000c00 */
[C---:B------:R-:W-:Y:S02]  /*27330*/  FFMA R13, R24.reuse, R31, R16 ;  /* 0x0000001f180d7223 */ /* 0x040fe40000000010 */
[C---:B------:R-:W-:Y:S01]  /*27340*/  FFMA R40, R24.reuse, R40, R17 ;  /* 0x0000002818287223 */ /* 0x040fe20000000011 */
[----:B------:R2:W2:Y:S01]  /*27350*/  LDG.E.CONSTANT R101, [R108.64+0x7e000] ;  /* 0x07e000046c657981 */ /* 0x0004a2000c1e9900 */
[C---:B------:R-:W-:Y:S02]  /*27360*/  FFMA R12, R24.reuse, R29, R12 ;  /* 0x0000001d180c7223 */ /* 0x040fe4000000000c */
[C---:B------:R-:W-:Y:S01]  /*27370*/  FFMA R6, R24.reuse, R41, R6 ;  /* 0x0000002918067223 */ /* 0x040fe20000000006 */
[----:B------:R-:W3:Y:S01]  /*27380*/  LDS.128 R16, [0x4f0] ;  /* 0x0004f000ff107984 */ /* 0x000ee20000000c00 */
[----:B------:R-:W-:Y:S02]  /*27390*/  FFMA R24, R24, R42, R23 ;  /* 0x0000002a18187223 */ /* 0x000fe40000000017 */
[----:B------:R-:W-:-:S02]  /*273a0*/  FFMA R23, R43, R25, R28 ;  /* 0x000000192b177223 */ /* 0x000fc4000000001c */
[----:B------:R-:W3:Y:S01]  /*273b0*/  LDS.128 R28, [0x500] ;  /* 0x00050000ff1c7984 */ /* 0x000ee20000000c00 */
[C---:B0-----:R-:W-:Y:S02]  /*273c0*/  FFMA R61, R25.reuse, R47, R40 ;  /* 0x0000002f193d7223 */ /* 0x041fe40000000028 */
[C---:B------:R-:W-:Y:S01]  /*273d0*/  FFMA R45, R25.reuse, R45, R2 ;  /* 0x0000002d192d7223 */ /* 0x040fe20000000002 */
[----:B------:R-:W0:Y:S01]  /*273e0*/  LDS.128 R40, [0x510] ;  /* 0x00051000ff287984 */ /* 0x000e220000000c00 */
[-C--:B------:R-:W-:Y:S02]  /*273f0*/  FFMA R12, R44, R25.reuse, R12 ;  /* 0x000000192c0c7223 */ /* 0x080fe4000000000c */
[----:B------:R-:W-:Y:S02]  /*27400*/  FFMA R13, R25, R46, R13 ;  /* 0x0000002e190d7223 */ /* 0x000fe4000000000d */
[----:B-1----:R-:W-:Y:S02]  /*27410*/  FFMA R52, R52, R26, R45 ;  /* 0x0000001a34347223 */ /* 0x002fe4000000002d */
[----:B------:R-:W1:Y:S01]  /*27420*/  LDS.128 R44, [0x520] ;  /* 0x00052000ff2c7984 */ /* 0x000e620000000c00 */
        /* <DEDUP_REMOVED lines=8> */
[----:B------:R-:W0:Y:S01]  /*274b0*/  LDS.128 R48, [0x530] ;  /* 0x00053000ff307984 */ /* 0x000e220000000c00 */
[C---:B------:R-:W-:Y:S02]  /*274c0*/  FFMA R23, R27.reuse, R57, R2 ;  /* 0x000000391b177223 */ /* 0x040fe40000000002 */
[C---:B------:R-:W-:Y:S02]  /*274d0*/  FFMA R37, R27.reuse, R37, R14 ;  /* 0x000000251b257223 */ /* 0x040fe4000000000e */
[C---:B------:R-:W-:Y:S02]  /*274e0*/  FFMA R12, R27.reuse, R58, R12 ;  /* 0x0000003a1b0c7223 */ /* 0x040fe4000000000c */
[C---:B------:R-:W-:Y:S02]  /*274f0*/  FFMA R61, R27.reuse, R59, R52 ;  /* 0x0000003b1b3d7223 */ /* 0x040fe40000000034 */
[----:B------:R-:W-:Y:S01]  /*27500*/  FFMA R13, R36, R27, R13 ;  /* 0x0000001b240d7223 */ /* 0x000fe2000000000d */
[----:B------:R-:W-:Y:S01]  /*27510*/  LDS.128 R52, [R4+0x7c0] ;  /* 0x0007c00004347984 */ /* 0x000fe20000000c00 */
[----:B------:R-:W-:-:S02]  /*27520*/  FFMA R6, R27, R38, R6 ;  /* 0x000000261b067223 */ /* 0x000fc40000000006 */
[----:B------:R-:W-:Y:S01]  /*27530*/  FFMA R63, R27, R39, R26 ;  /* 0x000000271b3f7223 */ /* 0x000fe2000000001a */
[----:B------:R-:W1:Y:S01]  /*27540*/  LDS.128 R56, [0x540] ;  /* 0x00054000ff387984 */ /* 0x000e620000000c00 */
[----:B---3--:R-:W-:-:S03]  /*27550*/  FFMA R68, R32, R68, R23 ;  /* 0x0000004420447223 */ /* 0x008fc60000000017 */
[----:B------:R-:W3:Y:S01]  /*27560*/  LDS.128 R24, [0x550] ;  /* 0x00055000ff187984 */ /* 0x000ee20000000c00 */
[C---:B------:R-:W-:Y:S02]  /*27570*/  FFMA R70, R32.reuse, R70, R61 ;  /* 0x0000004620467223 */ /* 0x040fe4000000003d */
[C---:B------:R-:W-:Y:S02]  /*27580*/  FFMA R2, R32.reuse, R8, R37 ;  /* 0x0000000820027223 */ /* 0x040fe40000000025 */
[----:B------:R-:W3:Y:S01]  /*27590*/  LDS.128 R36, [0x560] ;  /* 0x00056000ff247984 */ /* 0x000ee20000000c00 */
[C---:B------:R-:W-:Y:S02]  /*275a0*/  FFMA R12, R32.reuse, R69, R12 ;  /* 0x00000045200c7223 */ /* 0x040fe4000000000c */
[C---:B------:R-:W-:Y:S02]  /*275b0*/  FFMA R13, R32.reuse, R71, R13 ;  /* 0x00000047200d7223 */ /* 0x040fe4000000000d */
[----:B------:R-:W-:-:S02]  /*275c0*/  FFMA R6, R32, R9, R6 ;  /* 0x0000000920067223 */ /* 0x000fc40000000006 */
[----:B------:R-:W-:Y:S02]  /*275d0*/  FFMA R32, R32, R10, R63 ;  /* 0x0000000a20207223 */ /* 0x000fe4000000003f */
[----:B------:R-:W-:Y:S01]  /*275e0*/  FFMA R23, R11, R33, R68 ;  /* 0x000000210b177223 */ /* 0x000fe20000000044 */
[----:B------:R2:W4:Y:S01]  /*275f0*/  LDG.E.CONSTANT R63, [R108.64+0x5a000] ;  /* 0x05a000046c3f7981 */ /* 0x000522000c1e9900 */
[----:B------:R-:W-:-:S03]  /*27600*/  FFMA R17, R33, R17, R70 ;  /* 0x0000001121117223 */ /* 0x000fc60000000046 */
[----:B------:R-:W3:Y:S01]  /*27610*/  LDS.128 R8, [0x570] ;  /* 0x00057000ff087984 */ /* 0x000ee20000000c00 */
[----:B------:R-:W-:Y:S02]  /*27620*/  FFMA R12, R16, R33, R12 ;  /* 0x00000021100c7223 */ /* 0x000fe4000000000c */
[C---:B------:R-:W-:Y:S01]  /*27630*/  FFMA R13, R33.reuse, R18, R13 ;  /* 0x00000012210d7223 */ /* 0x040fe2000000000d */
[----:B------:R-:W3:Y:S01]  /*27640*/  LDS.128 R68, [0x580] ;  /* 0x00058000ff447984 */ /* 0x000ee20000000c00 */
[C---:B------:R-:W-:Y:S02]  /*27650*/  FFMA R61, R33.reuse, R19, R2 ;  /* 0x00000013213d7223 */ /* 0x040fe40000000002 */
[----:B------:R-:W-:Y:S02]  /*27660*/  FFMA R6, R28, R33, R6 ;  /* 0x000000211c067223 */ /* 0x000fe40000000006 */
[----:B0-----:R-:W-:Y:S02]  /*27670*/  FFMA R2, R40, R34, R17 ;  /* 0x0000002228027223 */ /* 0x001fe40000000011 */
[----:B------:R-:W0:Y:S01]  /*27680*/  LDS.128 R16, [0x590] ;  /* 0x00059000ff107984 */ /* 0x000e220000000c00 */
[----:B------:R-:W-:-:S02]  /*27690*/  FFMA R29, R33, R29, R32 ;  /* 0x0000001d211d7223 */ /* 0x000fc40000000020 */
[C---:B------:R-:W-:Y:S02]  /*276a0*/  FFMA R30, R34.reuse, R30, R23 ;  /* 0x0000001e221e7223 */ /* 0x040fe40000000017 */
[C---:B------:R-:W-:Y:S02]  /*276b0*/  FFMA R12, R34.reuse, R31, R12 ;  /* 0x0000001f220c7223 */ /* 0x040fe4000000000c */
[C---:B------:R-:W-:Y:S02]  /*276c0*/  FFMA R13, R34.reuse, R41, R13 ;  /* 0x00000029220d7223 */ /* 0x040fe4000000000d */
[C---:B------:R-:W-:Y:S02]  /*276d0*/  FFMA R14, R34.reuse, R42, R61 ;  /* 0x0000002a220e7223 */ /* 0x040fe4000000003d */
[----:B------:R-:W-:Y:S01]  /*276e0*/  FFMA R6, R34, R43, R6 ;  /* 0x0000002b22067223 */ /* 0x000fe20000000006 */
[----:B------:R2:W4:Y:S01]  /*276f0*/  LDG.E.CONSTANT R61, [R108.64+0x58000] ;  /* 0x058000046c3d7981 */ /* 0x000522000c1e9900 */
[----:B-1----:R-:W-:-:S03]  /*27700*/  FFMA R34, R44, R34, R29 ;  /* 0x000000222c227223 */ /* 0x002fc6000000001d */
[----:B------:R-:W1:Y:S01]  /*27710*/  LDS.128 R40, [0x5a0] ;  /* 0x0005a000ff287984 */ /* 0x000e620000000c00 */
[C---:B------:R-:W-:Y:S02]  /*27720*/  FFMA R23, R35.reuse, R45, R30 ;  /* 0x0000002d23177223 */ /* 0x040fe4000000001e */
[C---:B------:R-:W-:Y:S01]  /*27730*/  FFMA R12, R35.reuse, R46, R12 ;  /* 0x0000002e230c7223 */ /* 0x040fe2000000000c */
[----:B------:R-:W-:Y:S01]  /*27740*/  LDS.128 R28, [R4+0x7d0] ;  /* 0x0007d000041c7984 */ /* 0x000fe20000000c00 */
[----:B------:R-:W-:-:S03]  /*27750*/  FFMA R33, R35, R47, R2 ;  /* 0x0000002f23217223 */ /* 0x000fc60000000002 */
[----:B------:R-:W0:Y:S01]  /*27760*/  LDS.128 R44, [0x5b0] ;  /* 0x0005b000ff2c7984 */ /* 0x000e220000000c00 */
[C---:B------:R-:W-:Y:S02]  /*27770*/  FFMA R49, R35.reuse, R49, R14 ;  /* 0x0000003123317223 */ /* 0x040fe4000000000e */
[C---:B------:R-:W-:Y:S02]  /*27780*/  FFMA R51, R35.reuse, R51, R34 ;  /* 0x0000003323337223 */ /* 0x040fe40000000022 */
[----:B------:R-:W-:Y:S02]  /*27790*/  FFMA R13, R48, R35, R13 ;  /* 0x00000023300d7223 */ /* 0x000fe4000000000d */
[----:B------:R-:W-:Y:S02]  /*277a0*/  FFMA R6, R35, R50, R6 ;  /* 0x0000003223067223 */ /* 0x000fe40000000006 */
[C---:B------:R-:W-:Y:S02]  /*277b0*/  FFMA R56, R52.reuse, R56, R23 ;  /* 0x0000003834387223 */ /* 0x040fe40000000017 */
[----:B------:R-:W-:-:S02]  /*277c0*/  FFMA R12, R52, R57, R12 ;  /* 0x00000039340c7223 */ /* 0x000fc4000000000c */
[C---:B------:R-:W-:Y:S02]  /*277d0*/  FFMA R58, R52.reuse, R58, R33 ;  /* 0x0000003a343a7223 */ /* 0x040fe40000000021 */
[C---:B------:R-:W-:Y:S01]  /*277e0*/  FFMA R13, R52.reuse, R59, R13 ;  /* 0x0000003b340d7223 */ /* 0x040fe2000000000d */
[----:B------:R-:W-:Y:S01]  /*277f0*/  LDS.128 R32, [0x5e0] ;  /* 0x0005e000ff207984 */ /* 0x000fe20000000c00 */
[C---:B---3--:R-:W-:Y:S02]  /*27800*/  FFMA R24, R52.reuse, R24, R49 ;  /* 0x0000001834187223 */ /* 0x048fe40000000031 */
[C---:B------:R-:W-:Y:S02]  /*27810*/  FFMA R26, R52.reuse, R26, R51 ;  /* 0x0000001a341a7223 */ /* 0x040fe40000000033 */
[----:B------:R-:W3:Y:S01]  /*27820*/  LDS.128 R48, [0x5d0] ;  /* 0x0005d000ff307984 */ /* 0x000ee20000000c00 */
[----:B------:R-:W-:Y:S02]  /*27830*/  FFMA R6, R52, R25, R6 ;  /* 0x0000001934067223 */ /* 0x000fe40000000006 */
[----:B------:R-:W-:-:S02]  /*27840*/  FFMA R27, R27, R53, R56 ;  /* 0x000000351b1b7223 */ /* 0x000fc40000000038 */
[----:B------:R-:W-:Y:S02]  /*27850*/  FFMA R12, R36, R53, R12 ;  /* 0x00000035240c7223 */ /* 0x000fe4000000000c */
[C---:B------:R-:W-:Y:S02]  /*27860*/  FFMA R23, R53.reuse, R37, R58 ;  /* 0x0000002535177223 */ /* 0x040fe4000000003a */
[C---:B------:R-:W-:Y:S01]  /*27870*/  FFMA R13, R53.reuse, R38, R13 ;  /* 0x00000026350d7223 */ /* 0x040fe2000000000d */
[----:B------:R-:W-:Y:S01]  /*27880*/  LDS.128 R56, [0x620] ;  /* 0x00062000ff387984 */ /* 0x000fe20000000c00 */
[C---:B------:R-:W-:Y:S02]  /*27890*/  FFMA R25, R53.reuse, R39, R24 ;  /* 0x0000002735197223 */ /* 0x040fe40000000018 */
[----:B------:R-:W-:Y:S01]  /*278a0*/  FFMA R6, R8, R53, R6 ;  /* 0x0000003508067223 */ /* 0x000fe20000000006 */
[----:B------:R-:W3:Y:S01]  /*278b0*/  LDS.128 R36, [0x5f0] ;  /* 0x0005f000ff247984 */ /* 0x000ee20000000c00 */
[----:B------:R-:W-:-:S02]  /*278c0*/  FFMA R53, R53, R9, R26 ;  /* 0x0000000935357223 */ /* 0x000fc4000000001a */
[C---:B------:R-:W-:Y:S02]  /*278d0*/  FFMA R2, R54.reuse, R10, R27 ;  /* 0x0000000a36027223 */ /* 0x040fe4000000001b */
[----:B------:R-:W-:Y:S02]  /*278e0*/  FFMA R12, R54, R11, R12 ;  /* 0x0000000b360c7223 */ /* 0x000fe4000000000c */
[----:B------:R-:W3:Y:S01]  /*278f0*/  LDS.128 R8, [0x600] ;  /* 0x00060000ff087984 */ /* 0x000ee20000000c00 */
[----:B------:R-:W-:Y:S02]  /*27900*/  FFMA R14, R68, R54, R23 ;  /* 0x00000036440e7223 */ /* 0x000fe40000000017 */
[C---:B------:R-:W-:Y:S01]  /*27910*/  FFMA R13, R54.reuse, R69, R13 ;  /* 0x00000045360d7223 */ /* 0x040fe2000000000d */
[----:B------:R2:W4:Y:S01]  /*27920*/  LDG.E.CONSTANT R23, [R108.64+0x54000] ;  /* 0x054000046c177981 */ /* 0x000522000c1e9900 */
[C---:B------:R-:W-:Y:S02]  /*27930*/  FFMA R20, R54.reuse, R70, R25 ;  /* 0x0000004636147223 */ /* 0x040fe40000000019 */
[----:B------:R-:W-:Y:S01]  /*27940*/  FFMA R6, R54, R71, R6 ;  /* 0x0000004736067223 */ /* 0x000fe20000000006 */
[----:B------:R-:W-:Y:S01]  /*27950*/  LDS.128 R24, [R4+0x7e0] ;  /* 0x0007e00004187984 */ /* 0x000fe20000000c00 */
[----:B0-----:R-:W-:-:S03]  /*27960*/  FFMA R16, R16, R54, R53 ;  /* 0x0000003610107223 */ /* 0x001fc60000000035 */
[----:B------:R-:W0:Y:S01]  /*27970*/  LDS.128 R68, [0x610] ;  /* 0x00061000ff447984 */ /* 0x000e220000000c00 */
[C---:B------:R-:W-:Y:S02]  /*27980*/  FFMA R17, R55.reuse, R17, R2 ;  /* 0x0000001137117223 */ /* 0x040fe40000000002 */
[C---:B------:R-:W-:Y:S02]  /*27990*/  FFMA R12, R55.reuse, R18, R12 ;  /* 0x00000012370c7223 */ /* 0x040fe4000000000c */
[C---:B------:R-:W-:Y:S02]  /*279a0*/  FFMA R19, R55.reuse, R19, R14 ;  /* 0x0000001337137223 */ /* 0x040fe4000000000e */
[----:B-1----:R-:W-:Y:S02]  /*279b0*/  FFMA R13, R40, R55, R13 ;  /* 0x00000037280d7223 */ /* 0x002fe4000000000d */
[C---:B------:R-:W-:Y:S02]  /*279c0*/  FFMA R41, R55.reuse, R41, R20 ;  /* 0x0000002937297223 */ /* 0x040fe40000000014 */
[C---:B------:R-:W-:Y:S01]  /*279d0*/  FFMA R6, R55.reuse, R42, R6 ;  /* 0x0000002a37067223 */ /* 0x040fe20000000006 */
[----:B------:R2:W4:Y:S01]  /*279e0*/  LDG.E.CONSTANT R20, [R108.64+0x12000] ;  /* 0x012000046c147981 */ /* 0x000522000c1e9900 */
[----:B------:R-:W-:-:S03]  /*279f0*/  FFMA R43, R55, R43, R16 ;  /* 0x0000002b372b7223 */ /* 0x000fc60000000010 */
[----:B------:R-:W1:Y:S01]  /*27a00*/  LDS.128 R52, [0x640] ;  /* 0x00064000ff347984 */ /* 0x000e620000000c00 */
[C---:B------:R-:W-:Y:S02]  /*27a10*/  FFMA R2, R28.reuse, R44, R17 ;  /* 0x0000002c1c027223 */ /* 0x040fe40000000011 */
[C---:B------:R-:W-:Y:S02]  /*27a20*/  FFMA R12, R28.reuse, R45, R12 ;  /* 0x0000002d1c0c7223 */ /* 0x040fe4000000000c */
[C---:B------:R-:W-:Y:S02]  /*27a30*/  FFMA R14, R28.reuse, R46, R19 ;  /* 0x0000002e1c0e7223 */ /* 0x040fe40000000013 */
[C---:B------:R-:W-:Y:S01]  /*27a40*/  FFMA R13, R28.reuse, R47, R13 ;  /* 0x0000002f1c0d7223 */ /* 0x040fe2000000000d */
[----:B------:R-:W-:Y:S04]  /*27a50*/  LDS.128 R16, [0x680] ;  /* 0x00068000ff107984 */ /* 0x000fe80000000c00 */
[----:B------:R-:W0:Y:S01]  /*27a60*/  LDS.128 R44, [0x650] ;  /* 0x00065000ff2c7984 */ /* 0x000e220000000c00 */
[----:B------:R-:W-:-:S02]  /*27a70*/  FFMA R72, R28, R72, R41 ;  /* 0x000000481c487223 */ /* 0x000fc40000000029 */
[----:B------:R-:W-:Y:S02]  /*27a80*/  FFMA R74, R28, R74, R43 ;  /* 0x0000004a1c4a7223 */ /* 0x000fe4000000002b */
[----:B------:R-:W1:Y:S01]  /*27a90*/  LDS.128 R40, [0x670] ;  /* 0x00067000ff287984 */ /* 0x000e620000000c00 */
[-C--:B------:R-:W-:Y:S02]  /*27aa0*/  FFMA R75, R75, R29.reuse, R2 ;  /* 0x0000001d4b4b7223 */ /* 0x080fe40000000002 */
[----:B---3--:R-:W-:Y:S01]  /*27ab0*/  FFMA R12, R48, R29, R12 ;  /* 0x0000001d300c7223 */ /* 0x008fe2000000000c */
[----:B------:R2:W3:Y:S01]  /*27ac0*/  LDG.E.CONSTANT R2, [R108.64+0x2000] ;  /* 0x002000046c027981 */ /* 0x0004e2000c1e9900 */
[C---:B------:R-:W-:Y:S02]  /*27ad0*/  FFMA R49, R29.reuse, R49, R14 ;  /* 0x000000311d317223 */ /* 0x040fe4000000000e */
[----:B------:R-:W-:Y:S01]  /*27ae0*/  FFMA R6, R28, R73, R6 ;  /* 0x000000491c067223 */ /* 0x000fe20000000006 */
[----:B------:R2:W3:Y:S01]  /*27af0*/  LDG.E.CONSTANT R14, [R108.64+0x10000] ;  /* 0x010000046c0e7981 */ /* 0x0004e2000c1e9900 */
[----:B------:R-:W-:-:S02]  /*27b00*/  FFMA R13, R29, R50, R13 ;  /* 0x000000321d0d7223 */ /* 0x000fc4000000000d */
[----:B------:R-:W-:Y:S01]  /*27b10*/  FFMA R33, R29, R33, R74 ;  /* 0x000000211d217223 */ /* 0x000fe2000000004a */
[----:B------:R2:W3:Y:S01]  /*27b20*/  LDG.E.CONSTANT R73, [R108.64+0x62000] ;  /* 0x062000046c497981 */ /* 0x0004e2000c1e9900 */
[C---:B------:R-:W-:Y:S02]  /*27b30*/  FFMA R34, R30.reuse, R34, R75 ;  /* 0x000000221e227223 */ /* 0x040fe4000000004b */
[----:B------:R-:W-:Y:S01]  /*27b40*/  FFMA R12, R30, R35, R12 ;  /* 0x000000231e0c7223 */ /* 0x000fe2000000000c */
[----:B------:R2:W3:Y:S01]  /*27b50*/  LDG.E.CONSTANT R74, [R108.64+0x26000] ;  /* 0x026000046c4a7981 */ /* 0x0004e2000c1e9900 */
[----:B------:R-:W-:Y:S02]  /*27b60*/  FFMA R36, R36, R30, R49 ;  /* 0x0000001e24247223 */ /* 0x000fe40000000031 */
[----:B------:R-:W-:Y:S01]  /*27b70*/  FFMA R6, R32, R29, R6 ;  /* 0x0000001d20067223 */ /* 0x000fe20000000006 */
[----:B------:R2:W3:Y:S01]  /*27b80*/  LDG.E.CONSTANT R75, [R108.64+0x64000] ;  /* 0x064000046c4b7981 */ /* 0x0004e2000c1e9900 */
[----:B------:R-:W-:-:S02]  /*27b90*/  FFMA R13, R30, R37, R13 ;  /* 0x000000251e0d7223 */ /* 0x000fc4000000000d */
[----:B------:R-:W-:Y:S02]  /*27ba0*/  FFMA R51, R29, R51, R72 ;  /* 0x000000331d337223 */ /* 0x000fe40000000048 */
[----:B------:R-:W-:Y:S01]  /*27bb0*/  FFMA R8, R8, R30, R33 ;  /* 0x0000001e08087223 */ /* 0x000fe20000000021 */
[----:B------:R2:W3:Y:S01]  /*27bc0*/  LDG.E.CONSTANT R72, [R108.64+0x24000] ;  /* 0x024000046c487981 */ /* 0x0004e2000c1e9900 */
[C---:B------:R-:W-:Y:S02]  /*27bd0*/  FFMA R9, R31.reuse, R9, R34 ;  /* 0x000000091f097223 */ /* 0x040fe40000000022 */
[C---:B------:R-:W-:Y:S01]  /*27be0*/  FFMA R10, R31.reuse, R10, R12 ;  /* 0x0000000a1f0a7223 */ /* 0x040fe2000000000c */
[----:B------:R-:W-:Y:S01]  /*27bf0*/  LDS.128 R32, [0x690] ;  /* 0x00069000ff207984 */ /* 0x000fe20000000c00 */
[----:B------:R-:W-:Y:S02]  /*27c00*/  FFMA R11, R31, R11, R36 ;  /* 0x0000000b1f0b7223 */ /* 0x000fe40000000024 */
[----:B------:R-:W-:-:S02]  /*27c10*/  FFMA R6, R30, R39, R6 ;  /* 0x000000271e067223 */ /* 0x000fc40000000006 */
[----:B0-----:R-:W-:Y:S02]  /*27c20*/  FFMA R13, R68, R31, R13 ;  /* 0x0000001f440d7223 */ /* 0x001fe4000000000d */
[----:B------:R-:W-:Y:S01]  /*27c30*/  FFMA R38, R30, R38, R51 ;  /* 0x000000261e267223 */ /* 0x000fe20000000033 */
[----:B------:R2:W3:Y:S01]  /*27c40*/  LDG.E.CONSTANT R68, [R108.64+0x20000] ;  /* 0x020000046c447981 */ /* 0x0004e2000c1e9900 */
[----:B------:R-:W-:Y:S02]  /*27c50*/  FFMA R71, R31, R71, R8 ;  /* 0x000000471f477223 */ /* 0x000fe40000000008 */
[C---:B------:R-:W-:Y:S01]  /*27c60*/  FFMA R56, R24.reuse, R56, R9 ;  /* 0x0000003818387223 */ /* 0x040fe20000000009 */
[----:B------:R-:W-:Y:S01]  /*27c70*/  LDS.128 R48, [0x6d0] ;  /* 0x0006d000ff307984 */ /* 0x000fe20000000c00 */
[C---:B------:R-:W-:Y:S02]  /*27c80*/  FFMA R10, R24.reuse, R57, R10 ;  /* 0x00000039180a7223 */ /* 0x040fe4000000000a */
[----:B------:R-:W-:-:S02]  /*27c90*/  FFMA R58, R24, R58, R11 ;  /* 0x0000003a183a7223 */ /* 0x000fc4000000000b */
[C---:B------:R-:W-:Y:S02]  /*27ca0*/  FFMA R6, R31.reuse, R70, R6 ;  /* 0x000000461f067223 */ /* 0x040fe40000000006 */
[C---:B------:R-:W-:Y:S01]  /*27cb0*/  FFMA R13, R24.reuse, R59, R13 ;  /* 0x0000003b180d7223 */ /* 0x040fe2000000000d */
[----:B------:R2:W3:Y:S01]  /*27cc0*/  LDG.E.CONSTANT R70, [R108.64+0x22000] ;  /* 0x022000046c467981 */ /* 0x0004e2000c1e9900 */
[----:B------:R-:W-:Y:S02]  /*27cd0*/  FFMA R69, R31, R69, R38 ;  /* 0x000000451f457223 */ /* 0x000fe40000000026 */
[----:B------:R-:W-:Y:S01]  /*27ce0*/  FFMA R78, R24, R78, R71 ;  /* 0x0000004e184e7223 */ /* 0x000fe20000000047 */
[----:B------:R-:W0:Y:S01]  /*27cf0*/  LDS.128 R28, [R4+0x7f0] ;  /* 0x0007f000041c7984 */ /* 0x000e220000000c00 */
[-C--:B------:R-:W-:Y:S02]  /*27d00*/  FFMA R79, R79, R25.reuse, R56 ;  /* 0x000000194f4f7223 */ /* 0x080fe40000000038 */
[----:B-1----:R-:W-:Y:S01]  /*27d10*/  FFMA R10, R52, R25, R10 ;  /* 0x00000019340a7223 */ /* 0x002fe2000000000a */
[----:B------:R-:W1:Y:S01]  /*27d20*/  LDS.128 R36, [0x6a0] ;  /* 0x0006a000ff247984 */ /* 0x000e620000000c00 */
[----:B------:R-:W-:-:S02]  /*27d30*/  FFMA R53, R25, R53, R58 ;  /* 0x0000003519357223 */ /* 0x000fc4000000003a */
[C---:B------:R-:W-:Y:S01]  /*27d40*/  FFMA R6, R24.reuse, R77, R6 ;  /* 0x0000004d18067223 */ /* 0x040fe20000000006 */
[----:B------:R-:W-:Y:S01]  /*27d50*/  LDS.128 R56, [0x6f0] ;  /* 0x0006f000ff387984 */ /* 0x000fe20000000c00 */
[C---:B------:R-:W-:Y:S02]  /*27d60*/  FFMA R13, R25.reuse, R54, R13 ;  /* 0x00000036190d7223 */ /* 0x040fe4000000000d */
[----:B------:R-:W-:Y:S01]  /*27d70*/  FFMA R76, R24, R76, R69 ;  /* 0x0000004c184c7223 */ /* 0x000fe20000000045 */
[----:B------:R2:W3:Y:S01]  /*27d80*/  LDG.E.CONSTANT R71, [R108.64+0x60000] ;  /* 0x060000046c477981 */ /* 0x0004e2000c1e9900 */
[----:B------:R-:W-:Y:S02]  /*27d90*/  FFMA R45, R25, R45, R78 ;  /* 0x0000002d192d7223 */ /* 0x000fe4000000004e */
[C---:B------:R-:W-:Y:S01]  /*27da0*/  FFMA R12, R26.reuse, R46, R79 ;  /* 0x0000002e1a0c7223 */ /* 0x040fe2000000004f */
[----:B------:R2:W3:Y:S01]  /*27db0*/  LDG.E.CONSTANT R24, [R108.64+0x16000] ;  /* 0x016000046c187981 */ /* 0x0004e2000c1e9900 */
[----:B------:R-:W-:-:S02]  /*27dc0*/  FFMA R11, R26, R47, R10 ;  /* 0x0000002f1a0b7223 */ /* 0x000fc4000000000a */
[-C--:B------:R-:W-:Y:S01]  /*27dd0*/  FFMA R80, R80, R26.reuse, R53 ;  /* 0x0000001a50507223 */ /* 0x080fe20000000035 */
[----:B------:R2:W3:Y:S01]  /*27de0*/  LDG.E.CONSTANT R78, [R108.64+0x2a000] ;  /* 0x02a000046c4e7981 */ /* 0x0004e2000c1e9900 */
[----:B------:R-:W-:Y:S02]  /*27df0*/  FFMA R6, R44, R25, R6 ;  /* 0x000000192c067223 */ /* 0x000fe40000000006 */
[----:B------:R-:W-:Y:S01]  /*27e00*/  FFMA R81, R26, R81, R13 ;  /* 0x000000511a517223 */ /* 0x000fe2000000000d */
[----:B------:R2:W3:Y:S01]  /*27e10*/  LDG.E.CONSTANT R69, [R108.64+0x5e000] ;  /* 0x05e000046c457981 */ /* 0x0004e2000c1e9900 */
[----:B------:R-:W-:Y:S02]  /*27e20*/  FFMA R9, R25, R55, R76 ;  /* 0x0000003719097223 */ /* 0x000fe4000000004c */
[----:B------:R-:W-:Y:S01]  /*27e30*/  FFMA R10, R40, R26, R45 ;  /* 0x0000001a280a7223 */ /* 0x000fe2000000002d */
[----:B------:R-:W-:Y:S01]  /*27e40*/  LDS.128 R52, [0x6e0] ;  /* 0x0006e000ff347984 */ /* 0x000fe20000000c00 */
[----:B------:R-:W-:-:S02]  /*27e50*/  FFMA R12, R27, R41, R12 ;  /* 0x000000291b0c7223 */ /* 0x000fc4000000000c */
[C---:B------:R-:W-:Y:S01]  /*27e60*/  FFMA R11, R27.reuse, R42, R11 ;  /* 0x0000002a1b0b7223 */ /* 0x040fe2000000000b */
[----:B------:R-:W-:Y:S01]  /*27e70*/  LDS.128 R44, [0x6c0] ;  /* 0x0006c000ff2c7984 */ /* 0x000fe20000000c00 */
[----:B------:R-:W-:Y:S02]  /*27e80*/  FFMA R13, R27, R43, R80 ;  /* 0x0000002b1b0d7223 */ /* 0x000fe40000000050 */
[----:B------:R-:W-:Y:S01]  /*27e90*/  IMAD.WIDE R104, R105, R0, c[0x0][0x160] ;  /* 0x0000580069687625 */ /* 0x000fe200078e0200 */
[----:B------:R-:W0:Y:S03]  /*27ea0*/  LDS.128 R40, [0x6b0] ;  /* 0x0006b000ff287984 */ /* 0x000e260000000c00 */
[C---:B------:R-:W-:Y:S01]  /*27eb0*/  FFMA R9, R26.reuse, R82, R9 ;  /* 0x000000521a097223 */ /* 0x040fe20000000009 */
[----:B------:R-:W-:Y:S06]  /*27ec0*/  BAR.SYNC 0x0 ;  /* 0x0000000000007b1d */ /* 0x000fec0000000000 */
[----:B------:R-:W-:Y:S01]  /*27ed0*/  FFMA R8, R26, R83, R6 ;  /* 0x000000531a087223 */ /* 0x000fe20000000006 */
[----:B-----5:R5:W-:Y:S01]  /*27ee0*/  STS [R65.X4+0x700], R22 ;  /* 0x0007001641007388 */ /* 0x020be20000004800 */
[----:B------:R-:W-:-:S02]  /*27ef0*/  FFMA R16, R16, R27, R81 ;  /* 0x0000001b10107223 */ /* 0x000fc40000000051 */
[-C--:B------:R-:W-:Y:S01]  /*27f00*/  IMAD.WIDE R102, R103, R0.reuse, c[0x0][0x160] ;  /* 0x0000580067667625 */ /* 0x080fe200078e0200 */
[----:B------:R2:W3:Y:S04]  /*27f10*/  LDG.E.CONSTANT R6, [R108.64+0x4000] ;  /* 0x004000046c067981 */ /* 0x0004e8000c1e9900 */
[----:B------:R2:W3:Y:S04]  /*27f20*/  LDG.E.CONSTANT R26, [R108.64+0x18000] ;  /* 0x018000046c1a7981 */ /* 0x0004e8000c1e9900 */
[----:B-----5:R2:W5:Y:S04]  /*27f30*/  LDG.E.CONSTANT R22, [R108.64+0x14000] ;  /* 0x014000046c167981 */ /* 0x020568000c1e9900 */
[----:B------:R2:W5:Y:S04]  /*27f40*/  LDG.E.CONSTANT R76, [R108.64+0x28000] ;  /* 0x028000046c4c7981 */ /* 0x000568000c1e9900 */
[----:B------:R2:W5:Y:S04]  /*27f50*/  LDG.E.CONSTANT R80, [R108.64+0x2c000] ;  /* 0x02c000046c507981 */ /* 0x000568000c1e9900 */
[----:B------:R2:W5:Y:S04]  /*27f60*/  LDG.E.CONSTANT R82, [R108.64+0x2e000] ;  /* 0x02e000046c527981 */ /* 0x000568000c1e9900 */
[----:B------:R2:W5:Y:S04]  /*27f70*/  LDG.E.CONSTANT R25, [R108.64+0x56000] ;  /* 0x056000046c197981 */ /* 0x000568000c1e9900 */
[----:B------:R2:W5:Y:S04]  /*27f80*/  LDG.E.CONSTANT R77, [R108.64+0x66000] ;  /* 0x066000046c4d7981 */ /* 0x000568000c1e9900 */
[----:B------:R2:W5:Y:S04]  /*27f90*/  LDG.E.CONSTANT R79, [R108.64+0x68000] ;  /* 0x068000046c4f7981 */ /* 0x000568000c1e9900 */
[----:B------:R2:W5:Y:S04]  /*27fa0*/  LDG.E.CONSTANT R81, [R108.64+0x6a000] ;  /* 0x06a000046c517981 */ /* 0x000568000c1e9900 */
[----:B------:R2:W5:Y:S04]  /*27fb0*/  LDG.E.CONSTANT R83, [R108.64+0x6c000] ;  /* 0x06c000046c537981 */ /* 0x000568000c1e9900 */
[----:B------:R0:W5:Y:S04]  /*27fc0*/  LDG.E.CONSTANT R111, [R104.64] ;  /* 0x00000004686f7981 */ /* 0x000168000c1e9900 */
[----:B------:R1:W5:Y:S01]  /*27fd0*/  LDG.E.CONSTANT R102, [R102.64] ;  /* 0x0000000466667981 */ /* 0x000362000c1e9900 */
[----:B--2---:R-:W-:-:S04]  /*27fe0*/  @!P0 IMAD.WIDE R108, R125, R0, c[0x0][0x160] ;  /* 0x000058007d6c8625 */ /* 0x004fc800078e0200 */
[-C--:B0-----:R-:W-:Y:S02]  /*27ff0*/  IMAD.WIDE R104, R123, R0.reuse, c[0x0][0x160] ;  /* 0x000058007b687625 */ /* 0x081fe400078e0200 */
[----:B------:R-:W2:Y:S04]  /*28000*/  @!P0 LDG.E.CONSTANT R108, [R108.64] ;  /* 0x000000046c6c8981 */ /* 0x000ea8000c1e9900 */
[----:B------:R0:W2:Y:S01]  /*28010*/  LDG.E.CONSTANT R123, [R104.64] ;  /* 0x00000004687b7981 */ /* 0x0000a2000c1e9900 */
[----:B------:R-:W-:Y:S02]  /*28020*/  IADD3 R21, R21, 0xb7c0, RZ ;  /* 0x0000b7c015157810 */ /* 0x000fe40007ffe0ff */
[----:B-1----:R-:W-:Y:S01]  /*28030*/  IADD3 R103, R3, 0xb7c0, RZ ;  /* 0x0000b7c003677810 */ /* 0x002fe20007ffe0ff */
        /* <DEDUP_REMOVED lines=34> */
[----:B---3--:R1:W-:Y:S04]  /*28260*/  STS [R65.X4+0x900], R2 ;  /* 0x0009000241007388 */ /* 0x0083e80000004800 */
[----:B------:R-:W-:Y:S04]  /*28270*/  STS [R65.X4+0x1700], R14 ;  /* 0x0017000e41007388 */ /* 0x000fe80000004800 */
[----:B------:R-:W-:Y:S01]  /*28280*/  STS [R65.X4+0x6900], R73 ;  /* 0x0069004941007388 */ /* 0x000fe20000004800 */
[----:B-1----:R-:W-:-:S03]  /*28290*/  IMAD.WIDE R2, R21, R0, c[0x0][0x160] ;  /* 0x0000580015027625 */ /* 0x002fc600078e0200 */
        /* <DEDUP_REMOVED lines=16> */
[----:B------:R-:W-:Y:S01]  /*283a0*/  STS [R65.X4+0x6500], R69 ;  /* 0x0065004541007388 */ /* 0x000fe20000004800 */
[----:B------:R-:W-:Y:S01]  /*283b0*/  FFMA R19, R27, R19, R10 ;  /* 0x000000131b137223 */ /* 0x000fe2000000000a */
[----:B------:R-:W-:Y:S01]  /*283c0*/  IADD3 R15, R15, 0xb7c0, RZ ;  /* 0x0000b7c00f0f7810 */ /* 0x000fe20007ffe0ff */
[----:B------:R-:W-:-:S04]  /*283d0*/  FFMA R12, R28, R32, R12 ;  /* 0x000000201c0c7223 */ /* 0x000fc8000000000c */
[----:B0-----:R-:W-:Y:S01]  /*283e0*/  IMAD.WIDE R104, R15, R0, c[0x0][0x160] ;  /* 0x000058000f687625 */ /* 0x001fe200078e0200 */
[----:B------:R-:W-:Y:S01]  /*283f0*/  @!P0 IADD3 R15, R5, 0xb7c0, RZ ;  /* 0x0000b7c0050f8810 */ /* 0x000fe20007ffe0ff */
        /* <DEDUP_REMOVED lines=13> */
[----:B--2---:R-:W-:Y:S04]  /*284d0*/  @!P0 STS [R65.X4+0x600], R108 ;  /* 0x0006006c41008388 */ /* 0x004fe80000004800 */
[----:B------:R-:W-:Y:S04]  /*284e0*/  STS [R65.X4+0x400], R123 ;  /* 0x0004007b41007388 */ /* 0x000fe80000004800 */
[----:B------:R-:W-:Y:S06]  /*284f0*/  BAR.SYNC 0x0 ;  /* 0x0000000000007b1d */ /* 0x000fec0000000000 */
[----:B------:R-:W-:Y:S04]  /*28500*/  LDS.128 R20, [R4+0x700] ;  /* 0x0007000004147984 */ /* 0x000fe80000000c00 */
[----:B------:R-:W0:Y:S04]  /*28510*/  LDS.128 R68, [RZ] ;  /* 0x00000000ff447984 */ /* 0x000e280000000c00 */
[----:B------:R-:W1:Y:S01]  /*28520*/  LDS.128 R24, [0x10] ;  /* 0x00001000ff187984 */ /* 0x000e620000000c00 */
[----:B------:R-:W-:-:S02]  /*28530*/  FFMA R11, R28, R33, R11 ;  /* 0x000000211c0b7223 */ /* 0x000fc4000000000b */
[C---:B------:R-:W-:Y:S01]  /*28540*/  FFMA R10, R28.reuse, R34, R13 ;  /* 0x000000221c0a7223 */ /* 0x040fe2000000000d */
[----:B------:R2:W3:Y:S01]  /*28550*/  LDG.E.CONSTANT R5, [R104.64] ;  /* 0x0000000468057981 */ /* 0x0004e2000c1e9900 */
[C---:B------:R-:W-:Y:S02]  /*28560*/  FFMA R16, R28.reuse, R35, R16 ;  /* 0x000000231c107223 */ /* 0x040fe40000000010 */
[C---:B------:R-:W-:Y:S01]  /*28570*/  FFMA R14, R28.reuse, R36, R9 ;  /* 0x000000241c0e7223 */ /* 0x040fe20000000009 */
[----:B------:R-:W4:Y:S01]  /*28580*/  LDS.128 R32, [0x20] ;  /* 0x00002000ff207984 */ /* 0x000f220000000c00 */
[C---:B------:R-:W-:Y:S02]  /*28590*/  FFMA R8, R28.reuse, R37, R8 ;  /* 0x000000251c087223 */ /* 0x040fe40000000008 */
[----:B------:R-:W-:Y:S01]  /*285a0*/  FFMA R28, R28, R38, R19 ;  /* 0x000000261c1c7223 */ /* 0x000fe20000000013 */
[----:B------:R5:W3:Y:S01]  /*285b0*/  LDG.E.CONSTANT R6, [R2.64] ;  /* 0x0000000402067981 */ /* 0x000ae2000c1e9900 */
[----:B------:R-:W-:-:S02]  /*285c0*/  FFMA R9, R39, R29, R12 ;  /* 0x0000001d27097223 */ /* 0x000fc4000000000c */
[----:B--2---:R-:W-:Y:S01]  /*285d0*/  @!P0 IMAD.WIDE R104, R15, R0, c[0x0][0x160] ;  /* 0x000058000f688625 */ /* 0x004fe200078e0200 */
[----:B------:R-:W2:Y:S03]  /*285e0*/  LDS.128 R36, [0x30] ;  /* 0x00003000ff247984 */ /* 0x000ea60000000c00 */
[----:B------:R-:W-:Y:S02]  /*285f0*/  FFMA R11, R40, R29, R11 ;  /* 0x0000001d280b7223 */ /* 0x000fe4000000000b */
[C---:B------:R-:W-:Y:S02]  /*28600*/  FFMA R13, R29.reuse, R41, R10 ;  /* 0x000000291d0d7223 */ /* 0x040fe4000000000a */
[C---:B------:R-:W-:Y:S02]  /*28610*/  FFMA R16, R29.reuse, R42, R16 ;  /* 0x0000002a1d107223 */ /* 0x040fe40000000010 */
[----:B------:R-:W-:-:S02]  /*28620*/  FFMA R15, R29, R43, R14 ;  /* 0x0000002b1d0f7223 */ /* 0x000fc4000000000e */
[----:B------:R-:W1:Y:S01]  /*28630*/  LDS.128 R40, [0x40] ;  /* 0x00004000ff287984 */ /* 0x000e620000000c00 */
[----:B------:R-:W-:Y:S02]  /*28640*/  FFMA R8, R44, R29, R8 ;  /* 0x0000001d2c087223 */ /* 0x000fe40000000008 */
[----:B------:R-:W-:Y:S02]  /*28650*/  FFMA R29, R29, R45, R28 ;  /* 0x0000002d1d1d7223 */ /* 0x000fe4000000001c */
[C---:B------:R-:W-:Y:S02]  /*28660*/  FFMA R10, R30.reuse, R46, R9 ;  /* 0x0000002e1e0a7223 */ /* 0x040fe40000000009 */
[----:B------:R-:W-:Y:S02]  /*28670*/  FFMA R11, R30, R47, R11 ;  /* 0x0000002f1e0b7223 */ /* 0x000fe4000000000b */
[----:B------:R-:W-:Y:S01]  /*28680*/  FFMA R48, R48, R30, R13 ;  /* 0x0000001e30307223 */ /* 0x000fe2000000000d */
[----:B------:R-:W2:Y:S01]  /*28690*/  LDS.128 R44, [0x50] ;  /* 0x00005000ff2c7984 */ /* 0x000ea20000000c00 */
[----:B------:R-:W-:-:S02]  /*286a0*/  FFMA R16, R30, R49, R16 ;  /* 0x000000311e107223 */ /* 0x000fc40000000010 */
[C---:B------:R-:W-:Y:S02]  /*286b0*/  FFMA R50, R30.reuse, R50, R15 ;  /* 0x000000321e327223 */ /* 0x040fe4000000000f */
[----:B------:R-:W2:Y:S01]  /*286c0*/  LDS.128 R12, [0x60] ;  /* 0x00006000ff0c7984 */ /* 0x000ea20000000c00 */
[----:B------:R-:W-:Y:S02]  /*286d0*/  FFMA R51, R30, R51, R8 ;  /* 0x000000331e337223 */ /* 0x000fe40000000008 */
[C---:B------:R-:W-:Y:S02]  /*286e0*/  FFMA R53, R31.reuse, R53, R10 ;  /* 0x000000351f357223 */ /* 0x040fe4000000000a */
[C---:B------:R-:W-:Y:S02]  /*286f0*/  FFMA R54, R31.reuse, R54, R11 ;  /* 0x000000361f367223 */ /* 0x040fe4000000000b */
[----:B------:R-:W-:Y:S01]  /*28700*/  FFMA R56, R56, R31, R16 ;  /* 0x0000001f38387223 */ /* 0x000fe20000000010 */
[----:B------:R-:W-:Y:S01]  /*28710*/  LDS.128 R8, [R4+0x710] ;  /* 0x0007100004087984 */ /* 0x000fe20000000c00 */
[----:B------:R-:W-:-:S03]  /*28720*/  FFMA R55, R31, R55, R48 ;  /* 0x000000371f377223 */ /* 0x000fc60000000030 */
[----:B------:R-:W5:Y:S01]  /*28730*/  LDS.128 R16, [0x70] ;  /* 0x00007000ff107984 */ /* 0x000f620000000c00 */
[C---:B------:R-:W-:Y:S02]  /*28740*/  FFMA R57, R31.reuse, R57, R50 ;  /* 0x000000391f397223 */ /* 0x040fe40000000032 */
[C---:B------:R-:W-:Y:S02]  /*28750*/  FFMA R58, R31.reuse, R58, R51 ;  /* 0x0000003a1f3a7223 */ /* 0x040fe40000000033 */
[----:B------:R-:W-:Y:S01]  /*28760*/  FFMA R52, R52, R30, R29 ;  /* 0x0000001e34347223 */ /* 0x000fe2000000001d */
[----:B------:R-:W5:Y:S01]  /*28770*/  LDS.128 R48, [0x80] ;  /* 0x00008000ff307984 */ /* 0x000f620000000c00 */
[C---:B0-----:R-:W-:Y:S02]  /*28780*/  FFMA R68, R20.reuse, R68, R53 ;  /* 0x0000004414447223 */ /* 0x041fe40000000035 */
[----:B------:R-:W-:Y:S02]  /*28790*/  FFMA R59, R31, R59, R52 ;  /* 0x0000003b1f3b7223 */ /* 0x000fe40000000034 */
[C---:B------:R-:W-:Y:S01]  /*287a0*/  FFMA R69, R20.reuse, R69, R54 ;  /* 0x0000004514457223 */ /* 0x040fe20000000036 */
[----:B------:R-:W-:Y:S01]  /*287b0*/  LDS.128 R28, [0xd0] ;  /* 0x0000d000ff1c7984 */ /* 0x000fe20000000c00 */
[----:B------:R-:W-:-:S03]  /*287c0*/  FFMA R70, R20, R70, R55 ;  /* 0x0000004614467223 */ /* 0x000fc60000000037 */
[----:B------:R-:W0:Y:S01]  /*287d0*/  LDS.128 R52, [0x90] ;  /* 0x00009000ff347984 */ /* 0x000e220000000c00 */
[C---:B------:R-:W-:Y:S02]  /*287e0*/  FFMA R71, R20.reuse, R71, R56 ;  /* 0x0000004714477223 */ /* 0x040fe40000000038 */
[C---:B-1----:R-:W-:Y:S02]  /*287f0*/  FFMA R24, R20.reuse, R24, R57 ;  /* 0x0000001814187223 */ /* 0x042fe40000000039 */
[C---:B------:R-:W-:Y:S02]  /*28800*/  FFMA R25, R20.reuse, R25, R58 ;  /* 0x0000001914197223 */ /* 0x040fe4000000003a */
[----:B------:R-:W-:Y:S02]  /*28810*/  FFMA R26, R20, R26, R59 ;  /* 0x0000001a141a7223 */ /* 0x000fe4000000003b */
[----:B------:R-:W1:Y:S01]  /*28820*/  LDS.128 R56, [0xa0] ;  /* 0x0000a000ff387984 */ /* 0x000e620000000c00 */
[----:B------:R-:W-:-:S02]  /*28830*/  FFMA R27, R27, R21, R68 ;  /* 0x000000151b1b7223 */ /* 0x000fc40000000044 */
[----:B----4-:R-:W-:Y:S02]  /*28840*/  FFMA R32, R32, R21, R69 ;  /* 0x0000001520207223 */ /* 0x010fe40000000045 */
[C---:B------:R-:W-:Y:S02]  /*28850*/  FFMA R34, R21.reuse, R34, R71 ;  /* 0x0000002215227223 */ /* 0x040fe40000000047 */
[C---:B------:R-:W-:Y:S02]  /*28860*/  FFMA R33, R21.reuse, R33, R70 ;  /* 0x0000002115217223 */ /* 0x040fe40000000046 */
[----:B------:R-:W4:Y:S01]  /*28870*/  LDS.128 R68, [0xb0] ;  /* 0x0000b000ff447984 */ /* 0x000f220000000c00 */
[C---:B------:R-:W-:Y:S02]  /*28880*/  FFMA R35, R21.reuse, R35, R24 ;  /* 0x0000002315237223 */ /* 0x040fe40000000018 */
[----:B--2---:R-:W-:Y:S02]  /*28890*/  FFMA R25, R36, R21, R25 ;  /* 0x0000001524197223 */ /* 0x004fe40000000019 */
[----:B------:R-:W-:-:S02]  /*288a0*/  FFMA R21, R21, R37, R26 ;  /* 0x0000002515157223 */ /* 0x000fc4000000001a */
[C---:B------:R-:W-:Y:S02]  /*288b0*/  FFMA R20, R22.reuse, R38, R27 ;  /* 0x0000002616147223 */ /* 0x040fe4000000001b */
[C---:B------:R-:W-:Y:S02]  /*288c0*/  FFMA R32, R22.reuse, R39, R32 ;  /* 0x0000002716207223 */ /* 0x040fe40000000020 */
[----:B------:R-:W-:Y:S01]  /*288d0*/  FFMA R34, R22, R41, R34 ;  /* 0x0000002916227223 */ /* 0x000fe20000000022 */
[----:B------:R-:W2:Y:S01]  /*288e0*/  LDS.128 R36, [0xc0] ;  /* 0x0000c000ff247984 */ /* 0x000ea20000000c00 */
[----:B------:R-:W-:Y:S02]  /*288f0*/  FFMA R40, R40, R22, R33 ;  /* 0x0000001628287223 */ /* 0x000fe40000000021 */
[C---:B------:R-:W-:Y:S02]  /*28900*/  FFMA R42, R22.reuse, R42, R35 ;  /* 0x0000002a162a7223 */ /* 0x040fe40000000023 */
[----:B------:R-:W-:-:S02]  /*28910*/  FFMA R43, R22, R43, R25 ;  /* 0x0000002b162b7223 */ /* 0x000fc40000000019 */
[C---:B------:R-:W-:Y:S01]  /*28920*/  FFMA R46, R23.reuse, R46, R32 ;  /* 0x0000002e172e7223 */ /* 0x040fe20000000020 */
[----:B------:R-:W-:Y:S01]  /*28930*/  LDS.128 R24, [R4+0x720] ;  /* 0x0007200004187984 */ /* 0x000fe20000000c00 */
[----:B------:R-:W-:Y:S02]  /*28940*/  FFMA R12, R12, R23, R34 ;  /* 0x000000170c0c7223 */ /* 0x000fe40000000022 */
[----:B------:R-:W-:Y:S01]  /*28950*/  FFMA R44, R44, R22, R21 ;  /* 0x000000162c2c7223 */ /* 0x000fe20000000015 */
[----:B------:R-:W2:Y:S01]  /*28960*/  LDS.128 R32, [0xe0] ;  /* 0x0000e000ff207984 */ /* 0x000ea20000000c00 */
[C---:B------:R-:W-:Y:S02]  /*28970*/  FFMA R45, R23.reuse, R45, R20 ;  /* 0x0000002d172d7223 */ /* 0x040fe40000000014 */
[C---:B------:R-:W-:Y:S02]  /*28980*/  FFMA R47, R23.reuse, R47, R40 ;  /* 0x0000002f172f7223 */ /* 0x040fe40000000028 */
[----:B------:R-:W-:-:S02]  /*28990*/  FFMA R13, R23, R13, R42 ;  /* 0x0000000d170d7223 */ /* 0x000fc4000000002a */
[C---:B------:R-:W-:Y:S02]  /*289a0*/  FFMA R14, R23.reuse, R14, R43 ;  /* 0x0000000e170e7223 */ /* 0x040fe4000000002b */
[----:B------:R-:W-:Y:S01]  /*289b0*/  FFMA R15, R23, R15, R44 ;  /* 0x0000000f170f7223 */ /* 0x000fe2000000002c */
[----:B------:R-:W2:Y:S01]  /*289c0*/  LDS.128 R40, [0xf0] ;  /* 0x0000f000ff287984 */ /* 0x000ea20000000c00 */
[C---:B-----5:R-:W-:Y:S02]  /*289d0*/  FFMA R16, R8.reuse, R16, R45 ;  /* 0x0000001008107223 */ /* 0x060fe4000000002d */
[C---:B------:R-:W-:Y:S02]  /*289e0*/  FFMA R17, R8.reuse, R17, R46 ;  /* 0x0000001108117223 */ /* 0x040fe4000000002e */
[C---:B------:R-:W-:Y:S02]  /*289f0*/  FFMA R18, R8.reuse, R18, R47 ;  /* 0x0000001208127223 */ /* 0x040fe4000000002f */
[C---:B------:R-:W-:Y:S01]  /*28a00*/  FFMA R12, R8.reuse, R19, R12 ;  /* 0x00000013080c7223 */ /* 0x040fe2000000000c */
[----:B------:R-:W5:Y:S01]  /*28a10*/  LDS.128 R44, [0x100] ;  /* 0x00010000ff2c7984 */ /* 0x000f620000000c00 */
[----:B------:R-:W-:-:S02]  /*28a20*/  FFMA R20, R8, R48, R13 ;  /* 0x0000003008147223 */ /* 0x000fc4000000000d */
[C---:B------:R-:W-:Y:S02]  /*28a30*/  FFMA R14, R8.reuse, R49, R14 ;  /* 0x00000031080e7223 */ /* 0x040fe4000000000e */
[----:B------:R-:W-:Y:S02]  /*28a40*/  FFMA R8, R8, R50, R15 ;  /* 0x0000003208087223 */ /* 0x000fe4000000000f */
[-C--:B------:R-:W-:Y:S02]  /*28a50*/  FFMA R13, R51, R9.reuse, R16 ;  /* 0x00000009330d7223 */ /* 0x080fe40000000010 */
[----:B------:R-:W5:Y:S01]  /*28a60*/  LDS.128 R48, [0x110] ;  /* 0x00011000ff307984 */ /* 0x000f620000000c00 */
[----:B0-----:R-:W-:Y:S02]  /*28a70*/  FFMA R17, R52, R9, R17 ;  /* 0x0000000934117223 */ /* 0x001fe40000000011 */
[C---:B------:R-:W-:Y:S02]  /*28a80*/  FFMA R15, R9.reuse, R53, R18 ;  /* 0x00000035090f7223 */ /* 0x040fe40000000012 */
[----:B------:R-:W-:-:S02]  /*28a90*/  FFMA R12, R9, R54, R12 ;  /* 0x00000036090c7223 */ /* 0x000fc4000000000c */
[C---:B------:R-:W-:Y:S02]  /*28aa0*/  FFMA R19, R9.reuse, R55, R20 ;  /* 0x0000003709137223 */ /* 0x040fe40000000014 */
[----:B------:R-:W0:Y:S01]  /*28ab0*/  LDS.128 R52, [0x120] ;  /* 0x00012000ff347984 */ /* 0x000e220000000c00 */
[----:B-1----:R-:W-:Y:S02]  /*28ac0*/  FFMA R14, R56, R9, R14 ;  /* 0x00000009380e7223 */ /* 0x002fe4000000000e */
[----:B------:R-:W-:Y:S01]  /*28ad0*/  FFMA R9, R9, R57, R8 ;  /* 0x0000003909097223 */ /* 0x000fe20000000008 */
[----:B------:R-:W-:Y:S01]  /*28ae0*/  LDS.128 R20, [0x150] ;  /* 0x00015000ff147984 */ /* 0x000fe20000000c00 */
[C---:B------:R-:W-:Y:S02]  /*28af0*/  FFMA R8, R10.reuse, R58, R13 ;  /* 0x0000003a0a087223 */ /* 0x040fe4000000000d */
[C---:B------:R-:W-:Y:S02]  /*28b00*/  FFMA R13, R10.reuse, R59, R17 ;  /* 0x0000003b0a0d7223 */ /* 0x040fe40000000011 */
[----:B------:R-:W1:Y:S01]  /*28b10*/  LDS.128 R56, [0x130] ;  /* 0x00013000ff387984 */ /* 0x000e620000000c00 */
[----:B----4-:R-:W-:-:S02]  /*28b20*/  FFMA R12, R10, R69, R12 ;  /* 0x000000450a0c7223 */ /* 0x010fc4000000000c */
[----:B------:R-:W-:Y:S02]  /*28b30*/  FFMA R70, R10, R70, R19 ;  /* 0x000000460a467223 */ /* 0x000fe40000000013 */
[-C--:B--2---:R-:W-:Y:S01]  /*28b40*/  FFMA R36, R36, R10.reuse, R9 ;  /* 0x0000000a24247223 */ /* 0x084fe20000000009 */
[----:B------:R-:W2:Y:S01]  /*28b50*/  LDS.128 R16, [0x140] ;  /* 0x00014000ff107984 */ /* 0x000ea20000000c00 */
[C---:B------:R-:W-:Y:S02]  /*28b60*/  FFMA R37, R11.reuse, R37, R8 ;  /* 0x000000250b257223 */ /* 0x040fe40000000008 */
[----:B------:R-:W-:Y:S02]  /*28b70*/  FFMA R68, R68, R10, R15 ;  /* 0x0000000a44447223 */ /* 0x000fe4000000000f */
[----:B------:R-:W-:Y:S02]  /*28b80*/  FFMA R71, R10, R71, R14 ;  /* 0x000000470a477223 */ /* 0x000fe4000000000e */
[----:B------:R-:W-:-:S02]  /*28b90*/  FFMA R8, R11, R38, R13 ;  /* 0x000000260b087223 */ /* 0x000fc4000000000d */
[----:B------:R-:W-:Y:S02]  /*28ba0*/  FFMA R28, R28, R11, R12 ;  /* 0x0000000b1c1c7223 */ /* 0x000fe4000000000c */
[----:B------:R-:W4:Y:S01]  /*28bb0*/  LDS.128 R12, [R4+0x730] ;  /* 0x00073000040c7984 */ /* 0x000f220000000c00 */
[C---:B------:R-:W-:Y:S02]  /*28bc0*/  FFMA R9, R11.reuse, R39, R68 ;  /* 0x000000270b097223 */ /* 0x040fe40000000044 */
[C---:B------:R-:W-:Y:S02]  /*28bd0*/  FFMA R31, R11.reuse, R31, R36 ;  /* 0x0000001f0b1f7223 */ /* 0x040fe40000000024 */
[----:B------:R-:W-:Y:S02]  /*28be0*/  FFMA R32, R24, R32, R37 ;  /* 0x0000002018207223 */ /* 0x000fe40000000025 */
[C---:B------:R-:W-:Y:S01]  /*28bf0*/  FFMA R29, R11.reuse, R29, R70 ;  /* 0x0000001d0b1d7223 */ /* 0x040fe20000000046 */
[----:B------:R-:W1:Y:S01]  /*28c00*/  LDS.128 R36, [0x160] ;  /* 0x00016000ff247984 */ /* 0x000e620000000c00 */
[----:B------:R-:W-:-:S02]  /*28c10*/  FFMA R30, R11, R30, R71 ;  /* 0x0000001e0b1e7223 */ /* 0x000fc40000000047 */
[C---:B------:R-:W-:Y:S01]  /*28c20*/  FFMA R8, R24.reuse, R33, R8 ;  /* 0x0000002118087223 */ /* 0x040fe20000000008 */
[----:B------:R-:W2:Y:S01]  /*28c30*/  LDS.128 R68, [0x170] ;  /* 0x00017000ff447984 */ /* 0x000ea20000000c00 */
[C---:B------:R-:W-:Y:S02]  /*28c40*/  FFMA R34, R24.reuse, R34, R9 ;  /* 0x0000002218227223 */ /* 0x040fe40000000009 */
[C---:B------:R-:W-:Y:S02]  /*28c50*/  FFMA R28, R24.reuse, R35, R28 ;  /* 0x00000023181c7223 */ /* 0x040fe4000000001c */
[C---:B------:R-:W-:Y:S02]  /*28c60*/  FFMA R10, R24.reuse, R40, R29 ;  /* 0x00000028180a7223 */ /* 0x040fe4000000001d */
[C---:B------:R-:W-:Y:S02]  /*28c70*/  FFMA R30, R24.reuse, R41, R30 ;  /* 0x00000029181e7223 */ /* 0x040fe4000000001e */
[----:B------:R-:W-:-:S02]  /*28c80*/  FFMA R24, R24, R42, R31 ;  /* 0x0000002a18187223 */ /* 0x000fc4000000001f */
[-C--:B------:R-:W-:Y:S02]  /*28c90*/  FFMA R9, R43, R25.reuse, R32 ;  /* 0x000000192b097223 */ /* 0x080fe40000000020 */
[----:B------:R-:W4:Y:S01]  /*28ca0*/  LDS.128 R40, [0x180] ;  /* 0x00018000ff287984 */ /* 0x000f220000000c00 */
[----:B-----5:R-:W-:Y:S02]  /*28cb0*/  FFMA R8, R44, R25, R8 ;  /* 0x000000192c087223 */ /* 0x020fe40000000008 */
[C---:B------:R-:W-:Y:S02]  /*28cc0*/  FFMA R11, R25.reuse, R45, R34 ;  /* 0x0000002d190b7223 */ /* 0x040fe40000000022 */
[C---:B------:R-:W-:Y:S01]  /*28cd0*/  FFMA R28, R25.reuse, R46, R28 ;  /* 0x0000002e191c7223 */ /* 0x040fe2000000001c */
[----:B------:R-:W-:Y:S01]  /*28ce0*/  LDS.128 R32, [0x1c0] ;  /* 0x0001c000ff207984 */ /* 0x000fe20000000c00 */
[C---:B------:R-:W-:Y:S02]  /*28cf0*/  FFMA R29, R25.reuse, R47, R10 ;  /* 0x0000002f191d7223 */ /* 0x040fe4000000000a */
[----:B------:R-:W-:Y:S01]  /*28d00*/  FFMA R30, R48, R25, R30 ;  /* 0x00000019301e7223 */ /* 0x000fe2000000001e */
[----:B------:R-:W5:Y:S01]  /*28d10*/  LDS.128 R44, [0x190] ;  /* 0x00019000ff2c7984 */ /* 0x000f620000000c00 */
[----:B------:R-:W-:-:S02]  /*28d20*/  FFMA R25, R25, R49, R24 ;  /* 0x0000003119197223 */ /* 0x000fc40000000018 */
[C---:B------:R-:W-:Y:S02]  /*28d30*/  FFMA R10, R26.reuse, R50, R9 ;  /* 0x000000321a0a7223 */ /* 0x040fe40000000009 */
[C---:B------:R-:W-:Y:S02]  /*28d40*/  FFMA R8, R26.reuse, R51, R8 ;  /* 0x000000331a087223 */ /* 0x040fe40000000008 */
[C---:B0-----:R-:W-:Y:S01]  /*28d50*/  FFMA R53, R26.reuse, R53, R28 ;  /* 0x000000351a357223 */ /* 0x041fe2000000001c */
[----:B------:R-:W0:Y:S01]  /*28d60*/  LDS.128 R48, [0x1a0] ;  /* 0x0001a000ff307984 */ /* 0x000e220000000c00 */
[C---:B------:R-:W-:Y:S02]  /*28d70*/  FFMA R54, R26.reuse, R54, R29 ;  /* 0x000000361a367223 */ /* 0x040fe4000000001d */
[----:B------:R-:W-:Y:S02]  /*28d80*/  FFMA R55, R26, R55, R30 ;  /* 0x000000371a377223 */ /* 0x000fe4000000001e */
[----:B------:R-:W0:Y:S01]  /*28d90*/  LDS.128 R28, [0x1b0] ;  /* 0x0001b000ff1c7984 */ /* 0x000e220000000c00 */
[----:B------:R-:W-:-:S02]  /*28da0*/  FFMA R52, R52, R26, R11 ;  /* 0x0000001a34347223 */ /* 0x000fc4000000000b */
[C---:B-1----:R-:W-:Y:S02]  /*28db0*/  FFMA R57, R27.reuse, R57, R10 ;  /* 0x000000391b397223 */ /* 0x042fe4000000000a */
[C---:B------:R-:W-:Y:S02]  /*28dc0*/  FFMA R58, R27.reuse, R58, R8 ;  /* 0x0000003a1b3a7223 */ /* 0x040fe40000000008 */
[----:B------:R-:W1:Y:S01]  /*28dd0*/  LDS.128 R8, [R4+0x740] ;  /* 0x0007400004087984 */ /* 0x000e620000000c00 */
[----:B------:R-:W-:Y:S02]  /*28de0*/  FFMA R56, R56, R26, R25 ;  /* 0x0000001a38387223 */ /* 0x000fe40000000019 */
[C---:B------:R-:W-:Y:S02]  /*28df0*/  FFMA R59, R27.reuse, R59, R52 ;  /* 0x0000003b1b3b7223 */ /* 0x040fe40000000034 */
[----:B--2---:R-:W-:Y:S02]  /*28e00*/  FFMA R16, R16, R27, R53 ;  /* 0x0000001b10107223 */ /* 0x004fe40000000035 */
[----:B------:R-:W-:-:S02]  /*28e10*/  FFMA R17, R27, R17, R54 ;  /* 0x000000111b117223 */ /* 0x000fc40000000036 */
[C---:B------:R-:W-:Y:S02]  /*28e20*/  FFMA R18, R27.reuse, R18, R55 ;  /* 0x000000121b127223 */ /* 0x040fe40000000037 */
[----:B------:R-:W2:Y:S01]  /*28e30*/  LDS.128 R52, [0x1d0] ;  /* 0x0001d000ff347984 */ /* 0x000ea20000000c00 */
[----:B------:R-:W-:Y:S02]  /*28e40*/  FFMA R19, R27, R19, R56 ;  /* 0x000000131b137223 */ /* 0x000fe40000000038 */
[C---:B----4-:R-:W-:Y:S02]  /*28e50*/  FFMA R20, R12.reuse, R20, R57 ;  /* 0x000000140c147223 */ /* 0x050fe40000000039 */
[C---:B------:R-:W-:Y:S02]  /*28e60*/  FFMA R21, R12.reuse, R21, R58 ;  /* 0x000000150c157223 */ /* 0x040fe4000000003a */
[C---:B------:R-:W-:Y:S02]  /*28e70*/  FFMA R22, R12.reuse, R22, R59 ;  /* 0x000000160c167223 */ /* 0x040fe4000000003b */
[C---:B------:R-:W-:Y:S01]  /*28e80*/  FFMA R16, R12.reuse, R23, R16 ;  /* 0x000000170c107223 */ /* 0x040fe20000000010 */
[----:B------:R-:W4:Y:S01]  /*28e90*/  LDS.128 R56, [0x1e0] ;  /* 0x0001e000ff387984 */ /* 0x000f220000000c00 */
[----:B------:R-:W-:-:S02]  /*28ea0*/  FFMA R24, R12, R36, R17 ;  /* 0x000000240c187223 */ /* 0x000fc40000000011 */
[C---:B------:R-:W-:Y:S02]  /*28eb0*/  FFMA R18, R12.reuse, R37, R18 ;  /* 0x000000250c127223 */ /* 0x040fe40000000012 */
[----:B------:R-:W-:Y:S02]  /*28ec0*/  FFMA R12, R12, R38, R19 ;  /* 0x000000260c0c7223 */ /* 0x000fe40000000013 */
[-C--:B------:R-:W-:Y:S02]  /*28ed0*/  FFMA R17, R39, R13.reuse, R20 ;  /* 0x0000000d27117223 */ /* 0x080fe40000000014 */
[----:B------:R-:W1:Y:S01]  /*28ee0*/  LDS.128 R36, [0x1f0] ;  /* 0x0001f000ff247984 */ /* 0x000e620000000c00 */
[----:B------:R-:W-:Y:S02]  /*28ef0*/  FFMA R21, R68, R13, R21 ;  /* 0x0000000d44157223 */ /* 0x000fe40000000015 */
[C---:B------:R-:W-:Y:S02]  /*28f00*/  FFMA R16, R13.reuse, R70, R16 ;  /* 0x000000460d107223 */ /* 0x040fe40000000010 */
[----:B------:R-:W-:-:S02]  /*28f10*/  FFMA R19, R13, R69, R22 ;  /* 0x000000450d137223 */ /* 0x000fc40000000016 */
[C---:B------:R-:W-:Y:S02]  /*28f20*/  FFMA R23, R13.reuse, R71, R24 ;  /* 0x000000470d177223 */ /* 0x040fe40000000018 */
[----:B------:R-:W-:Y:S01]  /*28f30*/  FFMA R18, R40, R13, R18 ;  /* 0x0000000d28127223 */ /* 0x000fe20000000012 */
[----:B------:R-:W2:Y:S01]  /*28f40*/  LDS.128 R68, [0x200] ;  /* 0x00020000ff447984 */ /* 0x000ea20000000c00 */
[----:B------:R-:W-:Y:S02]  /*28f50*/  FFMA R13, R13, R41, R12 ;  /* 0x000000290d0d7223 */ /* 0x000fe4000000000c */
[C---:B------:R-:W-:Y:S01]  /*28f60*/  FFMA R12, R14.reuse, R42, R17 ;  /* 0x0000002a0e0c7223 */ /* 0x040fe20000000011 */
[----:B------:R-:W-:Y:S01]  /*28f70*/  LDS.128 R24, [0x230] ;  /* 0x00023000ff187984 */ /* 0x000fe20000000c00 */
[C---:B------:R-:W-:Y:S02]  /*28f80*/  FFMA R17, R14.reuse, R43, R21 ;  /* 0x0000002b0e117223 */ /* 0x040fe40000000015 */
[----:B-----5:R-:W-:Y:S01]  /*28f90*/  FFMA R16, R14, R45, R16 ;  /* 0x0000002d0e107223 */ /* 0x020fe20000000010 */
[----:B------:R-:W5:Y:S01]  /*28fa0*/  LDS.128 R40, [0x210] ;  /* 0x00021000ff287984 */ /* 0x000f620000000c00 */
[----:B------:R-:W-:-:S02]  /*28fb0*/  FFMA R44, R44, R14, R19 ;  /* 0x0000000e2c2c7223 */ /* 0x000fc40000000013 */
[C---:B------:R-:W-:Y:S02]  /*28fc0*/  FFMA R46, R14.reuse, R46, R23 ;  /* 0x0000002e0e2e7223 */ /* 0x040fe40000000017 */
[----:B------:R-:W-:Y:S01]  /*28fd0*/  FFMA R47, R14, R47, R18 ;  /* 0x0000002f0e2f7223 */ /* 0x000fe20000000012 */
[----:B------:R-:W3:Y:S01]  /*28fe0*/  LDS.128 R20, [0x220] ;  /* 0x00022000ff147984 */ /* 0x000ee20000000c00 */
[C---:B0-----:R-:W-:Y:S02]  /*28ff0*/  FFMA R50, R15.reuse, R50, R17 ;  /* 0x000000320f327223 */ /* 0x041fe40000000011 */
[----:B------:R-:W-:Y:S02]  /*29000*/  FFMA R28, R28, R15, R16 ;  /* 0x0000000f1c1c7223 */ /* 0x000fe40000000010 */
[----:B------:R-:W0:Y:S01]  /*29010*/  LDS.128 R16, [R4+0x750] ;  /* 0x0007500004107984 */ /* 0x000e220000000c00 */
[----:B------:R-:W-:Y:S02]  /*29020*/  FFMA R48, R48, R14, R13 ;  /* 0x0000000e30307223 */ /* 0x000fe4000000000d */
[----:B------:R-:W-:-:S02]  /*29030*/  FFMA R49, R15, R49, R12 ;  /* 0x000000310f317223 */ /* 0x000fc4000000000c */
[C---:B------:R-:W-:Y:S02]  /*29040*/  FFMA R51, R15.reuse, R51, R44 ;  /* 0x000000330f337223 */ /* 0x040fe4000000002c */
[C---:B------:R-:W-:Y:S02]  /*29050*/  FFMA R29, R15.reuse, R29, R46 ;  /* 0x0000001d0f1d7223 */ /* 0x040fe4000000002e */
[C---:B------:R-:W-:Y:S02]  /*29060*/  FFMA R30, R15.reuse, R30, R47 ;  /* 0x0000001e0f1e7223 */ /* 0x040fe4000000002f */
[----:B------:R-:W0:Y:S01]  /*29070*/  LDS.128 R44, [0x240] ;  /* 0x00024000ff2c7984 */ /* 0x000e220000000c00 */
[----:B------:R-:W-:Y:S02]  /*29080*/  FFMA R31, R15, R31, R48 ;  /* 0x0000001f0f1f7223 */ /* 0x000fe40000000030 */
[C---:B-1----:R-:W-:Y:S02]  /*29090*/  FFMA R32, R8.reuse, R32, R49 ;  /* 0x0000002008207223 */ /* 0x042fe40000000031 */
[----:B------:R-:W-:-:S02]  /*290a0*/  FFMA R33, R8, R33, R50 ;  /* 0x0000002108217223 */ /* 0x000fc40000000032 */
[C---:B------:R-:W-:Y:S02]  /*290b0*/  FFMA R34, R8.reuse, R34, R51 ;  /* 0x0000002208227223 */ /* 0x040fe40000000033 */
[----:B------:R-:W1:Y:S01]  /*290c0*/  LDS.128 R48, [0x250] ;  /* 0x00025000ff307984 */ /* 0x000e620000000c00 */
[C---:B------:R-:W-:Y:S02]  /*290d0*/  FFMA R28, R8.reuse, R35, R28 ;  /* 0x00000023081c7223 */ /* 0x040fe4000000001c */
[C---:B--2---:R-:W-:Y:S02]  /*290e0*/  FFMA R12, R8.reuse, R52, R29 ;  /* 0x00000034080c7223 */ /* 0x044fe4000000001d */
[C---:B------:R-:W-:Y:S02]  /*290f0*/  FFMA R30, R8.reuse, R53, R30 ;  /* 0x00000035081e7223 */ /* 0x040fe4000000001e */
[----:B------:R-:W-:Y:S02]  /*29100*/  FFMA R8, R8, R54, R31 ;  /* 0x0000003608087223 */ /* 0x000fe4000000001f */
[----:B------:R-:W-:-:S02]  /*29110*/  FFMA R13, R55, R9, R32 ;  /* 0x00000009370d7223 */ /* 0x000fc40000000020 */
[----:B------:R-:W2:Y:S01]  /*29120*/  LDS.128 R52, [0x260] ;  /* 0x00026000ff347984 */ /* 0x000ea20000000c00 */
[----:B----4-:R-:W-:Y:S02]  /*29130*/  FFMA R33, R56, R9, R33 ;  /* 0x0000000938217223 */ /* 0x010fe40000000021 */
[C---:B------:R-:W-:Y:S02]  /*29140*/  FFMA R15, R9.reuse, R57, R34 ;  /* 0x00000039090f7223 */ /* 0x040fe40000000022 */
[C---:B------:R-:W-:Y:S02]  /*29150*/  FFMA R28, R9.reuse, R58, R28 ;  /* 0x0000003a091c7223 */ /* 0x040fe4000000001c */
[C---:B------:R-:W-:Y:S02]  /*29160*/  FFMA R29, R9.reuse, R59, R12 ;  /* 0x0000003b091d7223 */ /* 0x040fe4000000000c */
[----:B------:R-:W-:Y:S01]  /*29170*/  FFMA R30, R36, R9, R30 ;  /* 0x00000009241e7223 */ /* 0x000fe2000000001e */
[----:B------:R-:W4:Y:S01]  /*29180*/  LDS.128 R56, [0x270] ;  /* 0x00027000ff387984 */ /* 0x000f220000000c00 */
[----:B------:R-:W-:-:S02]  /*29190*/  FFMA R9, R9, R37, R8 ;  /* 0x0000002509097223 */ /* 0x000fc40000000008 */
[C---:B------:R-:W-:Y:S02]  /*291a0*/  FFMA R8, R10.reuse, R38, R13 ;  /* 0x000000260a087223 */ /* 0x040fe4000000000d */
[C---:B------:R-:W-:Y:S02]  /*291b0*/  FFMA R33, R10.reuse, R39, R33 ;  /* 0x000000270a217223 */ /* 0x040fe40000000021 */
[----:B------:R-:W1:Y:S01]  /*291c0*/  LDS.128 R36, [0x280] ;  /* 0x00028000ff247984 */ /* 0x000e620000000c00 */
[C---:B------:R-:W-:Y:S02]  /*291d0*/  FFMA R69, R10.reuse, R69, R28 ;  /* 0x000000450a457223 */ /* 0x040fe4000000001c */
[C---:B------:R-:W-:Y:S02]  /*291e0*/  FFMA R70, R10.reuse, R70, R29 ;  /* 0x000000460a467223 */ /* 0x040fe4000000001d */
[----:B------:R-:W-:Y:S02]  /*291f0*/  FFMA R71, R10, R71, R30 ;  /* 0x000000470a477223 */ /* 0x000fe4000000001e */
[----:B------:R-:W2:Y:S01]  /*29200*/  LDS.128 R28, [0x290] ;  /* 0x00029000ff1c7984 */ /* 0x000ea20000000c00 */
[----:B------:R-:W-:-:S02]  /*29210*/  FFMA R68, R68, R10, R15 ;  /* 0x0000000a44447223 */ /* 0x000fc4000000000f */
[----:B-----5:R-:W-:Y:S01]  /*29220*/  FFMA R40, R40, R10, R9 ;  /* 0x0000000a28287223 */ /* 0x020fe20000000009 */
[----:B------:R-:W-:Y:S01]  /*29230*/  LDS.128 R12, [R4+0x760] ;  /* 0x00076000040c7984 */ /* 0x000fe20000000c00 */
[C---:B------:R-:W-:Y:S02]  /*29240*/  FFMA R41, R11.reuse, R41, R8 ;  /* 0x000000290b297223 */ /* 0x040fe40000000008 */
[C---:B------:R-:W-:Y:S02]  /*29250*/  FFMA R8, R11.reuse, R42, R33 ;  /* 0x0000002a0b087223 */ /* 0x040fe40000000021 */
[C---:B------:R-:W-:Y:S01]  /*29260*/  FFMA R9, R11.reuse, R43, R68 ;  /* 0x0000002b0b097223 */ /* 0x040fe20000000044 */
[----:B------:R-:W5:Y:S01]  /*29270*/  LDS.128 R32, [0x2a0] ;  /* 0x0002a000ff207984 */ /* 0x000f620000000c00 */
[----:B---3--:R-:W-:Y:S02]  /*29280*/  FFMA R20, R20, R11, R69 ;  /* 0x0000000b14147223 */ /* 0x008fe40000000045 */
[----:B------:R-:W-:-:S02]  /*29290*/  FFMA R21, R11, R21, R70 ;  /* 0x000000150b157223 */ /* 0x000fc40000000046 */
[C---:B------:R-:W-:Y:S02]  /*292a0*/  FFMA R22, R11.reuse, R22, R71 ;  /* 0x000000160b167223 */ /* 0x040fe40000000047 */
[----:B------:R-:W-:Y:S01]  /*292b0*/  FFMA R23, R11, R23, R40 ;  /* 0x000000170b177223 */ /* 0x000fe20000000028 */
[----:B------:R-:W-:Y:S01]  /*292c0*/  LDS.128 R68, [0x2c0] ;  /* 0x0002c000ff447984 */ /* 0x000fe20000000c00 */
[----:B0-----:R-:W-:-:S03]  /*292d0*/  FFMA R24, R16, R24, R41 ;  /* 0x0000001810187223 */ /* 0x001fc60000000029 */
[----:B------:R-:W0:Y:S01]  /*292e0*/  LDS.128 R40, [0x2b0] ;  /* 0x0002b000ff287984 */ /* 0x000e220000000c00 */
[C---:B------:R-:W-:Y:S02]  /*292f0*/  FFMA R8, R16.reuse, R25, R8 ;  /* 0x0000001910087223 */ /* 0x040fe40000000008 */
[C---:B------:R-:W-:Y:S02]  /*29300*/  FFMA R26, R16.reuse, R26, R9 ;  /* 0x0000001a101a7223 */ /* 0x040fe40000000009 */
[C---:B------:R-:W-:Y:S02]  /*29310*/  FFMA R20, R16.reuse, R27, R20 ;  /* 0x0000001b10147223 */ /* 0x040fe40000000014 */
[C---:B------:R-:W-:Y:S02]  /*29320*/  FFMA R10, R16.reuse, R44, R21 ;  /* 0x0000002c100a7223 */ /* 0x040fe40000000015 */
[C---:B------:R-:W-:Y:S02]  /*29330*/  FFMA R22, R16.reuse, R45, R22 ;  /* 0x0000002d10167223 */ /* 0x040fe40000000016 */
[----:B------:R-:W-:-:S02]  /*29340*/  FFMA R16, R16, R46, R23 ;  /* 0x0000002e10107223 */ /* 0x000fc40000000017 */
[-C--:B------:R-:W-:Y:S02]  /*29350*/  FFMA R9, R47, R17.reuse, R24 ;  /* 0x000000112f097223 */ /* 0x080fe40000000018 */
[----:B------:R-:W3:Y:S01]  /*29360*/  LDS.128 R44, [0x2d0] ;  /* 0x0002d000ff2c7984 */ /* 0x000ee20000000c00 */
        /* <DEDUP_REMOVED lines=10> */
[----:B----4-:R-:W-:Y:S01]  /*29410*/  FFMA R56, R56, R18, R11 ;  /* 0x0000001238387223 */ /* 0x010fe2000000000b */
[----:B------:R-:W2:Y:S01]  /*29420*/  LDS.128 R52, [0x2f0] ;  /* 0x0002f000ff347984 */ /* 0x000ea20000000c00 */
[----:B------:R-:W-:-:S02]  /*29430*/  FFMA R57, R18, R57, R20 ;  /* 0x0000003912397223 */ /* 0x000fc40000000014 */
[C---:B------:R-:W-:Y:S02]  /*29440*/  FFMA R58, R18.reuse, R58, R21 ;  /* 0x0000003a123a7223 */ /* 0x040fe40000000015 */
[----:B------:R-:W-:Y:S02]  /*29450*/  FFMA R59, R18, R59, R22 ;  /* 0x0000003b123b7223 */ /* 0x000fe40000000016 */
[----:B------:R-:W4:Y:S01]  /*29460*/  LDS.128 R20, [0x300] ;  /* 0x00030000ff147984 */ /* 0x000f220000000c00 */
[C---:B------:R-:W-:Y:S02]  /*29470*/  FFMA R37, R19.reuse, R37, R10 ;  /* 0x0000002513257223 */ /* 0x040fe4000000000a */
[----:B------:R-:W-:Y:S02]  /*29480*/  FFMA R38, R19, R38, R8 ;  /* 0x0000002613267223 */ /* 0x000fe40000000008 */
[----:B------:R-:W1:Y:S01]  /*29490*/  LDS.128 R8, [R4+0x770] ;  /* 0x0007700004087984 */ /* 0x000e620000000c00 */
[----:B------:R-:W-:-:S02]  /*294a0*/  FFMA R36, R36, R18, R17 ;  /* 0x0000001224247223 */ /* 0x000fc40000000011 */
[C---:B------:R-:W-:Y:S02]  /*294b0*/  FFMA R39, R19.reuse, R39, R56 ;  /* 0x0000002713277223 */ /* 0x040fe40000000038 */
[----:B------:R-:W-:Y:S02]  /*294c0*/  FFMA R28, R28, R19, R57 ;  /* 0x000000131c1c7223 */ /* 0x000fe40000000039 */
[C---:B------:R-:W-:Y:S02]  /*294d0*/  FFMA R29, R19.reuse, R29, R58 ;  /* 0x0000001d131d7223 */ /* 0x040fe4000000003a */
[C---:B------:R-:W-:Y:S02]  /*294e0*/  FFMA R30, R19.reuse, R30, R59 ;  /* 0x0000001e131e7223 */ /* 0x040fe4000000003b */
[----:B------:R-:W2:Y:S01]  /*294f0*/  LDS.128 R56, [0x320] ;  /* 0x00032000ff387984 */ /* 0x000ea20000000c00 */
[----:B------:R-:W-:-:S03]  /*29500*/  FFMA R31, R19, R31, R36 ;  /* 0x0000001f131f7223 */ /* 0x000fc60000000024 */
[----:B------:R-:W2:Y:S01]  /*29510*/  LDS.128 R16, [0x330] ;  /* 0x00033000ff107984 */ /* 0x000ea20000000c00 */
[C---:B-----5:R-:W-:Y:S02]  /*29520*/  FFMA R32, R12.reuse, R32, R37 ;  /* 0x000000200c207223 */ /* 0x060fe40000000025 */
[C---:B------:R-:W-:Y:S02]  /*29530*/  FFMA R33, R12.reuse, R33, R38 ;  /* 0x000000210c217223 */ /* 0x040fe40000000026 */
[C---:B------:R-:W-:Y:S02]  /*29540*/  FFMA R34, R12.reuse, R34, R39 ;  /* 0x000000220c227223 */ /* 0x040fe40000000027 */
[C---:B------:R-:W-:Y:S02]  /*29550*/  FFMA R35, R12.reuse, R35, R28 ;  /* 0x000000230c237223 */ /* 0x040fe4000000001c */
[C---:B0-----:R-:W-:Y:S02]  /*29560*/  FFMA R40, R12.reuse, R40, R29 ;  /* 0x000000280c287223 */ /* 0x041fe4000000001d */
[----:B------:R-:W-:-:S02]  /*29570*/  FFMA R41, R12, R41, R30 ;  /* 0x000000290c297223 */ /* 0x000fc4000000001e */
[----:B------:R-:W-:Y:S02]  /*29580*/  FFMA R42, R12, R42, R31 ;  /* 0x0000002a0c2a7223 */ /* 0x000fe4000000001f */
[C---:B------:R-:W-:Y:S01]  /*29590*/  FFMA R69, R13.reuse, R69, R34 ;  /* 0x000000450d457223 */ /* 0x040fe20000000022 */
[----:B------:R-:W0:Y:S01]  /*295a0*/  LDS.128 R28, [0x340] ;  /* 0x00034000ff1c7984 */ /* 0x000e220000000c00 */
[C---:B------:R-:W-:Y:S02]  /*295b0*/  FFMA R70, R13.reuse, R70, R35 ;  /* 0x000000460d467223 */ /* 0x040fe40000000023 */
[----:B------:R-:W-:Y:S02]  /*295c0*/  FFMA R71, R13, R71, R40 ;  /* 0x000000470d477223 */ /* 0x000fe40000000028 */
[-C--:B---3--:R-:W-:Y:S02]  /*295d0*/  FFMA R41, R44, R13.reuse, R41 ;  /* 0x0000000d2c297223 */ /* 0x088fe40000000029 */
[----:B------:R-:W-:-:S02]  /*295e0*/  FFMA R43, R43, R13, R32 ;  /* 0x0000000d2b2b7223 */ /* 0x000fc40000000020 */
[----:B------:R-:W-:Y:S02]  /*295f0*/  FFMA R68, R68, R13, R33 ;  /* 0x0000000d44447223 */ /* 0x000fe40000000021 */
[----:B------:R-:W3:Y:S01]  /*29600*/  LDS.128 R32, [0x350] ;  /* 0x00035000ff207984 */ /* 0x000ee20000000c00 */
[----:B------:R-:W-:Y:S02]  /*29610*/  FFMA R45, R13, R45, R42 ;  /* 0x0000002d0d2d7223 */ /* 0x000fe4000000002a */
[----:B-1----:R-:W-:Y:S02]  /*29620*/  FFMA R12, R48, R14, R69 ;  /* 0x0000000e300c7223 */ /* 0x002fe40000000045 */
[C---:B------:R-:W-:Y:S02]  /*29630*/  FFMA R70, R14.reuse, R49, R70 ;  /* 0x000000310e467223 */ /* 0x040fe40000000046 */
[C---:B------:R-:W-:Y:S02]  /*29640*/  FFMA R36, R14.reuse, R50, R71 ;  /* 0x000000320e247223 */ /* 0x040fe40000000047 */
[----:B------:R-:W-:-:S02]  /*29650*/  FFMA R13, R14, R51, R41 ;  /* 0x000000330e0d7223 */ /* 0x000fc40000000029 */
[----:B------:R-:W1:Y:S01]  /*29660*/  LDS.128 R48, [0x360] ;  /* 0x00036000ff307984 */ /* 0x000e620000000c00 */
[C---:B------:R-:W-:Y:S02]  /*29670*/  FFMA R46, R14.reuse, R46, R43 ;  /* 0x0000002e0e2e7223 */ /* 0x040fe4000000002b */
[----:B------:R-:W-:Y:S01]  /*29680*/  FFMA R47, R14, R47, R68 ;  /* 0x0000002f0e2f7223 */ /* 0x000fe20000000044 */
[----:B------:R-:W5:Y:S01]  /*29690*/  LDS.128 R40, [0x370] ;  /* 0x00037000ff287984 */ /* 0x000f620000000c00 */
[----:B--2---:R-:W-:Y:S02]  /*296a0*/  FFMA R52, R52, R14, R45 ;  /* 0x0000000e34347223 */ /* 0x004fe4000000002d */
[C---:B------:R-:W-:Y:S02]  /*296b0*/  FFMA R53, R15.reuse, R53, R46 ;  /* 0x000000350f357223 */ /* 0x040fe4000000002e */
[C---:B------:R-:W-:Y:S02]  /*296c0*/  FFMA R54, R15.reuse, R54, R47 ;  /* 0x000000360f367223 */ /* 0x040fe4000000002f */
[----:B------:R-:W-:Y:S01]  /*296d0*/  FFMA R55, R15, R55, R12 ;  /* 0x000000370f377223 */ /* 0x000fe2000000000c */
[----:B------:R-:W-:Y:S01]  /*296e0*/  LDS.128 R44, [R4+0x780] ;  /* 0x00078000042c7984 */ /* 0x000fe20000000c00 */
[----:B----4-:R-:W-:-:S02]  /*296f0*/  FFMA R20, R20, R15, R70 ;  /* 0x0000000f14147223 */ /* 0x010fc40000000046 */
[C---:B------:R-:W-:Y:S01]  /*29700*/  FFMA R21, R15.reuse, R21, R36 ;  /* 0x000000150f157223 */ /* 0x040fe20000000024 */
[----:B------:R-:W-:Y:S01]  /*29710*/  LDS.128 R68, [0x3f0] ;  /* 0x0003f000ff447984 */ /* 0x000fe20000000c00 */
[C---:B------:R-:W-:Y:S02]  /*29720*/  FFMA R63, R15.reuse, R23, R52 ;  /* 0x000000170f3f7223 */ /* 0x040fe40000000034 */
[C---:B------:R-:W-:Y:S01]  /*29730*/  FFMA R24, R8.reuse, R24, R53 ;  /* 0x0000001808187223 */ /* 0x040fe20000000035 */
[----:B------:R-:W2:Y:S01]  /*29740*/  LDS.128 R36, [0x380] ;  /* 0x00038000ff247984 */ /* 0x000ea20000000c00 */
[----:B------:R-:W-:Y:S02]  /*29750*/  FFMA R61, R15, R22, R13 ;  /* 0x000000160f3d7223 */ /* 0x000fe4000000000d */
[C---:B------:R-:W-:Y:S01]  /*29760*/  FFMA R54, R8.reuse, R25, R54 ;  /* 0x0000001908367223 */ /* 0x040fe20000000036 */
[----:B------:R-:W4:Y:S01]  /*29770*/  LDS.128 R12, [0x390] ;  /* 0x00039000ff0c7984 */ /* 0x000f220000000c00 */
[----:B------:R-:W-:-:S02]  /*29780*/  FFMA R52, R8, R26, R55 ;  /* 0x0000001a08347223 */ /* 0x000fc40000000037 */
[C---:B------:R-:W-:Y:S02]  /*29790*/  FFMA R53, R8.reuse, R27, R20 ;  /* 0x0000001b08357223 */ /* 0x040fe40000000014 */
[C---:B------:R-:W-:Y:S02]  /*297a0*/  FFMA R56, R8.reuse, R56, R21 ;  /* 0x0000003808387223 */ /* 0x040fe40000000015 */
[----:B------:R-:W2:Y:S01]  /*297b0*/  LDS.128 R20, [0x3a0] ;  /* 0x0003a000ff147984 */ /* 0x000ea20000000c00 */
[C---:B------:R-:W-:Y:S02]  /*297c0*/  FFMA R57, R8.reuse, R57, R61 ;  /* 0x0000003908397223 */ /* 0x040fe4000000003d */
[----:B------:R-:W-:Y:S02]  /*297d0*/  FFMA R58, R8, R58, R63 ;  /* 0x0000003a083a7223 */ /* 0x000fe4000000003f */
[-C--:B------:R-:W-:Y:S02]  /*297e0*/  FFMA R59, R59, R9.reuse, R24 ;  /* 0x000000093b3b7223 */ /* 0x080fe40000000018 */
[----:B------:R-:W-:Y:S01]  /*297f0*/  FFMA R8, R16, R9, R54 ;  /* 0x0000000910087223 */ /* 0x000fe20000000036 */
[----:B------:R-:W2:Y:S01]  /*29800*/  LDS.128 R24, [0x3b0] ;  /* 0x0003b000ff187984 */ /* 0x000ea20000000c00 */
[----:B------:R-:W-:-:S02]  /*29810*/  FFMA R61, R9, R17, R52 ;  /* 0x00000011093d7223 */ /* 0x000fc40000000034 */
[C---:B------:R-:W-:Y:S02]  /*29820*/  FFMA R62, R9.reuse, R18, R53 ;  /* 0x00000012093e7223 */ /* 0x040fe40000000035 */
[----:B------:R-:W4:Y:S01]  /*29830*/  LDS.128 R52, [0x3c0] ;  /* 0x0003c000ff347984 */ /* 0x000f220000000c00 */
[----:B------:R-:W-:-:S03]  /*29840*/  FFMA R63, R9, R19, R56 ;  /* 0x00000013093f7223 */ /* 0x000fc60000000038 */
[----:B------:R-:W4:Y:S01]  /*29850*/  LDS.128 R16, [0x3d0] ;  /* 0x0003d000ff107984 */ /* 0x000f220000000c00 */
[----:B0-----:R-:W-:Y:S02]  /*29860*/  FFMA R64, R28, R9, R57 ;  /* 0x000000091c407223 */ /* 0x001fe40000000039 */
[----:B------:R-:W-:Y:S02]  /*29870*/  FFMA R9, R9, R29, R58 ;  /* 0x0000001d09097223 */ /* 0x000fe4000000003a */
[C---:B------:R-:W-:Y:S02]  /*29880*/  FFMA R66, R10.reuse, R30, R59 ;  /* 0x0000001e0a427223 */ /* 0x040fe4000000003b */
[----:B------:R-:W-:Y:S01]  /*29890*/  FFMA R8, R10, R31, R8 ;  /* 0x0000001f0a087223 */ /* 0x000fe20000000008 */
[----:B------:R-:W0:Y:S01]  /*298a0*/  LDS.128 R56, [0x3e0] ;  /* 0x0003e000ff387984 */ /* 0x000e220000000c00 */
[----:B---3--:R-:W-:-:S03]  /*298b0*/  FFMA R72, R32, R10, R61 ;  /* 0x0000000a20487223 */ /* 0x008fc6000000003d */
[----:B------:R-:W3:Y:S01]  /*298c0*/  LDS.128 R28, [R4+0x790] ;  /* 0x00079000041c7984 */ /* 0x000ee20000000c00 */
[C---:B------:R-:W-:Y:S02]  /*298d0*/  FFMA R62, R10.reuse, R33, R62 ;  /* 0x000000210a3e7223 */ /* 0x040fe4000000003e */
[C---:B------:R-:W-:Y:S02]  /*298e0*/  FFMA R74, R10.reuse, R34, R63 ;  /* 0x000000220a4a7223 */ /* 0x040fe4000000003f */
[----:B------:R-:W-:Y:S02]  /*298f0*/  FFMA R64, R10, R35, R64 ;  /* 0x000000230a407223 */ /* 0x000fe40000000040 */
[----:B-1----:R-:W-:Y:S01]  /*29900*/  FFMA R10, R48, R10, R9 ;  /* 0x0000000a300a7223 */ /* 0x002fe20000000009 */
[----:B------:R-:W1:Y:S01]  /*29910*/  LDS.128 R32, [0x400] ;  /* 0x00040000ff207984 */ /* 0x000e620000000c00 */
[C---:B------:R-:W-:Y:S02]  /*29920*/  FFMA R9, R11.reuse, R49, R66 ;  /* 0x000000310b097223 */ /* 0x040fe40000000042 */
[----:B------:R-:W-:-:S02]  /*29930*/  FFMA R8, R11, R50, R8 ;  /* 0x000000320b087223 */ /* 0x000fc40000000008 */
[C---:B------:R-:W-:Y:S02]  /*29940*/  FFMA R61, R11.reuse, R51, R72 ;  /* 0x000000330b3d7223 */ /* 0x040fe40000000048 */
[----:B------:R-:W0:Y:S01]  /*29950*/  LDS.128 R48, [0x410] ;  /* 0x00041000ff307984 */ /* 0x000e220000000c00 */
[C---:B-----5:R-:W-:Y:S02]  /*29960*/  FFMA R41, R11.reuse, R41, R74 ;  /* 0x000000290b297223 */ /* 0x060fe4000000004a */
[----:B------:R-:W-:Y:S02]  /*29970*/  FFMA R42, R11, R42, R64 ;  /* 0x0000002a0b2a7223 */ /* 0x000fe40000000040 */
[C---:B--2---:R-:W-:Y:S02]  /*29980*/  FFMA R36, R44.reuse, R36, R9 ;  /* 0x000000242c247223 */ /* 0x044fe40000000009 */
[C---:B------:R-:W-:Y:S02]  /*29990*/  FFMA R8, R44.reuse, R37, R8 ;  /* 0x000000252c087223 */ /* 0x040fe40000000008 */
[----:B------:R-:W-:-:S02]  /*299a0*/  FFMA R38, R44, R38, R61 ;  /* 0x000000262c267223 */ /* 0x000fc4000000003d */
[----:B------:R-:W-:Y:S02]  /*299b0*/  FFMA R40, R40, R11, R62 ;  /* 0x0000000b28287223 */ /* 0x000fe4000000003e */
[----:B------:R-:W-:Y:S02]  /*299c0*/  FFMA R43, R11, R43, R10 ;  /* 0x0000002b0b2b7223 */ /* 0x000fe4000000000a */
[C---:B----4-:R-:W-:Y:S02]  /*299d0*/  FFMA R12, R44.reuse, R12, R41 ;  /* 0x0000000c2c0c7223 */ /* 0x050fe40000000029 */
[----:B------:R-:W-:Y:S02]  /*299e0*/  FFMA R13, R44, R13, R42 ;  /* 0x0000000d2c0d7223 */ /* 0x000fe4000000002a */
[-C--:B------:R-:W-:Y:S02]  /*299f0*/  FFMA R15, R15, R45.reuse, R36 ;  /* 0x0000002d0f0f7223 */ /* 0x080fe40000000024 */
[----:B------:R-:W-:-:S02]  /*29a00*/  FFMA R8, R20, R45, R8 ;  /* 0x0000002d14087223 */ /* 0x000fc40000000008 */
[C---:B------:R-:W-:Y:S02]  /*29a10*/  FFMA R21, R45.reuse, R21, R38 ;  /* 0x000000152d157223 */ /* 0x040fe40000000026 */
[C---:B------:R-:W-:Y:S02]  /*29a20*/  FFMA R39, R44.reuse, R39, R40 ;  /* 0x000000272c277223 */ /* 0x040fe40000000028 */
[----:B------:R-:W-:Y:S02]  /*29a30*/  FFMA R14, R44, R14, R43 ;  /* 0x0000000e2c0e7223 */ /* 0x000fe4000000002b */
[----:B------:R-:W-:Y:S01]  /*29a40*/  FFMA R23, R45, R23, R12 ;  /* 0x000000172d177223 */ /* 0x000fe2000000000c */
[----:B------:R-:W-:Y:S01]  /*29a50*/  IADD3 R63, R7, 0x3c0, RZ ;  /* 0x000003c0073f7810 */ /* 0x000fe20007ffe0ff */
[----:B------:R-:W-:Y:S01]  /*29a60*/  FFMA R13, R24, R45, R13 ;  /* 0x0000002d180d7223 */ /* 0x000fe2000000000d */
[----:B------:R-:W-:Y:S01]  /*29a70*/  LDS.128 R40, [0x450] ;  /* 0x00045000ff287984 */ /* 0x000fe20000000c00 */
[----:B------:R-:W-:-:S02]  /*29a80*/  FFMA R26, R46, R26, R15 ;  /* 0x0000001a2e1a7223 */ /* 0x000fc4000000000f */
[----:B------:R-:W-:Y:S02]  /*29a90*/  FFMA R8, R46, R27, R8 ;  /* 0x0000001b2e087223 */ /* 0x000fe40000000008 */
[----:B------:R-:W-:Y:S02]  /*29aa0*/  FFMA R52, R52, R46, R21 ;  /* 0x0000002e34347223 */ /* 0x000fe40000000015 */
[C---:B------:R-:W-:Y:S02]  /*29ab0*/  FFMA R22, R45.reuse, R22, R39 ;  /* 0x000000162d167223 */ /* 0x040fe40000000027 */
[----:B------:R-:W-:Y:S01]  /*29ac0*/  FFMA R25, R45, R25, R14 ;  /* 0x000000192d197223 */ /* 0x000fe2000000000e */
[----:B------:R-:W-:Y:S01]  /*29ad0*/  LDS.128 R36, [0x440] ;  /* 0x00044000ff247984 */ /* 0x000fe20000000c00 */
[C---:B------:R-:W-:Y:S02]  /*29ae0*/  FFMA R54, R46.reuse, R54, R23 ;  /* 0x000000362e367223 */ /* 0x040fe40000000017 */
[----:B------:R-:W-:-:S02]  /*29af0*/  FFMA R13, R46, R55, R13 ;  /* 0x000000372e0d7223 */ /* 0x000fc4000000000d */
[C---:B------:R-:W-:Y:S02]  /*29b00*/  FFMA R17, R47.reuse, R17, R26 ;  /* 0x000000112f117223 */ /* 0x040fe4000000001a */
[C---:B------:R-:W-:Y:S02]  /*29b10*/  FFMA R8, R47.reuse, R18, R8 ;  /* 0x000000122f087223 */ /* 0x040fe40000000008 */
[----:B------:R-:W-:Y:S02]  /*29b20*/  FFMA R19, R47, R19, R52 ;  /* 0x000000132f137223 */ /* 0x000fe40000000034 */
[----:B------:R-:W-:Y:S02]  /*29b30*/  FFMA R22, R46, R53, R22 ;  /* 0x000000352e167223 */ /* 0x000fe40000000016 */
[----:B------:R-:W-:-:S04]  /*29b40*/  IMAD.WIDE R2, R103, R0, c[0x0][0x160] ;  /* 0x0000580067027625 */ /* 0x000fc800078e0200 */
[----:B------:R-:W-:Y:S02]  /*29b50*/  FFMA R16, R16, R46, R25 ;  /* 0x0000002e10107223 */ /* 0x000fe40000000019 */
[C---:B0-----:R-:W-:Y:S01]  /*29b60*/  FFMA R57, R47.reuse, R57, R54 ;  /* 0x000000392f397223 */ /* 0x041fe20000000036 */
[----:B------:R0:W2:Y:S01]  /*29b70*/  LDG.E.CONSTANT R2, [R2.64] ;  /* 0x0000000402027981 */ /* 0x0000a2000c1e9900 */
[----:B------:R-:W-:Y:S02]  /*29b80*/  FFMA R13, R47, R58, R13 ;  /* 0x0000003a2f0d7223 */ /* 0x000fe4000000000d */
[C---:B---3--:R-:W-:Y:S01]  /*29b90*/  FFMA R68, R28.reuse, R68, R17 ;  /* 0x000000441c447223 */ /* 0x048fe20000000011 */
[----:B------:R-:W3:Y:S01]  /*29ba0*/  LDS.128 R24, [0x420] ;  /* 0x00042000ff187984 */ /* 0x000ee20000000c00 */
[C---:B------:R-:W-:Y:S02]  /*29bb0*/  FFMA R8, R28.reuse, R69, R8 ;  /* 0x000000451c087223 */ /* 0x040fe40000000008 */
[----:B------:R-:W-:Y:S01]  /*29bc0*/  FFMA R70, R28, R70, R19 ;  /* 0x000000461c467223 */ /* 0x000fe20000000013 */
[----:B------:R-:W-:Y:S01]  /*29bd0*/  LDS.128 R52, [0x470] ;  /* 0x00047000ff347984 */ /* 0x000fe20000000c00 */
[----:B------:R-:W-:-:S02]  /*29be0*/  FFMA R56, R56, R47, R22 ;  /* 0x0000002f38387223 */ /* 0x000fc40000000016 */
[----:B------:R-:W-:Y:S01]  /*29bf0*/  IMAD.WIDE R62, R63, R0, c[0x0][0x168] ;  /* 0x00005a003f3e7625 */ /* 0x000fe200078e0200 */
[----:B0-----:R0:W4:Y:S03]  /*29c00*/  @!P0 LDG.E.CONSTANT R3, [R104.64] ;  /* 0x0000000468038981 */ /* 0x001126000c1e9900 */
[C---:B-1----:R-:W-:Y:S01]  /*29c10*/  FFMA R58, R28.reuse, R32, R57 ;  /* 0x000000201c3a7223 */ /* 0x042fe20000000039 */
[----:B------:R1:W5:Y:S01]  /*29c20*/  LDG.E.CONSTANT R103, [R62.64+0x2000] ;  /* 0x002000043e677981 */ /* 0x000362000c1e9900 */
[----:B------:R-:W-:Y:S02]  /*29c30*/  FFMA R59, R47, R59, R16 ;  /* 0x0000003b2f3b7223 */ /* 0x000fe40000000010 */
[C---:B------:R-:W-:Y:S01]  /*29c40*/  FFMA R56, R28.reuse, R71, R56 ;  /* 0x000000471c387223 */ /* 0x040fe20000000038 */
[----:B------:R1:W2:Y:S01]  /*29c50*/  LDG.E.CONSTANT R101, [R62.64+0x4000] ;  /* 0x004000043e657981 */ /* 0x0002a2000c1e9900 */
[----:B------:R-:W-:-:S02]  /*29c60*/  FFMA R57, R28, R33, R13 ;  /* 0x000000211c397223 */ /* 0x000fc4000000000d */
[-C--:B------:R-:W-:Y:S01]  /*29c70*/  FFMA R61, R35, R29.reuse, R68 ;  /* 0x0000001d233d7223 */ /* 0x080fe20000000044 */
[----:B0-----:R1:W2:Y:S01]  /*29c80*/  LDG.E.CONSTANT R105, [R62.64] ;  /* 0x000000043e697981 */ /* 0x0012a2000c1e9900 */
[----:B------:R-:W-:Y:S02]  /*29c90*/  FFMA R48, R48, R29, R8 ;  /* 0x0000001d30307223 */ /* 0x000fe40000000008 */
[----:B------:R-:W-:Y:S01]  /*29ca0*/  FFMA R49, R29, R49, R70 ;  /* 0x000000311d317223 */ /* 0x000fe20000000046 */
[----:B------:R1:W2:Y:S04]  /*29cb0*/  LDG.E.CONSTANT R99, [R62.64+0x6000] ;  /* 0x006000043e637981 */ /* 0x0002a8000c1e9900 */
        /* <DEDUP_REMOVED lines=60> */
[----:B------:R-:W0:Y:S01]  /*2a080*/  LDS.128 R44, [0x430] ;  /* 0x00043000ff2c7984 */ /* 0x000e220000000c00 */
[----:B------:R-:W-:-:S03]  /*2a090*/  FFMA R28, R28, R34, R59 ;  /* 0x000000221c1c7223 */ /* 0x000fc6000000003b */
[----:B------:R-:W1:Y:S04]  /*2a0a0*/  LDS.128 R32, [R4+0x7a0] ;  /* 0x0007a00004207984 */ /* 0x000e680000000c00 */
[----:B------:R-:W1:Y:S01]  /*2a0b0*/  LDS.128 R20, [0x460] ;  /* 0x00046000ff147984 */ /* 0x000e620000000c00 */
[C---:B------:R-:W-:Y:S02]  /*2a0c0*/  FFMA R50, R29.reuse, R50, R56 ;  /* 0x000000321d327223 */ /* 0x040fe40000000038 */
[C---:B------:R-:W-:Y:S02]  /*2a0d0*/  FFMA R51, R29.reuse, R51, R58 ;  /* 0x000000331d337223 */ /* 0x040fe4000000003a */
[----:B---3--:R-:W-:Y:S02]  /*2a0e0*/  FFMA R24, R24, R29, R57 ;  /* 0x0000001d18187223 */ /* 0x008fe40000000039 */
[----:B------:R-:W3:Y:S01]  /*2a0f0*/  LDS.128 R56, [0x480] ;  /* 0x00048000ff387984 */ /* 0x000ee20000000c00 */
[----:B------:R-:W-:-:S02]  /*2a100*/  FFMA R29, R29, R25, R28 ;  /* 0x000000191d1d7223 */ /* 0x000fc4000000001c */
[C---:B------:R-:W-:Y:S02]  /*2a110*/  FFMA R28, R30.reuse, R26, R61 ;  /* 0x0000001a1e1c7223 */ /* 0x040fe4000000003d */
[----:B------:R-:W-:-:S04]  /*2a120*/  FFMA R48, R30, R27, R48 ;  /* 0x0000001b1e307223 */ /* 0x000fc80000000030 */
[C---:B------:R-:W-:Y:S02]  /*2a130*/  FFMA R61, R31.reuse, R38, R48 ;  /* 0x000000261f3d7223 */ /* 0x040fe40000000030 */
[----:B0-----:R-:W-:Y:S02]  /*2a140*/  FFMA R47, R30, R47, R24 ;  /* 0x0000002f1e2f7223 */ /* 0x001fe40000000018 */
[----:B------:R-:W0:Y:S01]  /*2a150*/  LDS.128 R24, [0x490] ;  /* 0x00049000ff187984 */ /* 0x000e220000000c00 */
[----:B------:R-:W-:Y:S02]  /*2a160*/  FFMA R44, R44, R30, R49 ;  /* 0x0000001e2c2c7223 */ /* 0x000fe40000000031 */
[C---:B------:R-:W-:Y:S02]  /*2a170*/  FFMA R45, R30.reuse, R45, R50 ;  /* 0x0000002d1e2d7223 */ /* 0x040fe40000000032 */
[----:B------:R-:W-:Y:S02]  /*2a180*/  FFMA R46, R30, R46, R51 ;  /* 0x0000002e1e2e7223 */ /* 0x000fe40000000033 */
[----:B------:R-:W-:Y:S01]  /*2a190*/  FFMA R30, R36, R30, R29 ;  /* 0x0000001e241e7223 */ /* 0x000fe2000000001d */
[----:B------:R-:W-:Y:S01]  /*2a1a0*/  LDS.128 R48, [0x4b0] ;  /* 0x0004b000ff307984 */ /* 0x000fe20000000c00 */
[----:B------:R-:W-:-:S02]  /*2a1b0*/  FFMA R29, R31, R37, R28 ;  /* 0x000000251f1d7223 */ /* 0x000fc4000000001c */
[C---:B-1----:R-:W-:Y:S02]  /*2a1c0*/  FFMA R63, R31.reuse, R39, R44 ;  /* 0x000000271f3f7223 */ /* 0x042fe4000000002c */
[----:B------:R-:W1:Y:S01]  /*2a1d0*/  LDS.128 R36, [0x4a0] ;  /* 0x0004a000ff247984 */ /* 0x000e620000000c00 */
[----:B------:R-:W-:Y:S02]  /*2a1e0*/  FFMA R111, R40, R31, R45 ;  /* 0x0000001f286f7223 */ /* 0x000fe4000000002d */
[C---:B------:R-:W-:Y:S02]  /*2a1f0*/  FFMA R109, R31.reuse, R41, R46 ;  /* 0x000000291f6d7223 */ /* 0x040fe4000000002e */
[C---:B------:R-:W-:Y:S02]  /*2a200*/  FFMA R47, R31.reuse, R42, R47 ;  /* 0x0000002a1f2f7223 */ /* 0x040fe4000000002f */
[----:B------:R-:W-:Y:S02]  /*2a210*/  FFMA R45, R31, R43, R30 ;  /* 0x0000002b1f2d7223 */ /* 0x000fe4000000001e */
[----:B------:R-:W4:Y:S01]  /*2a220*/  LDS.128 R40, [0x4c0] ;  /* 0x0004c000ff287984 */ /* 0x000f220000000c00 */
[----:B------:R-:W-:-:S02]  /*2a230*/  FFMA R52, R32, R52, R109 ;  /* 0x0000003420347223 */ /* 0x000fc4000000006d */
[C---:B------:R-:W-:Y:S02]  /*2a240*/  FFMA R62, R32.reuse, R20, R29 ;  /* 0x00000014203e7223 */ /* 0x040fe4000000001d */
[C---:B------:R-:W-:Y:S01]  /*2a250*/  FFMA R61, R32.reuse, R21, R61 ;  /* 0x00000015203d7223 */ /* 0x040fe2000000003d */
[----:B------:R-:W-:Y:S01]  /*2a260*/  LDS.128 R28, [0x4d0] ;  /* 0x0004d000ff1c7984 */ /* 0x000fe20000000c00 */
[C---:B------:R-:W-:Y:S02]  /*2a270*/  FFMA R63, R32.reuse, R22, R63 ;  /* 0x00000016203f7223 */ /* 0x040fe4000000003f */
[C---:B------:R-:W-:Y:S02]  /*2a280*/  FFMA R111, R32.reuse, R23, R111 ;  /* 0x00000017206f7223 */ /* 0x040fe4000000006f */
[C---:B------:R-:W-:Y:S01]  /*2a290*/  FFMA R109, R32.reuse, R53, R47 ;  /* 0x00000035206d7223 */ /* 0x040fe2000000002f */
[----:B------:R-:W4:Y:S01]  /*2a2a0*/  LDS.128 R20, [R4+0x7b0] ;  /* 0x0007b00004147984 */ /* 0x000f220000000c00 */
[----:B------:R-:W-:-:S03]  /*2a2b0*/  FFMA R32, R32, R54, R45 ;  /* 0x0000003620207223 */ /* 0x000fc6000000002d */
[----:B------:R-:W4:Y:S01]  /*2a2c0*/  LDS.128 R44, [0x4e0] ;  /* 0x0004e000ff2c7984 */ /* 0x000f220000000c00 */
[----:B------:R-:W-:Y:S02]  /*2a2d0*/  FFMA R113, R55, R33, R62 ;  /* 0x0000002137717223 */ /* 0x000fe4000000003e */
[C---:B---3--:R-:W-:Y:S02]  /*2a2e0*/  FFMA R59, R33.reuse, R59, R52 ;  /* 0x0000003b213b7223 */ /* 0x048fe40000000034 */
[----:B------:R-:W3:Y:S01]  /*2a2f0*/  LDS.128 R52, [0x4f0] ;  /* 0x0004f000ff347984 */ /* 0x000ee20000000c00 */
[----:B------:R-:W-:Y:S02]  /*2a300*/  FFMA R56, R56, R33, R61 ;  /* 0x0000002138387223 */ /* 0x000fe4000000003d */
[C---:B------:R-:W-:Y:S02]  /*2a310*/  FFMA R57, R33.reuse, R57, R63 ;  /* 0x0000003921397223 */ /* 0x040fe4000000003f */
[----:B------:R-:W-:-:S02]  /*2a320*/  FFMA R58, R33, R58, R111 ;  /* 0x0000003a213a7223 */ /* 0x000fc4000000006f */
[----:B0-----:R-:W-:Y:S02]  /*2a330*/  FFMA R109, R24, R33, R109 ;  /* 0x00000021186d7223 */ /* 0x001fe4000000006d */
[----:B------:R-:W-:Y:S02]  /*2a340*/  FFMA R33, R33, R25, R32 ;  /* 0x0000001921217223 */ /* 0x000fe40000000020 */
[C---:B------:R-:W-:Y:S02]  /*2a350*/  FFMA R32, R34.reuse, R26, R113 ;  /* 0x0000001a22207223 */ /* 0x040fe40000000071 */
[----:B------:R-:W-:Y:S02]  /*2a360*/  FFMA R56, R34, R27, R56 ;  /* 0x0000001b22387223 */ /* 0x000fe40000000038 */
[----:B------:R-:W0:Y:S01]  /*2a370*/  LDS.128 R24, [0x500] ;  /* 0x00050000ff187984 */ /* 0x000e220000000c00 */
[----:B------:R-:W-:Y:S01]  /*2a380*/  LEA R60, R60, R65, 0x7 ;  /* 0x000000413c3c7211 */ /* 0x000fe200078e38ff */
[----:B-1----:R-:W-:-:S02]  /*2a390*/  FFMA R58, R34, R37, R58 ;  /* 0x00000025223a7223 */ /* 0x002fc4000000003a */
[----:B------:R-:W-:Y:S02]  /*2a3a0*/  FFMA R62, R34, R38, R59 ;  /* 0x00000026223e7223 */ /* 0x000fe4000000003b */
[----:B------:R-:W-:Y:S02]  /*2a3b0*/  IMAD R107, R60, 0x7, R107 ;  /* 0x000000073c6b7824 */ /* 0x000fe400078e026b */
[-C--:B------:R-:W-:Y:S02]  /*2a3c0*/  FFMA R60, R36, R34.reuse, R57 ;  /* 0x00000022243c7223 */ /* 0x080fe40000000039 */
[----:B------:R-:W-:Y:S02]  /*2a3d0*/  FFMA R109, R34, R39, R109 ;  /* 0x00000027226d7223 */ /* 0x000fe4000000006d */
[----:B------:R-:W-:Y:S01]  /*2a3e0*/  FFMA R48, R48, R34, R33 ;  /* 0x0000002230307223 */ /* 0x000fe20000000021 */
[----:B------:R-:W1:Y:S01]  /*2a3f0*/  LDS.128 R36, [0x510] ;  /* 0x00051000ff247984 */ /* 0x000e620000000c00 */
[----:B------:R-:W-:-:S02]  /*2a400*/  FFMA R49, R35, R49, R32 ;  /* 0x0000003123317223 */ /* 0x000fc40000000020 */
[C---:B------:R-:W-:Y:S02]  /*2a410*/  FFMA R50, R35.reuse, R50, R56 ;  /* 0x0000003223327223 */ /* 0x040fe40000000038 */
[C---:B------:R-:W-:Y:S02]  /*2a420*/  FFMA R51, R35.reuse, R51, R60 ;  /* 0x0000003323337223 */ /* 0x040fe4000000003c */
[----:B----4-:R-:W-:Y:S02]  /*2a430*/  FFMA R33, R40, R35, R58 ;  /* 0x0000002328217223 */ /* 0x010fe4000000003a */
[C---:B------:R-:W-:Y:S01]  /*2a440*/  FFMA R63, R35.reuse, R41, R62 ;  /* 0x00000029233f7223 */ /* 0x040fe2000000003e */
[----:B------:R-:W-:Y:S01]  /*2a450*/  LDS.128 R56, [0x520] ;  /* 0x00052000ff387984 */ /* 0x000fe20000000c00 */
[C---:B------:R-:W-:Y:S02]  /*2a460*/  FFMA R32, R35.reuse, R42, R109 ;  /* 0x0000002a23207223 */ /* 0x040fe4000000006d */
[----:B------:R-:W-:-:S02]  /*2a470*/  FFMA R35, R35, R43, R48 ;  /* 0x0000002b23237223 */ /* 0x000fc40000000030 */
[----:B------:R-:W4:Y:S01]  /*2a480*/  LDS.128 R40, [0x530] ;  /* 0x00053000ff287984 */ /* 0x000f220000000c00 */
[C---:B------:R-:W-:Y:S02]  /*2a490*/  FFMA R60, R20.reuse, R28, R49 ;  /* 0x0000001c143c7223 */ /* 0x040fe40000000031 */
[C---:B------:R-:W-:Y:S02]  /*2a4a0*/  FFMA R61, R20.reuse, R29, R50 ;  /* 0x0000001d143d7223 */ /* 0x040fe40000000032 */
[C---:B------:R-:W-:Y:S02]  /*2a4b0*/  FFMA R62, R20.reuse, R30, R51 ;  /* 0x0000001e143e7223 */ /* 0x040fe40000000033 */
[C---:B------:R-:W-:Y:S01]  /*2a4c0*/  FFMA R111, R20.reuse, R31, R33 ;  /* 0x0000001f146f7223 */ /* 0x040fe20000000021 */
[----:B------:R-:W-:Y:S01]  /*2a4d0*/  LDS.128 R48, [0x540] ;  /* 0x00054000ff307984 */ /* 0x000fe20000000c00 */
[C---:B------:R-:W-:Y:S02]  /*2a4e0*/  FFMA R44, R20.reuse, R44, R63 ;  /* 0x0000002c142c7223 */ /* 0x040fe4000000003f */
[C---:B------:R-:W-:Y:S01]  /*2a4f0*/  FFMA R63, R20.reuse, R45, R32 ;  /* 0x0000002d143f7223 */ /* 0x040fe20000000020 */
[----:B------:R-:W5:Y:S01]  /*2a500*/  LDS.128 R28, [R4+0x7c0] ;  /* 0x0007c000041c7984 */ /* 0x000f620000000c00 */
[----:B------:R-:W-:-:S03]  /*2a510*/  FFMA R20, R20, R46, R35 ;  /* 0x0000002e14147223 */ /* 0x000fc60000000023 */
[----:B------:R-:W5:Y:S01]  /*2a520*/  LDS.128 R32, [0x550] ;  /* 0x00055000ff207984 */ /* 0x000f620000000c00 */
[----:B------:R-:W-:Y:S02]  /*2a530*/  FFMA R113, R47, R21, R60 ;  /* 0x000000152f717223 */ /* 0x000fe4000000003c */
[C---:B---3--:R-:W-:Y:S02]  /*2a540*/  FFMA R115, R21.reuse, R55, R44 ;  /* 0x0000003715737223 */ /* 0x048fe4000000002c */
[----:B------:R-:W3:Y:S01]  /*2a550*/  LDS.128 R44, [0x560] ;  /* 0x00056000ff2c7984 */ /* 0x000ee20000000c00 */
[----:B------:R-:W-:Y:S02]  /*2a560*/  FFMA R61, R52, R21, R61 ;  /* 0x00000015343d7223 */ /* 0x000fe4000000003d */
[C---:B------:R-:W-:Y:S02]  /*2a570*/  FFMA R109, R21.reuse, R53, R62 ;  /* 0x00000035156d7223 */ /* 0x040fe4000000003e */
[----:B------:R-:W-:-:S02]  /*2a580*/  FFMA R111, R21, R54, R111 ;  /* 0x00000036156f7223 */ /* 0x000fc4000000006f */
[----:B------:R-:W3:Y:S01]  /*2a590*/  LDS.128 R52, [0x570] ;  /* 0x00057000ff347984 */ /* 0x000ee20000000c00 */
[----:B0-----:R-:W-:Y:S02]  /*2a5a0*/  FFMA R63, R24, R21, R63 ;  /* 0x00000015183f7223 */ /* 0x001fe4000000003f */
[----:B------:R-:W-:Y:S02]  /*2a5b0*/  FFMA R21, R21, R25, R20 ;  /* 0x0000001915157223 */ /* 0x000fe40000000014 */
[C---:B------:R-:W-:Y:S02]  /*2a5c0*/  FFMA R20, R22.reuse, R26, R113 ;  /* 0x0000001a16147223 */ /* 0x040fe40000000071 */
[C---:B------:R-:W-:Y:S02]  /*2a5d0*/  FFMA R61, R22.reuse, R27, R61 ;  /* 0x0000001b163d7223 */ /* 0x040fe4000000003d */
[----:B------:R-:W0:Y:S01]  /*2a5e0*/  LDS.128 R24, [0x580] ;  /* 0x00058000ff187984 */ /* 0x000e220000000c00 */
[----:B-1----:R-:W-:-:S02]  /*2a5f0*/  FFMA R111, R22, R37, R111 ;  /* 0x00000025166f7223 */ /* 0x002fc4000000006f */
[----:B------:R-:W-:Y:S02]  /*2a600*/  FFMA R36, R36, R22, R109 ;  /* 0x0000001624247223 */ /* 0x000fe4000000006d */
[----:B------:R-:W-:Y:S02]  /*2a610*/  FFMA R60, R22, R38, R115 ;  /* 0x00000026163c7223 */ /* 0x000fe40000000073 */
[----:B----4-:R-:W-:Y:S02]  /*2a620*/  FFMA R40, R40, R23, R111 ;  /* 0x0000001728287223 */ /* 0x010fe4000000006f */
[----:B------:R-:W-:Y:S02]  /*2a630*/  FFMA R63, R22, R39, R63 ;  /* 0x00000027163f7223 */ /* 0x000fe4000000003f */
[----:B------:R-:W-:Y:S02]  /*2a640*/  FFMA R56, R56, R22, R21 ;  /* 0x0000001638387223 */ /* 0x000fe40000000015 */
[----:B------:R-:W-:-:S02]  /*2a650*/  FFMA R57, R23, R57, R20 ;  /* 0x0000003917397223 */ /* 0x000fc40000000014 */
[C---:B------:R-:W-:Y:S02]  /*2a660*/  FFMA R58, R23.reuse, R58, R61 ;  /* 0x0000003a173a7223 */ /* 0x040fe4000000003d */
[C---:B------:R-:W-:Y:S02]  /*2a670*/  FFMA R59, R23.reuse, R59, R36 ;  /* 0x0000003b173b7223 */ /* 0x040fe40000000024 */
[C---:B------:R-:W-:Y:S01]  /*2a680*/  FFMA R21, R23.reuse, R41, R60 ;  /* 0x0000002917157223 */ /* 0x040fe2000000003c */
[----:B------:R-:W1:Y:S01]  /*2a690*/  LDS.128 R36, [0x590] ;  /* 0x00059000ff247984 */ /* 0x000e620000000c00 */
[C---:B------:R-:W-:Y:S02]  /*2a6a0*/  FFMA R63, R23.reuse, R42, R63 ;  /* 0x0000002a173f7223 */ /* 0x040fe4000000003f */
[----:B------:R-:W-:Y:S02]  /*2a6b0*/  FFMA R61, R23, R43, R56 ;  /* 0x0000002b173d7223 */ /* 0x000fe40000000038 */
[----:B-----5:R-:W-:-:S02]  /*2a6c0*/  FFMA R51, R28, R51, R40 ;  /* 0x000000331c337223 */ /* 0x020fc40000000028 */
[C---:B------:R-:W-:Y:S01]  /*2a6d0*/  FFMA R60, R28.reuse, R48, R57 ;  /* 0x000000301c3c7223 */ /* 0x040fe20000000039 */
[----:B------:R-:W4:Y:S01]  /*2a6e0*/  LDS.128 R40, [0x5a0] ;  /* 0x0005a000ff287984 */ /* 0x000f220000000c00 */
[C---:B------:R-:W-:Y:S02]  /*2a6f0*/  FFMA R49, R28.reuse, R49, R58 ;  /* 0x000000311c317223 */ /* 0x040fe4000000003a */
[C---:B------:R-:W-:Y:S02]  /*2a700*/  FFMA R50, R28.reuse, R50, R59 ;  /* 0x000000321c327223 */ /* 0x040fe4000000003b */
[C---:B------:R-:W-:Y:S01]  /*2a710*/  FFMA R62, R28.reuse, R32, R21 ;  /* 0x000000201c3e7223 */ /* 0x040fe20000000015 */
[----:B------:R-:W-:Y:S01]  /*2a720*/  LDS.128 R56, [0x5b0] ;  /* 0x0005b000ff387984 */ /* 0x000fe20000000c00 */
[----:B------:R-:W-:-:S03]  /*2a730*/  FFMA R48, R28, R33, R63 ;  /* 0x000000211c307223 */ /* 0x000fc6000000003f */
[----:B------:R-:W5:Y:S01]  /*2a740*/  LDS.128 R20, [R4+0x7d0] ;  /* 0x0007d00004147984 */ /* 0x000f620000000c00 */
[----:B------:R-:W-:Y:S02]  /*2a750*/  FFMA R109, R28, R34, R61 ;  /* 0x000000221c6d7223 */ /* 0x000fe4000000003d */
[-C--:B------:R-:W-:Y:S02]  /*2a760*/  FFMA R111, R35, R29.reuse, R60 ;  /* 0x0000001d236f7223 */ /* 0x080fe4000000003c */
[----:B------:R-:W5:Y:S01]  /*2a770*/  LDS.128 R32, [0x5c0] ;  /* 0x0005c000ff207984 */ /* 0x000f620000000c00 */
[----:B---3--:R-:W-:Y:S02]  /*2a780*/  FFMA R28, R44, R29, R49 ;  /* 0x0000001d2c1c7223 */ /* 0x008fe40000000031 */
[C---:B------:R-:W-:Y:S02]  /*2a790*/  FFMA R63, R29.reuse, R45, R50 ;  /* 0x0000002d1d3f7223 */ /* 0x040fe40000000032 */
[----:B------:R-:W-:-:S02]  /*2a7a0*/  FFMA R113, R29, R46, R51 ;  /* 0x0000002e1d717223 */ /* 0x000fc40000000033 */
[----:B------:R-:W-:Y:S02]  /*2a7b0*/  FFMA R61, R29, R47, R62 ;  /* 0x0000002f1d3d7223 */ /* 0x000fe4000000003e */
[----:B------:R-:W3:Y:S01]  /*2a7c0*/  LDS.128 R44, [0x5d0] ;  /* 0x0005d000ff2c7984 */ /* 0x000ee20000000c00 */
[----:B------:R-:W-:-:S03]  /*2a7d0*/  FFMA R60, R52, R29, R48 ;  /* 0x0000001d343c7223 */ /* 0x000fc60000000030 */
[----:B------:R-:W3:Y:S01]  /*2a7e0*/  LDS.128 R48, [0x5e0] ;  /* 0x0005e000ff307984 */ /* 0x000ee20000000c00 */
[----:B------:R-:W-:Y:S02]  /*2a7f0*/  FFMA R109, R29, R53, R109 ;  /* 0x000000351d6d7223 */ /* 0x000fe4000000006d */
[C---:B------:R-:W-:Y:S02]  /*2a800*/  FFMA R62, R30.reuse, R54, R111 ;  /* 0x000000361e3e7223 */ /* 0x040fe4000000006f */
[----:B------:R-:W-:Y:S02]  /*2a810*/  FFMA R28, R30, R55, R28 ;  /* 0x000000371e1c7223 */ /* 0x000fe4000000001c */
[----:B------:R-:W3:Y:S01]  /*2a820*/  LDS.128 R52, [0x5f0] ;  /* 0x0005f000ff347984 */ /* 0x000ee20000000c00 */
[----:B0-----:R-:W-:Y:S02]  /*2a830*/  FFMA R63, R24, R30, R63 ;  /* 0x0000001e183f7223 */ /* 0x001fe4000000003f */
[----:B------:R-:W-:-:S02]  /*2a840*/  FFMA R113, R30, R25, R113 ;  /* 0x000000191e717223 */ /* 0x000fc40000000071 */
[C---:B------:R-:W-:Y:S02]  /*2a850*/  FFMA R61, R30.reuse, R26, R61 ;  /* 0x0000001a1e3d7223 */ /* 0x040fe4000000003d */
[----:B------:R-:W-:Y:S02]  /*2a860*/  FFMA R60, R30, R27, R60 ;  /* 0x0000001b1e3c7223 */ /* 0x000fe4000000003c */
[----:B------:R-:W0:Y:S01]  /*2a870*/  LDS.128 R24, [0x600] ;  /* 0x00060000ff187984 */ /* 0x000e220000000c00 */
[----:B-1----:R-:W-:Y:S02]  /*2a880*/  FFMA R36, R36, R30, R109 ;  /* 0x0000001e24247223 */ /* 0x002fe4000000006d */
[C---:B------:R-:W-:Y:S02]  /*2a890*/  FFMA R37, R31.reuse, R37, R62 ;  /* 0x000000251f257223 */ /* 0x040fe4000000003e */
[----:B------:R-:W-:Y:S02]  /*2a8a0*/  FFMA R28, R31, R38, R28 ;  /* 0x000000261f1c7223 */ /* 0x000fe4000000001c */
[----:B----4-:R-:W-:-:S02]  /*2a8b0*/  FFMA R40, R40, R31, R113 ;  /* 0x0000001f28287223 */ /* 0x010fc40000000071 */
[C---:B------:R-:W-:Y:S02]  /*2a8c0*/  FFMA R39, R31.reuse, R39, R63 ;  /* 0x000000271f277223 */ /* 0x040fe4000000003f */
[C---:B------:R-:W-:Y:S02]  /*2a8d0*/  FFMA R41, R31.reuse, R41, R61 ;  /* 0x000000291f297223 */ /* 0x040fe4000000003d */
[C---:B------:R-:W-:Y:S02]  /*2a8e0*/  FFMA R42, R31.reuse, R42, R60 ;  /* 0x0000002a1f2a7223 */ /* 0x040fe4000000003c */
[----:B------:R-:W-:Y:S02]  /*2a8f0*/  FFMA R43, R31, R43, R36 ;  /* 0x0000002b1f2b7223 */ /* 0x000fe40000000024 */
[C---:B-----5:R-:W-:Y:S02]  /*2a900*/  FFMA R56, R20.reuse, R56, R37 ;  /* 0x0000003814387223 */ /* 0x060fe40000000025 */
[----:B------:R-:W-:-:S02]  /*2a910*/  FFMA R40, R20, R59, R40 ;  /* 0x0000003b14287223 */ /* 0x000fc40000000028 */
[C---:B------:R-:W-:Y:S02]  /*2a920*/  FFMA R57, R20.reuse, R57, R28 ;  /* 0x0000003914397223 */ /* 0x040fe4000000001c */
[C---:B------:R-:W-:Y:S01]  /*2a930*/  FFMA R58, R20.reuse, R58, R39 ;  /* 0x0000003a143a7223 */ /* 0x040fe20000000027 */
[----:B------:R-:W1:Y:S01]  /*2a940*/  LDS.128 R28, [0x610] ;  /* 0x00061000ff1c7984 */ /* 0x000e620000000c00 */
[C---:B------:R-:W-:Y:S02]  /*2a950*/  FFMA R60, R20.reuse, R32, R41 ;  /* 0x00000020143c7223 */ /* 0x040fe40000000029 */
[C---:B------:R-:W-:Y:S01]  /*2a960*/  FFMA R59, R20.reuse, R33, R42 ;  /* 0x00000021143b7223 */ /* 0x040fe2000000002a */
[----:B------:R-:W-:Y:S01]  /*2a970*/  LDS.128 R36, [0x620] ;  /* 0x00062000ff247984 */ /* 0x000fe20000000c00 */
[----:B------:R-:W-:Y:S02]  /*2a980*/  FFMA R20, R20, R34, R43 ;  /* 0x0000002214147223 */ /* 0x000fe4000000002b */
[----:B------:R-:W-:-:S02]  /*2a990*/  FFMA R61, R35, R21, R56 ;  /* 0x00000015233d7223 */ /* 0x000fc40000000038 */
[----:B------:R-:W4:Y:S01]  /*2a9a0*/  LDS.128 R32, [R4+0x7e0] ;  /* 0x0007e00004207984 */ /* 0x000f220000000c00 */
[----:B---3--:R-:W-:Y:S02]  /*2a9b0*/  FFMA R57, R44, R21, R57 ;  /* 0x000000152c397223 */ /* 0x008fe40000000039 */
[C---:B------:R-:W-:Y:S02]  /*2a9c0*/  FFMA R63, R21.reuse, R45, R58 ;  /* 0x0000002d153f7223 */ /* 0x040fe4000000003a */
[C---:B------:R-:W-:Y:S02]  /*2a9d0*/  FFMA R109, R21.reuse, R46, R40 ;  /* 0x0000002e156d7223 */ /* 0x040fe40000000028 */
[----:B------:R-:W-:Y:S01]  /*2a9e0*/  FFMA R111, R21, R47, R60 ;  /* 0x0000002f156f7223 */ /* 0x000fe2000000003c */
[----:B------:R-:W-:Y:S01]  /*2a9f0*/  LDS.128 R40, [0x630] ;  /* 0x00063000ff287984 */ /* 0x000fe20000000c00 */
[----:B------:R-:W-:-:S03]  /*2aa00*/  FFMA R59, R48, R21, R59 ;  /* 0x00000015303b7223 */ /* 0x000fc6000000003b */
[----:B------:R-:W3:Y:S01]  /*2aa10*/  LDS.128 R44, [0x640] ;  /* 0x00064000ff2c7984 */ /* 0x000ee20000000c00 */
[----:B------:R-:W-:Y:S02]  /*2aa20*/  FFMA R115, R21, R49, R20 ;  /* 0x0000003115737223 */ /* 0x000fe40000000014 */
[C---:B------:R-:W-:Y:S02]  /*2aa30*/  FFMA R56, R22.reuse, R50, R61 ;  /* 0x0000003216387223 */ /* 0x040fe4000000003d */
[----:B------:R-:W-:Y:S02]  /*2aa40*/  FFMA R20, R22, R51, R57 ;  /* 0x0000003316147223 */ /* 0x000fe40000000039 */
[----:B------:R-:W5:Y:S01]  /*2aa50*/  LDS.128 R48, [0x650] ;  /* 0x00065000ff307984 */ /* 0x000f620000000c00 */
[----:B------:R-:W-:Y:S02]  /*2aa60*/  FFMA R21, R52, R22, R63 ;  /* 0x0000001634157223 */ /* 0x000fe4000000003f */
[C---:B------:R-:W-:Y:S01]  /*2aa70*/  FFMA R109, R22.reuse, R53, R109 ;  /* 0x00000035166d7223 */ /* 0x040fe2000000006d */
[----:B------:R-:W-:Y:S01]  /*2aa80*/  LDS.128 R60, [0x680] ;  /* 0x00068000ff3c7984 */ /* 0x000fe20000000c00 */
[----:B------:R-:W-:-:S02]  /*2aa90*/  FFMA R111, R22, R54, R111 ;  /* 0x00000036166f7223 */ /* 0x000fc4000000006f */
[----:B------:R-:W-:Y:S02]  /*2aaa0*/  FFMA R113, R22, R55, R59 ;  /* 0x0000003716717223 */ /* 0x000fe4000000003b */
[----:B------:R-:W2:Y:S01]  /*2aab0*/  LDS.128 R52, [0x660] ;  /* 0x00066000ff347984 */ /* 0x000ea20000000c00 */
[----:B0-----:R-:W-:-:S03]  /*2aac0*/  FFMA R25, R23, R25, R56 ;  /* 0x0000001917197223 */ /* 0x001fc60000000038 */
[----:B------:R-:W0:Y:S01]  /*2aad0*/  LDS.128 R56, [0x670] ;  /* 0x00067000ff387984 */ /* 0x000e220000000c00 */
[C---:B------:R-:W-:Y:S02]  /*2aae0*/  FFMA R20, R23.reuse, R26, R20 ;  /* 0x0000001a17147223 */ /* 0x040fe40000000014 */
[----:B-1----:R-:W-:Y:S02]  /*2aaf0*/  FFMA R28, R28, R23, R109 ;  /* 0x000000171c1c7223 */ /* 0x002fe4000000006d */
[----:B------:R-:W-:Y:S02]  /*2ab00*/  FFMA R24, R24, R22, R115 ;  /* 0x0000001618187223 */ /* 0x000fe40000000073 */
[C---:B----4-:R-:W-:Y:S02]  /*2ab10*/  FFMA R20, R32.reuse, R37, R20 ;  /* 0x0000002520147223 */ /* 0x050fe40000000014 */
[----:B------:R-:W-:Y:S02]  /*2ab20*/  FFMA R30, R23, R30, R113 ;  /* 0x0000001e171e7223 */ /* 0x000fe40000000071 */
[----:B------:R-:W-:-:S02]  /*2ab30*/  FFMA R28, R32, R39, R28 ;  /* 0x00000027201c7223 */ /* 0x000fc4000000001c */
[C---:B------:R-:W-:Y:S02]  /*2ab40*/  FFMA R21, R23.reuse, R27, R21 ;  /* 0x0000001b17157223 */ /* 0x040fe40000000015 */
[C---:B------:R-:W-:Y:S02]  /*2ab50*/  FFMA R29, R23.reuse, R29, R111 ;  /* 0x0000001d171d7223 */ /* 0x040fe4000000006f */
[----:B---3--:R-:W-:Y:S02]  /*2ab60*/  FFMA R20, R44, R33, R20 ;  /* 0x000000212c147223 */ /* 0x008fe40000000014 */
[----:B------:R-:W-:Y:S02]  /*2ab70*/  FFMA R31, R23, R31, R24 ;  /* 0x0000001f171f7223 */ /* 0x000fe40000000018 */
[----:B------:R-:W-:Y:S02]  /*2ab80*/  FFMA R30, R32, R41, R30 ;  /* 0x00000029201e7223 */ /* 0x000fe4000000001e */
[----:B------:R-:W-:-:S02]  /*2ab90*/  FFMA R28, R33, R46, R28 ;  /* 0x0000002e211c7223 */ /* 0x000fc4000000001c */
[----:B-----5:R-:W-:Y:S02]  /*2aba0*/  FFMA R20, R34, R51, R20 ;  /* 0x0000003322147223 */ /* 0x020fe40000000014 */
[C---:B------:R-:W-:Y:S02]  /*2abb0*/  FFMA R36, R32.reuse, R36, R25 ;  /* 0x0000002420247223 */ /* 0x040fe40000000019 */
[C---:B------:R-:W-:Y:S01]  /*2abc0*/  FFMA R38, R32.reuse, R38, R21 ;  /* 0x0000002620267223 */ /* 0x040fe20000000015 */
[----:B------:R-:W-:Y:S01]  /*2abd0*/  LDS.128 R24, [0x690] ;  /* 0x00069000ff187984 */ /* 0x000fe20000000c00 */
[C---:B------:R-:W-:Y:S02]  /*2abe0*/  FFMA R40, R32.reuse, R40, R29 ;  /* 0x0000002820287223 */ /* 0x040fe4000000001d */
[----:B------:R-:W-:Y:S02]  /*2abf0*/  FFMA R42, R32, R42, R31 ;  /* 0x0000002a202a7223 */ /* 0x000fe4000000001f */
[----:B------:R-:W-:-:S02]  /*2ac00*/  FFMA R30, R48, R33, R30 ;  /* 0x00000021301e7223 */ /* 0x000fc4000000001e */
[----:B--2---:R-:W-:Y:S02]  /*2ac10*/  FFMA R28, R34, R53, R28 ;  /* 0x00000035221c7223 */ /* 0x004fe4000000001c */
[----:B0-----:R-:W-:Y:S02]  /*2ac20*/  FFMA R58, R35, R58, R20 ;  /* 0x0000003a233a7223 */ /* 0x001fe40000000014 */
[----:B------:R-:W0:Y:S01]  /*2ac30*/  LDS.128 R20, [R4+0x7f0] ;  /* 0x0007f00004147984 */ /* 0x000e220000000c00 */
[----:B------:R-:W-:Y:S02]  /*2ac40*/  FFMA R43, R43, R33, R36 ;  /* 0x000000212b2b7223 */ /* 0x000fe40000000024 */
[C---:B------:R-:W-:Y:S02]  /*2ac50*/  FFMA R45, R33.reuse, R45, R38 ;  /* 0x0000002d212d7223 */ /* 0x040fe40000000026 */
[C---:B------:R-:W-:Y:S01]  /*2ac60*/  FFMA R47, R33.reuse, R47, R40 ;  /* 0x0000002f212f7223 */ /* 0x040fe20000000028 */
[----:B------:R-:W-:Y:S01]  /*2ac70*/  LDS.128 R36, [0x6b0] ;  /* 0x0006b000ff247984 */ /* 0x000fe20000000c00 */
[----:B------:R-:W-:-:S02]  /*2ac80*/  FFMA R49, R33, R49, R42 ;  /* 0x0000003121317223 */ /* 0x000fc4000000002a */
[----:B------:R-:W-:Y:S02]  /*2ac90*/  FFMA R33, R34, R55, R30 ;  /* 0x0000003722217223 */ /* 0x000fe4000000001e */
[----:B------:R-:W-:Y:S02]  /*2aca0*/  FFMA R60, R60, R35, R28 ;  /* 0x000000233c3c7223 */ /* 0x000fe4000000001c */
[----:B------:R-:W1:Y:S01]  /*2acb0*/  LDS.128 R28, [0x6a0] ;  /* 0x0006a000ff1c7984 */ /* 0x000e620000000c00 */
[----:B------:R-:W-:-:S03]  /*2acc0*/  FFMA R50, R34, R50, R43 ;  /* 0x0000003222327223 */ /* 0x000fc6000000002b */
[----:B------:R-:W2:Y:S01]  /*2acd0*/  LDS.128 R40, [0x6c0] ;  /* 0x0006c000ff287984 */ /* 0x000ea20000000c00 */
[----:B------:R-:W-:Y:S02]  /*2ace0*/  FFMA R52, R52, R34, R45 ;  /* 0x0000002234347223 */ /* 0x000fe4000000002d */
[----:B------:R-:W-:Y:S02]  /*2acf0*/  FFMA R32, R34, R54, R47 ;  /* 0x0000003622207223 */ /* 0x000fe4000000002f */
[----:B------:R-:W3:Y:S01]  /*2ad00*/  LDS.128 R44, [0x6d0] ;  /* 0x0006d000ff2c7984 */ /* 0x000ee20000000c00 */
[----:B------:R-:W-:Y:S02]  /*2ad10*/  FFMA R56, R56, R34, R49 ;  /* 0x0000002238387223 */ /* 0x000fe40000000031 */
[C---:B------:R-:W-:Y:S02]  /*2ad20*/  FFMA R57, R35.reuse, R57, R50 ;  /* 0x0000003923397223 */ /* 0x040fe40000000032 */
[----:B------:R-:W4:Y:S01]  /*2ad30*/  LDS.128 R48, [0x6e0] ;  /* 0x0006e000ff307984 */ /* 0x000f220000000c00 */
[----:B------:R-:W-:-:S03]  /*2ad40*/  FFMA R59, R35, R59, R52 ;  /* 0x0000003b233b7223 */ /* 0x000fc60000000034 */
[----:B------:R-:W5:Y:S04]  /*2ad50*/  LDS.128 R52, [0x6f0] ;  /* 0x0006f000ff347984 */ /* 0x000f680000000c00 */
[----:B------:R-:W-:Y:S06]  /*2ad60*/  BAR.SYNC 0x0 ;  /* 0x0000000000007b1d */ /* 0x000fec0000000000 */
[----:B------:R-:W-:Y:S04]  /*2ad70*/  STS [R65.X4], R6 ;  /* 0x0000000641007388 */ /* 0x000fe80000004800 */
[----:B------:R-:W-:Y:S04]  /*2ad80*/  STS [R65.X4+0x200], R5 ;  /* 0x0002000541007388 */ /* 0x000fe80000004800 */
[----:B------:R-:W-:Y:S04]  /*2ad90*/  STS [R65.X4+0x400], R2 ;  /* 0x0004000241007388 */ /* 0x000fe80000004800 */
[----:B------:R-:W-:Y:S04]  /*2ada0*/  @!P0 STS [R65.X4+0x600], R3 ;  /* 0x0006000341008388 */ /* 0x000fe80000004800 */
        /* <DEDUP_REMOVED lines=64> */
[----:B------:R-:W-:Y:S06]  /*2b1b0*/  BAR.SYNC 0x0 ;  /* 0x0000000000007b1d */ /* 0x000fec0000000000 */
[----:B------:R-:W-:Y:S04]  /*2b1c0*/  LDS.128 R16, [R4+0x700] ;  /* 0x0007000004107984 */ /* 0x000fe80000000c00 */
[----:B------:R-:W3:Y:S01]  /*2b1d0*/  LDS.128 R68, [RZ] ;  /* 0x00000000ff447984 */ /* 0x000ee20000000c00 */
[----:B------:R-:W-:-:S03]  /*2b1e0*/  FFMA R61, R35, R61, R32 ;  /* 0x0000003d233d7223 */ /* 0x000fc60000000020 */
[----:B------:R-:W3:Y:S01]  /*2b1f0*/  LDS.128 R12, [0x10] ;  /* 0x00001000ff0c7984 */ /* 0x000ee20000000c00 */
[C---:B------:R-:W-:Y:S02]  /*2b200*/  FFMA R33, R35.reuse, R62, R33 ;  /* 0x0000003e23217223 */ /* 0x040fe40000000021 */
[----:B------:R-:W-:Y:S02]  /*2b210*/  FFMA R63, R35, R63, R56 ;  /* 0x0000003f233f7223 */ /* 0x000fe40000000038 */
[C---:B0-----:R-:W-:Y:S02]  /*2b220*/  FFMA R2, R20.reuse, R24, R57 ;  /* 0x0000001814027223 */ /* 0x041fe40000000039 */
[C---:B------:R-:W-:Y:S02]  /*2b230*/  FFMA R58, R20.reuse, R25, R58 ;  /* 0x00000019143a7223 */ /* 0x040fe4000000003a */
[C---:B------:R-:W-:Y:S02]  /*2b240*/  FFMA R6, R20.reuse, R26, R59 ;  /* 0x0000001a14067223 */ /* 0x040fe4000000003b */
[----:B------:R-:W-:-:S02]  /*2b250*/  FFMA R60, R20, R27, R60 ;  /* 0x0000001b143c7223 */ /* 0x000fc4000000003c */
[----:B------:R-:W0:Y:S01]  /*2b260*/  LDS.128 R24, [0x20] ;  /* 0x00002000ff187984 */ /* 0x000e220000000c00 */
[C---:B-1----:R-:W-:Y:S02]  /*2b270*/  FFMA R8, R20.reuse, R28, R61 ;  /* 0x0000001c14087223 */ /* 0x042fe4000000003d */
[C---:B------:R-:W-:Y:S02]  /*2b280*/  FFMA R33, R20.reuse, R29, R33 ;  /* 0x0000001d14217223 */ /* 0x040fe40000000021 */
[----:B------:R-:W-:Y:S02]  /*2b290*/  FFMA R20, R20, R30, R63 ;  /* 0x0000001e14147223 */ /* 0x000fe4000000003f */
[-C--:B------:R-:W-:Y:S02]  /*2b2a0*/  FFMA R3, R31, R21.reuse, R2 ;  /* 0x000000151f037223 */ /* 0x080fe40000000002 */
[----:B------:R-:W1:Y:S01]  /*2b2b0*/  LDS.128 R28, [0x30] ;  /* 0x00003000ff1c7984 */ /* 0x000e620000000c00 */
[----:B--2---:R-:W-:-:S03]  /*2b2c0*/  FFMA R40, R40, R21, R33 ;  /* 0x0000001528287223 */ /* 0x004fc60000000021 */
[----:B------:R-:W2:Y:S01]  /*2b2d0*/  LDS.128 R32, [0x40] ;  /* 0x00004000ff207984 */ /* 0x000ea20000000c00 */
[----:B------:R-:W-:Y:S02]  /*2b2e0*/  FFMA R36, R36, R21, R58 ;  /* 0x0000001524247223 */ /* 0x000fe4000000003a */
[C---:B------:R-:W-:Y:S02]  /*2b2f0*/  FFMA R37, R21.reuse, R37, R6 ;  /* 0x0000002515257223 */ /* 0x040fe40000000006 */
[C---:B------:R-:W-:Y:S02]  /*2b300*/  FFMA R60, R21.reuse, R38, R60 ;  /* 0x00000026153c7223 */ /* 0x040fe4000000003c */
[C---:B------:R-:W-:Y:S02]  /*2b310*/  FFMA R5, R21.reuse, R39, R8 ;  /* 0x0000002715057223 */ /* 0x040fe40000000008 */
[----:B------:R-:W-:Y:S01]  /*2b320*/  FFMA R41, R21, R41, R20 ;  /* 0x0000002915297223 */ /* 0x000fe20000000014 */
[----:B------:R-:W-:Y:S01]  /*2b330*/  LDS.128 R8, [R4+0x710] ;  /* 0x0007100004087984 */ /* 0x000fe20000000c00 */
[----:B------:R-:W-:-:S02]  /*2b340*/  FFMA R2, R22, R42, R3 ;  /* 0x0000002a16027223 */ /* 0x000fc40000000003 */
[----:B------:R-:W-:Y:S02]  /*2b350*/  FFMA R3, R22, R43, R36 ;  /* 0x0000002b16037223 */ /* 0x000fe40000000024 */
[----:B---3--:R-:W-:Y:S02]  /*2b360*/  FFMA R44, R44, R22, R37 ;  /* 0x000000162c2c7223 */ /* 0x008fe40000000025 */
[----:B------:R-:W3:Y:S01]  /*2b370*/  LDS.128 R36, [0x50] ;  /* 0x00005000ff247984 */ /* 0x000ee20000000c00 */
[C---:B------:R-:W-:Y:S02]  /*2b380*/  FFMA R45, R22.reuse, R45, R60 ;  /* 0x0000002d162d7223 */ /* 0x040fe4000000003c */
[C---:B------:R-:W-:Y:S02]  /*2b390*/  FFMA R6, R22.reuse, R46, R5 ;  /* 0x0000002e16067223 */ /* 0x040fe40000000005 */
[----:B------:R-:W-:Y:S02]  /*2b3a0*/  FFMA R5, R22, R47, R40 ;  /* 0x0000002f16057223 */ /* 0x000fe40000000028 */
[----:B----4-:R-:W-:-:S02]  /*2b3b0*/  FFMA R48, R48, R22, R41 ;  /* 0x0000001630307223 */ /* 0x010fc40000000029 */
[----:B------:R-:W4:Y:S01]  /*2b3c0*/  LDS.128 R40, [0x60] ;  /* 0x00006000ff287984 */ /* 0x000f220000000c00 */
[C---:B------:R-:W-:Y:S02]  /*2b3d0*/  FFMA R51, R23.reuse, R51, R44 ;  /* 0x0000003317337223 */ /* 0x040fe4000000002c */
[----:B-----5:R-:W-:Y:S02]  /*2b3e0*/  FFMA R52, R52, R23, R45 ;  /* 0x0000001734347223 */ /* 0x020fe4000000002d */
[----:B------:R-:W5:Y:S01]  /*2b3f0*/  LDS.128 R44, [0x70] ;  /* 0x00007000ff2c7984 */ /* 0x000f620000000c00 */
[C---:B------:R-:W-:Y:S02]  /*2b400*/  FFMA R49, R23.reuse, R49, R2 ;  /* 0x0000003117317223 */ /* 0x040fe40000000002 */
[C---:B------:R-:W-:Y:S02]  /*2b410*/  FFMA R3, R23.reuse, R50, R3 ;  /* 0x0000003217037223 */ /* 0x040fe40000000003 */
[----:B------:R-:W-:-:S02]  /*2b420*/  FFMA R53, R23, R53, R6 ;  /* 0x0000003517357223 */ /* 0x000fc40000000006 */
[C---:B------:R-:W-:Y:S02]  /*2b430*/  FFMA R5, R23.reuse, R54, R5 ;  /* 0x0000003617057223 */ /* 0x040fe40000000005 */
[----:B------:R-:W-:Y:S02]  /*2b440*/  FFMA R55, R23, R55, R48 ;  /* 0x0000003717377223 */ /* 0x000fe40000000030 */
[----:B------:R-:W3:Y:S01]  /*2b450*/  LDS.128 R20, [0x80] ;  /* 0x00008000ff147984 */ /* 0x000ee20000000c00 */
[C---:B------:R-:W-:Y:S02]  /*2b460*/  FFMA R68, R16.reuse, R68, R49 ;  /* 0x0000004410447223 */ /* 0x040fe40000000031 */
[C---:B------:R-:W-:Y:S02]  /*2b470*/  FFMA R70, R16.reuse, R70, R51 ;  /* 0x0000004610467223 */ /* 0x040fe40000000033 */
[----:B------:R-:W3:Y:S01]  /*2b480*/  LDS.128 R48, [0x90] ;  /* 0x00009000ff307984 */ /* 0x000ee20000000c00 */
[----:B------:R-:W-:-:S02]  /*2b490*/  FFMA R3, R16, R69, R3 ;  /* 0x0000004510037223 */ /* 0x000fc40000000003 */
[C---:B------:R-:W-:Y:S02]  /*2b4a0*/  FFMA R71, R16.reuse, R71, R52 ;  /* 0x0000004710477223 */ /* 0x040fe40000000034 */
[C---:B------:R-:W-:Y:S02]  /*2b4b0*/  FFMA R12, R16.reuse, R12, R53 ;  /* 0x0000000c100c7223 */ /* 0x040fe40000000035 */
[C---:B------:R-:W-:Y:S02]  /*2b4c0*/  FFMA R14, R16.reuse, R14, R55 ;  /* 0x0000000e100e7223 */ /* 0x040fe40000000037 */
[----:B------:R-:W4:Y:S01]  /*2b4d0*/  LDS.128 R52, [0xa0] ;  /* 0x0000a000ff347984 */ /* 0x000f220000000c00 */
[----:B------:R-:W-:Y:S02]  /*2b4e0*/  FFMA R5, R16, R13, R5 ;  /* 0x0000000d10057223 */ /* 0x000fe40000000005 */
[----:B0-----:R-:W-:Y:S02]  /*2b4f0*/  FFMA R3, R24, R17, R3 ;  /* 0x0000001118037223 */ /* 0x001fe40000000003 */
[----:B------:R-:W-:-:S02]  /*2b500*/  FFMA R7, R17, R25, R70 ;  /* 0x0000001911077223 */ /* 0x000fc40000000046 */
[C---:B------:R-:W-:Y:S02]  /*2b510*/  FFMA R71, R17.reuse, R26, R71 ;  /* 0x0000001a11477223 */ /* 0x040fe40000000047 */
[----:B------:R-:W-:Y:S02]  /*2b520*/  FFMA R13, R17, R27, R12 ;  /* 0x0000001b110d7223 */ /* 0x000fe4000000000c */
[-C--:B------:R-:W-:Y:S01]  /*2b530*/  FFMA R15, R15, R17.reuse, R68 ;  /* 0x000000110f0f7223 */ /* 0x080fe20000000044 */
[----:B------:R-:W0:Y:S01]  /*2b540*/  LDS.128 R24, [0xb0] ;  /* 0x0000b000ff187984 */ /* 0x000e220000000c00 */
[----:B-1----:R-:W-:Y:S02]  /*2b550*/  FFMA R5, R28, R17, R5 ;  /* 0x000000111c057223 */ /* 0x002fe40000000005 */
[----:B------:R-:W-:Y:S02]  /*2b560*/  FFMA R17, R17, R29, R14 ;  /* 0x0000001d11117223 */ /* 0x000fe4000000000e */
[----:B------:R-:W-:-:S02]  /*2b570*/  FFMA R2, R18, R30, R15 ;  /* 0x0000001e12027223 */ /* 0x000fc4000000000f */
[----:B------:R-:W-:Y:S02]  /*2b580*/  FFMA R3, R18, R31, R3 ;  /* 0x0000001f12037223 */ /* 0x000fe40000000003 */
[----:B------:R-:W1:Y:S01]  /*2b590*/  LDS.128 R28, [0xc0] ;  /* 0x0000c000ff1c7984 */ /* 0x000e620000000c00 */
[----:B--2---:R-:W-:Y:S02]  /*2b5a0*/  FFMA R6, R32, R18, R7 ;  /* 0x0000001220067223 */ /* 0x004fe40000000007 */
[C---:B------:R-:W-:Y:S02]  /*2b5b0*/  FFMA R71, R18.reuse, R33, R71 ;  /* 0x0000002112477223 */ /* 0x040fe40000000047 */
[C---:B------:R-:W-:Y:S02]  /*2b5c0*/  FFMA R16, R18.reuse, R34, R13 ;  /* 0x0000002212107223 */ /* 0x040fe4000000000d */
[----:B------:R-:W-:Y:S01]  /*2b5d0*/  FFMA R5, R18, R35, R5 ;  /* 0x0000002312057223 */ /* 0x000fe20000000005 */
[----:B------:R-:W-:Y:S04]  /*2b5e0*/  LDS.128 R12, [R4+0x720] ;  /* 0x00072000040c7984 */ /* 0x000fe80000000c00 */
[----:B------:R-:W2:Y:S01]  /*2b5f0*/  LDS.128 R32, [0xd0] ;  /* 0x0000d000ff207984 */ /* 0x000ea20000000c00 */
[----:B---3--:R-:W-:-:S02]  /*2b600*/  FFMA R18, R36, R18, R17 ;  /* 0x0000001224127223 */ /* 0x008fc40000000011 */
[C---:B------:R-:W-:Y:S02]  /*2b610*/  FFMA R7, R19.reuse, R37, R2 ;  /* 0x0000002513077223 */ /* 0x040fe40000000002 */
[C---:B------:R-:W-:Y:S02]  /*2b620*/  FFMA R3, R19.reuse, R38, R3 ;  /* 0x0000002613037223 */ /* 0x040fe40000000003 */
[C---:B------:R-:W-:Y:S02]  /*2b630*/  FFMA R17, R19.reuse, R39, R6 ;  /* 0x0000002713117223 */ /* 0x040fe40000000006 */
[----:B------:R-:W3:Y:S01]  /*2b640*/  LDS.128 R36, [0xe0] ;  /* 0x0000e000ff247984 */ /* 0x000ee20000000c00 */
[----:B----4-:R-:W-:Y:S02]  /*2b650*/  FFMA R71, R40, R19, R71 ;  /* 0x0000001328477223 */ /* 0x010fe40000000047 */
[C---:B------:R-:W-:Y:S02]  /*2b660*/  FFMA R57, R19.reuse, R41, R16 ;  /* 0x0000002913397223 */ /* 0x040fe40000000010 */
[----:B------:R-:W-:-:S02]  /*2b670*/  FFMA R5, R19, R42, R5 ;  /* 0x0000002a13057223 */ /* 0x000fc40000000005 */
[----:B------:R-:W-:Y:S02]  /*2b680*/  FFMA R19, R19, R43, R18 ;  /* 0x0000002b13137223 */ /* 0x000fe40000000012 */
[----:B------:R-:W4:Y:S01]  /*2b690*/  LDS.128 R40, [0xf0] ;  /* 0x0000f000ff287984 */ /* 0x000f220000000c00 */
[C---:B-----5:R-:W-:Y:S02]  /*2b6a0*/  FFMA R2, R8.reuse, R44, R7 ;  /* 0x0000002c08027223 */ /* 0x060fe40000000007 */
[C---:B------:R-:W-:Y:S02]  /*2b6b0*/  FFMA R3, R8.reuse, R45, R3 ;  /* 0x0000002d08037223 */ /* 0x040fe40000000003 */
[C---:B------:R-:W-:Y:S02]  /*2b6c0*/  FFMA R6, R8.reuse, R46, R17 ;  /* 0x0000002e08067223 */ /* 0x040fe40000000011 */
[C---:B------:R-:W-:Y:S02]  /*2b6d0*/  FFMA R71, R8.reuse, R47, R71 ;  /* 0x0000002f08477223 */ /* 0x040fe40000000047 */
[----:B------:R-:W5:Y:S01]  /*2b6e0*/  LDS.128 R44, [0x100] ;  /* 0x00010000ff2c7984 */ /* 0x000f620000000c00 */
[----:B------:R-:W-:-:S02]  /*2b6f0*/  FFMA R16, R8, R20, R57 ;  /* 0x0000001408107223 */ /* 0x000fc40000000039 */
[C---:B------:R-:W-:Y:S02]  /*2b700*/  FFMA R5, R8.reuse, R21, R5 ;  /* 0x0000001508057223 */ /* 0x040fe40000000005 */
[----:B------:R-:W-:Y:S02]  /*2b710*/  FFMA R8, R8, R22, R19 ;  /* 0x0000001608087223 */ /* 0x000fe40000000013 */
[-C--:B------:R-:W-:Y:S02]  /*2b720*/  FFMA R7, R23, R9.reuse, R2 ;  /* 0x0000000917077223 */ /* 0x080fe40000000002 */
[----:B------:R-:W2:Y:S01]  /*2b730*/  LDS.128 R20, [0x110] ;  /* 0x00011000ff147984 */ /* 0x000ea20000000c00 */
[----:B------:R-:W-:Y:S02]  /*2b740*/  FFMA R3, R48, R9, R3 ;  /* 0x0000000930037223 */ /* 0x000fe40000000003 */
[C---:B------:R-:W-:Y:S02]  /*2b750*/  FFMA R17, R9.reuse, R49, R6 ;  /* 0x0000003109117223 */ /* 0x040fe40000000006 */
[----:B------:R-:W-:-:S02]  /*2b760*/  FFMA R71, R9, R50, R71 ;  /* 0x0000003209477223 */ /* 0x000fc40000000047 */
[C---:B------:R-:W-:Y:S02]  /*2b770*/  FFMA R19, R9.reuse, R51, R16 ;  /* 0x0000003309137223 */ /* 0x040fe40000000010 */
[----:B------:R-:W3:Y:S01]  /*2b780*/  LDS.128 R48, [0x120] ;  /* 0x00012000ff307984 */ /* 0x000ee20000000c00 */
[----:B------:R-:W-:Y:S02]  /*2b790*/  FFMA R5, R52, R9, R5 ;  /* 0x0000000934057223 */ /* 0x000fe40000000005 */
[----:B------:R-:W-:Y:S02]  /*2b7a0*/  FFMA R9, R9, R53, R8 ;  /* 0x0000003509097223 */ /* 0x000fe40000000008 */
[C---:B------:R-:W-:Y:S02]  /*2b7b0*/  FFMA R2, R10.reuse, R54, R7 ;  /* 0x000000360a027223 */ /* 0x040fe40000000007 */
[----:B------:R-:W-:Y:S02]  /*2b7c0*/  FFMA R3, R10, R55, R3 ;  /* 0x000000370a037223 */ /* 0x000fe40000000003 */
[----:B------:R-:W4:Y:S01]  /*2b7d0*/  LDS.128 R52, [0x130] ;  /* 0x00013000ff347984 */ /* 0x000f220000000c00 */
[----:B0-----:R-:W-:-:S02]  /*2b7e0*/  FFMA R6, R24, R10, R17 ;  /* 0x0000000a18067223 */ /* 0x001fc40000000011 */
[C---:B------:R-:W-:Y:S02]  /*2b7f0*/  FFMA R71, R10.reuse, R25, R71 ;  /* 0x000000190a477223 */ /* 0x040fe40000000047 */
[C---:B------:R-:W-:Y:S02]  /*2b800*/  FFMA R8, R10.reuse, R26, R19 ;  /* 0x0000001a0a087223 */ /* 0x040fe40000000013 */
[----:B------:R-:W-:Y:S01]  /*2b810*/  FFMA R5, R10, R27, R5 ;  /* 0x0000001b0a057223 */ /* 0x000fe20000000005 */
[----:B------:R-:W-:Y:S04]  /*2b820*/  LDS.128 R16, [R4+0x730] ;  /* 0x0007300004107984 */ /* 0x000fe80000000c00 */
[----:B------:R-:W0:Y:S01]  /*2b830*/  LDS.128 R24, [0x140] ;  /* 0x00014000ff187984 */ /* 0x000e220000000c00 */
[----:B-1----:R-:W-:-:S02]  /*2b840*/  FFMA R10, R28, R10, R9 ;  /* 0x0000000a1c0a7223 */ /* 0x002fc40000000009 */
[C---:B------:R-:W-:Y:S02]  /*2b850*/  FFMA R7, R11.reuse, R29, R2 ;  /* 0x0000001d0b077223 */ /* 0x040fe40000000002 */
[C---:B------:R-:W-:Y:S02]  /*2b860*/  FFMA R3, R11.reuse, R30, R3 ;  /* 0x0000001e0b037223 */ /* 0x040fe40000000003 */
[C---:B------:R-:W-:Y:S02]  /*2b870*/  FFMA R9, R11.reuse, R31, R6 ;  /* 0x0000001f0b097223 */ /* 0x040fe40000000006 */
[----:B------:R-:W1:Y:S01]  /*2b880*/  LDS.128 R28, [0x150] ;  /* 0x00015000ff1c7984 */ /* 0x000e620000000c00 */
[----:B--2---:R-:W-:Y:S02]  /*2b890*/  FFMA R71, R32, R11, R71 ;  /* 0x0000000b20477223 */ /* 0x004fe40000000047 */
[C---:B------:R-:W-:Y:S02]  /*2b8a0*/  FFMA R57, R11.reuse, R33, R8 ;  /* 0x000000210b397223 */ /* 0x040fe40000000008 */
[----:B------:R-:W-:-:S02]  /*2b8b0*/  FFMA R5, R11, R34, R5 ;  /* 0x000000220b057223 */ /* 0x000fc40000000005 */
[----:B------:R-:W-:Y:S02]  /*2b8c0*/  FFMA R11, R11, R35, R10 ;  /* 0x000000230b0b7223 */ /* 0x000fe4000000000a */
[----:B------:R-:W2:Y:S01]  /*2b8d0*/  LDS.128 R32, [0x160] ;  /* 0x00016000ff207984 */ /* 0x000ea20000000c00 */
[C---:B---3--:R-:W-:Y:S02]  /*2b8e0*/  FFMA R2, R12.reuse, R36, R7 ;  /* 0x000000240c027223 */ /* 0x048fe40000000007 */
[C---:B------:R-:W-:Y:S02]  /*2b8f0*/  FFMA R3, R12.reuse, R37, R3 ;  /* 0x000000250c037223 */ /* 0x040fe40000000003 */
[C---:B------:R-:W-:Y:S02]  /*2b900*/  FFMA R6, R12.reuse, R38, R9 ;  /* 0x000000260c067223 */ /* 0x040fe40000000009 */
[C---:B------:R-:W-:Y:S02]  /*2b910*/  FFMA R71, R12.reuse, R39, R71 ;  /* 0x000000270c477223 */ /* 0x040fe40000000047 */
[----:B------:R-:W3:Y:S01]  /*2b920*/  LDS.128 R36, [0x170] ;  /* 0x00017000ff247984 */ /* 0x000ee20000000c00 */
[----:B----4-:R-:W-:-:S02]  /*2b930*/  FFMA R8, R12, R40, R57 ;  /* 0x000000280c087223 */ /* 0x010fc40000000039 */
[C---:B------:R-:W-:Y:S02]  /*2b940*/  FFMA R5, R12.reuse, R41, R5 ;  /* 0x000000290c057223 */ /* 0x040fe40000000005 */
[----:B------:R-:W-:Y:S02]  /*2b950*/  FFMA R12, R12, R42, R11 ;  /* 0x0000002a0c0c7223 */ /* 0x000fe4000000000b */
[-C--:B------:R-:W-:Y:S02]  /*2b960*/  FFMA R7, R43, R13.reuse, R2 ;  /* 0x0000000d2b077223 */ /* 0x080fe40000000002 */
[----:B------:R-:W4:Y:S01]  /*2b970*/  LDS.128 R40, [0x180] ;  /* 0x00018000ff287984 */ /* 0x000f220000000c00 */
[----:B-----5:R-:W-:Y:S02]  /*2b980*/  FFMA R3, R44, R13, R3 ;  /* 0x0000000d2c037223 */ /* 0x020fe40000000003 */
[C---:B------:R-:W-:Y:S02]  /*2b990*/  FFMA R9, R13.reuse, R45, R6 ;  /* 0x0000002d0d097223 */ /* 0x040fe40000000006 */
[----:B------:R-:W-:-:S02]  /*2b9a0*/  FFMA R71, R13, R46, R71 ;  /* 0x0000002e0d477223 */ /* 0x000fc40000000047 */
[C---:B------:R-:W-:Y:S02]  /*2b9b0*/  FFMA R11, R13.reuse, R47, R8 ;  /* 0x0000002f0d0b7223 */ /* 0x040fe40000000008 */
[----:B------:R-:W5:Y:S01]  /*2b9c0*/  LDS.128 R44, [0x190] ;  /* 0x00019000ff2c7984 */ /* 0x000f620000000c00 */
[----:B------:R-:W-:Y:S02]  /*2b9d0*/  FFMA R5, R20, R13, R5 ;  /* 0x0000000d14057223 */ /* 0x000fe40000000005 */
[----:B------:R-:W-:Y:S02]  /*2b9e0*/  FFMA R13, R13, R21, R12 ;  /* 0x000000150d0d7223 */ /* 0x000fe4000000000c */
[C---:B------:R-:W-:Y:S02]  /*2b9f0*/  FFMA R2, R14.reuse, R22, R7 ;  /* 0x000000160e027223 */ /* 0x040fe40000000007 */
[----:B------:R-:W-:Y:S02]  /*2ba00*/  FFMA R3, R14, R23, R3 ;  /* 0x000000170e037223 */ /* 0x000fe40000000003 */
[----:B------:R-:W3:Y:S01]  /*2ba10*/  LDS.128 R20, [0x1a0] ;  /* 0x0001a000ff147984 */ /* 0x000ee20000000c00 */
[----:B------:R-:W-:-:S02]  /*2ba20*/  FFMA R6, R48, R14, R9 ;  /* 0x0000000e30067223 */ /* 0x000fc40000000009 */
[C---:B------:R-:W-:Y:S02]  /*2ba30*/  FFMA R71, R14.reuse, R49, R71 ;  /* 0x000000310e477223 */ /* 0x040fe40000000047 */
[C---:B------:R-:W-:Y:S02]  /*2ba40*/  FFMA R12, R14.reuse, R50, R11 ;  /* 0x000000320e0c7223 */ /* 0x040fe4000000000b */
[----:B------:R-:W-:Y:S01]  /*2ba50*/  FFMA R5, R14, R51, R5 ;  /* 0x000000330e057223 */ /* 0x000fe20000000005 */
[----:B------:R-:W-:Y:S01]  /*2ba60*/  LDS.128 R8, [R4+0x740] ;  /* 0x0007400004087984 */ /* 0x000fe20000000c00 */
[----:B------:R-:W-:-:S03]  /*2ba70*/  FFMA R14, R52, R14, R13 ;  /* 0x0000000e340e7223 */ /* 0x000fc6000000000d */
[----:B------:R-:W4:Y:S01]  /*2ba80*/  LDS.128 R48, [0x1b0] ;  /* 0x0001b000ff307984 */ /* 0x000f220000000c00 */
[C---:B------:R-:W-:Y:S02]  /*2ba90*/  FFMA R7, R15.reuse, R53, R2 ;  /* 0x000000350f077223 */ /* 0x040fe40000000002 */
[C---:B------:R-:W-:Y:S02]  /*2baa0*/  FFMA R3, R15.reuse, R54, R3 ;  /* 0x000000360f037223 */ /* 0x040fe40000000003 */
[C---:B------:R-:W-:Y:S02]  /*2bab0*/  FFMA R13, R15.reuse, R55, R6 ;  /* 0x000000370f0d7223 */ /* 0x040fe40000000006 */
[----:B------:R-:W5:Y:S01]  /*2bac0*/  LDS.128 R52, [0x1c0] ;  /* 0x0001c000ff347984 */ /* 0x000f620000000c00 */
[----:B0-----:R-:W-:Y:S02]  /*2bad0*/  FFMA R71, R24, R15, R71 ;  /* 0x0000000f18477223 */ /* 0x001fe40000000047 */
[----:B------:R-:W-:-:S02]  /*2bae0*/  FFMA R57, R15, R25, R12 ;  /* 0x000000190f397223 */ /* 0x000fc4000000000c */
[C---:B------:R-:W-:Y:S02]  /*2baf0*/  FFMA R5, R15.reuse, R26, R5 ;  /* 0x0000001a0f057223 */ /* 0x040fe40000000005 */
[----:B------:R-:W-:Y:S02]  /*2bb00*/  FFMA R15, R15, R27, R14 ;  /* 0x0000001b0f0f7223 */ /* 0x000fe4000000000e */
[----:B------:R-:W0:Y:S01]  /*2bb10*/  LDS.128 R24, [0x1d0] ;  /* 0x0001d000ff187984 */ /* 0x000e220000000c00 */
[C---:B-1----:R-:W-:Y:S02]  /*2bb20*/  FFMA R2, R16.reuse, R28, R7 ;  /* 0x0000001c10027223 */ /* 0x042fe40000000007 */
[C---:B------:R-:W-:Y:S02]  /*2bb30*/  FFMA R3, R16.reuse, R29, R3 ;  /* 0x0000001d10037223 */ /* 0x040fe40000000003 */
[C---:B------:R-:W-:Y:S02]  /*2bb40*/  FFMA R6, R16.reuse, R30, R13 ;  /* 0x0000001e10067223 */ /* 0x040fe4000000000d */
[----:B------:R-:W-:-:S02]  /*2bb50*/  FFMA R71, R16, R31, R71 ;  /* 0x0000001f10477223 */ /* 0x000fc40000000047 */
[----:B------:R-:W1:Y:S01]  /*2bb60*/  LDS.128 R28, [0x1e0] ;  /* 0x0001e000ff1c7984 */ /* 0x000e620000000c00 */
[C---:B--2---:R-:W-:Y:S02]  /*2bb70*/  FFMA R12, R16.reuse, R32, R57 ;  /* 0x00000020100c7223 */ /* 0x044fe40000000039 */
[C---:B------:R-:W-:Y:S02]  /*2bb80*/  FFMA R5, R16.reuse, R33, R5 ;  /* 0x0000002110057223 */ /* 0x040fe40000000005 */
[----:B------:R-:W-:Y:S02]  /*2bb90*/  FFMA R16, R16, R34, R15 ;  /* 0x0000002210107223 */ /* 0x000fe4000000000f */
[-C--:B------:R-:W-:Y:S02]  /*2bba0*/  FFMA R7, R35, R17.reuse, R2 ;  /* 0x0000001123077223 */ /* 0x080fe40000000002 */
[----:B------:R-:W2:Y:S01]  /*2bbb0*/  LDS.128 R32, [0x1f0] ;  /* 0x0001f000ff207984 */ /* 0x000ea20000000c00 */
[----:B---3--:R-:W-:-:S02]  /*2bbc0*/  FFMA R3, R36, R17, R3 ;  /* 0x0000001124037223 */ /* 0x008fc40000000003 */
[C---:B------:R-:W-:Y:S02]  /*2bbd0*/  FFMA R13, R17.reuse, R37, R6 ;  /* 0x00000025110d7223 */ /* 0x040fe40000000006 */
[C---:B------:R-:W-:Y:S02]  /*2bbe0*/  FFMA R71, R17.reuse, R38, R71 ;  /* 0x0000002611477223 */ /* 0x040fe40000000047 */
[C---:B------:R-:W-:Y:S02]  /*2bbf0*/  FFMA R15, R17.reuse, R39, R12 ;  /* 0x00000027110f7223 */ /* 0x040fe4000000000c */
[----:B------:R-:W3:Y:S01]  /*2bc00*/  LDS.128 R36, [0x200] ;  /* 0x00020000ff247984 */ /* 0x000ee20000000c00 */
[----:B----4-:R-:W-:Y:S02]  /*2bc10*/  FFMA R5, R40, R17, R5 ;  /* 0x0000001128057223 */ /* 0x010fe40000000005 */
[----:B------:R-:W-:Y:S02]  /*2bc20*/  FFMA R17, R17, R41, R16 ;  /* 0x0000002911117223 */ /* 0x000fe40000000010 */
[----:B------:R-:W-:-:S02]  /*2bc30*/  FFMA R2, R18, R42, R7 ;  /* 0x0000002a12027223 */ /* 0x000fc40000000007 */
[----:B------:R-:W-:Y:S02]  /*2bc40*/  FFMA R3, R18, R43, R3 ;  /* 0x0000002b12037223 */ /* 0x000fe40000000003 */
[----:B------:R-:W4:Y:S01]  /*2bc50*/  LDS.128 R40, [0x210] ;  /* 0x00021000ff287984 */ /* 0x000f220000000c00 */
[----:B-----5:R-:W-:Y:S02]  /*2bc60*/  FFMA R6, R44, R18, R13 ;  /* 0x000000122c067223 */ /* 0x020fe4000000000d */
        /* <DEDUP_REMOVED lines=8> */
[C---:B------:R-:W-:Y:S02]  /*2bcf0*/  FFMA R17, R19.reuse, R23, R6 ;  /* 0x0000001713117223 */ /* 0x040fe40000000006 */
[----:B------:R-:W3:Y:S01]  /*2bd00*/  LDS.128 R20, [0x230] ;  /* 0x00023000ff147984 */ /* 0x000ee20000000c00 */
[----:B------:R-:W-:Y:S02]  /*2bd10*/  FFMA R71, R48, R19, R71 ;  /* 0x0000001330477223 */ /* 0x000fe40000000047 */
[----:B------:R-:W-:-:S02]  /*2bd20*/  FFMA R57, R19, R49, R16 ;  /* 0x0000003113397223 */ /* 0x000fc40000000010 */
[C---:B------:R-:W-:Y:S02]  /*2bd30*/  FFMA R5, R19.reuse, R50, R5 ;  /* 0x0000003213057223 */ /* 0x040fe40000000005 */
[----:B------:R-:W-:Y:S02]  /*2bd40*/  FFMA R19, R19, R51, R18 ;  /* 0x0000003313137223 */ /* 0x000fe40000000012 */
[----:B------:R-:W4:Y:S01]  /*2bd50*/  LDS.128 R48, [0x240] ;  /* 0x00024000ff307984 */ /* 0x000f220000000c00 */
[C---:B------:R-:W-:Y:S02]  /*2bd60*/  FFMA R2, R8.reuse, R52, R7 ;  /* 0x0000003408027223 */ /* 0x040fe40000000007 */
[C---:B------:R-:W-:Y:S02]  /*2bd70*/  FFMA R3, R8.reuse, R53, R3 ;  /* 0x0000003508037223 */ /* 0x040fe40000000003 */
[C---:B------:R-:W-:Y:S02]  /*2bd80*/  FFMA R6, R8.reuse, R54, R17 ;  /* 0x0000003608067223 */ /* 0x040fe40000000011 */
[----:B------:R-:W-:-:S02]  /*2bd90*/  FFMA R71, R8, R55, R71 ;  /* 0x0000003708477223 */ /* 0x000fc40000000047 */
[----:B------:R-:W5:Y:S01]  /*2bda0*/  LDS.128 R52, [0x250] ;  /* 0x00025000ff347984 */ /* 0x000f620000000c00 */
[C---:B0-----:R-:W-:Y:S02]  /*2bdb0*/  FFMA R16, R8.reuse, R24, R57 ;  /* 0x0000001808107223 */ /* 0x041fe40000000039 */
[C---:B------:R-:W-:Y:S02]  /*2bdc0*/  FFMA R5, R8.reuse, R25, R5 ;  /* 0x0000001908057223 */ /* 0x040fe40000000005 */
[----:B------:R-:W-:Y:S02]  /*2bdd0*/  FFMA R8, R8, R26, R19 ;  /* 0x0000001a08087223 */ /* 0x000fe40000000013 */
[-C--:B------:R-:W-:Y:S02]  /*2bde0*/  FFMA R7, R27, R9.reuse, R2 ;  /* 0x000000091b077223 */ /* 0x080fe40000000002 */
[----:B------:R-:W0:Y:S01]  /*2bdf0*/  LDS.128 R24, [0x260] ;  /* 0x00026000ff187984 */ /* 0x000e220000000c00 */
[----:B-1----:R-:W-:-:S02]  /*2be00*/  FFMA R3, R28, R9, R3 ;  /* 0x000000091c037223 */ /* 0x002fc40000000003 */
[C---:B------:R-:W-:Y:S02]  /*2be10*/  FFMA R17, R9.reuse, R29, R6 ;  /* 0x0000001d09117223 */ /* 0x040fe40000000006 */
[C---:B------:R-:W-:Y:S02]  /*2be20*/  FFMA R71, R9.reuse, R30, R71 ;  /* 0x0000001e09477223 */ /* 0x040fe40000000047 */
[C---:B------:R-:W-:Y:S02]  /*2be30*/  FFMA R19, R9.reuse, R31, R16 ;  /* 0x0000001f09137223 */ /* 0x040fe40000000010 */
[----:B------:R-:W1:Y:S01]  /*2be40*/  LDS.128 R28, [0x270] ;  /* 0x00027000ff1c7984 */ /* 0x000e620000000c00 */
[----:B--2---:R-:W-:Y:S02]  /*2be50*/  FFMA R5, R32, R9, R5 ;  /* 0x0000000920057223 */ /* 0x004fe40000000005 */
[----:B------:R-:W-:Y:S02]  /*2be60*/  FFMA R9, R9, R33, R8 ;  /* 0x0000002109097223 */ /* 0x000fe40000000008 */
[----:B------:R-:W-:-:S02]  /*2be70*/  FFMA R2, R10, R34, R7 ;  /* 0x000000220a027223 */ /* 0x000fc40000000007 */
[----:B------:R-:W-:Y:S02]  /*2be80*/  FFMA R3, R10, R35, R3 ;  /* 0x000000230a037223 */ /* 0x000fe40000000003 */
[----:B------:R-:W2:Y:S01]  /*2be90*/  LDS.128 R32, [0x280] ;  /* 0x00028000ff207984 */ /* 0x000ea20000000c00 */
[----:B---3--:R-:W-:Y:S02]  /*2bea0*/  FFMA R6, R36, R10, R17 ;  /* 0x0000000a24067223 */ /* 0x008fe40000000011 */
[C---:B------:R-:W-:Y:S02]  /*2beb0*/  FFMA R71, R10.reuse, R37, R71 ;  /* 0x000000250a477223 */ /* 0x040fe40000000047 */
[C---:B------:R-:W-:Y:S02]  /*2bec0*/  FFMA R8, R10.reuse, R38, R19 ;  /* 0x000000260a087223 */ /* 0x040fe40000000013 */
[----:B------:R-:W-:Y:S01]  /*2bed0*/  FFMA R5, R10, R39, R5 ;  /* 0x000000270a057223 */ /* 0x000fe20000000005 */
[----:B------:R-:W-:Y:S01]  /*2bee0*/  LDS.128 R16, [R4+0x760] ;  /* 0x0007600004107984 */ /* 0x000fe20000000c00 */
[----:B----4-:R-:W-:-:S02]  /*2bef0*/  FFMA R10, R40, R10, R9 ;  /* 0x0000000a280a7223 */ /* 0x010fc40000000009 */
[C---:B------:R-:W-:Y:S01]  /*2bf00*/  FFMA R7, R11.reuse, R41, R2 ;  /* 0x000000290b077223 */ /* 0x040fe20000000002 */
[----:B------:R-:W3:Y:S01]  /*2bf10*/  LDS.128 R36, [0x290] ;  /* 0x00029000ff247984 */ /* 0x000ee20000000c00 */
[C---:B------:R-:W-:Y:S02]  /*2bf20*/  FFMA R3, R11.reuse, R42, R3 ;  /* 0x0000002a0b037223 */ /* 0x040fe40000000003 */
[C---:B------:R-:W-:Y:S02]  /*2bf30*/  FFMA R9, R11.reuse, R43, R6 ;  /* 0x0000002b0b097223 */ /* 0x040fe40000000006 */
[----:B------:R-:W4:Y:S01]  /*2bf40*/  LDS.128 R40, [0x2a0] ;  /* 0x0002a000ff287984 */ /* 0x000f220000000c00 */
[----:B-----5:R-:W-:Y:S02]  /*2bf50*/  FFMA R71, R44, R11, R71 ;  /* 0x0000000b2c477223 */ /* 0x020fe40000000047 */
[C---:B------:R-:W-:Y:S02]  /*2bf60*/  FFMA R57, R11.reuse, R45, R8 ;  /* 0x0000002d0b397223 */ /* 0x040fe40000000008 */
[----:B------:R-:W-:-:S02]  /*2bf70*/  FFMA R5, R11, R46, R5 ;  /* 0x0000002e0b057223 */ /* 0x000fc40000000005 */
[----:B------:R-:W-:Y:S02]  /*2bf80*/  FFMA R11, R11, R47, R10 ;  /* 0x0000002f0b0b7223 */ /* 0x000fe4000000000a */
[----:B------:R-:W5:Y:S01]  /*2bf90*/  LDS.128 R44, [0x2b0] ;  /* 0x0002b000ff2c7984 */ /* 0x000f620000000c00 */
[C---:B------:R-:W-:Y:S02]  /*2bfa0*/  FFMA R2, R12.reuse, R20, R7 ;  /* 0x000000140c027223 */ /* 0x040fe40000000007 */
[C---:B------:R-:W-:Y:S02]  /*2bfb0*/  FFMA R3, R12.reuse, R21, R3 ;  /* 0x000000150c037223 */ /* 0x040fe40000000003 */
[C---:B------:R-:W-:Y:S02]  /*2bfc0*/  FFMA R6, R12.reuse, R22, R9 ;  /* 0x000000160c067223 */ /* 0x040fe40000000009 */
[C---:B------:R-:W-:Y:S02]  /*2bfd0*/  FFMA R71, R12.reuse, R23, R71 ;  /* 0x000000170c477223 */ /* 0x040fe40000000047 */
[----:B------:R-:W2:Y:S01]  /*2bfe0*/  LDS.128 R20, [0x2c0] ;  /* 0x0002c000ff147984 */ /* 0x000ea20000000c00 */
[----:B------:R-:W-:-:S02]  /*2bff0*/  FFMA R8, R12, R48, R57 ;  /* 0x000000300c087223 */ /* 0x000fc40000000039 */
[C---:B------:R-:W-:Y:S02]  /*2c000*/  FFMA R5, R12.reuse, R49, R5 ;  /* 0x000000310c057223 */ /* 0x040fe40000000005 */
[----:B------:R-:W-:Y:S02]  /*2c010*/  FFMA R12, R12, R50, R11 ;  /* 0x000000320c0c7223 */ /* 0x000fe4000000000b */
[-C--:B------:R-:W-:Y:S02]  /*2c020*/  FFMA R7, R51, R13.reuse, R2 ;  /* 0x0000000d33077223 */ /* 0x080fe40000000002 */
[----:B------:R-:W3:Y:S01]  /*2c030*/  LDS.128 R48, [0x2d0] ;  /* 0x0002d000ff307984 */ /* 0x000ee20000000c00 */
[----:B------:R-:W-:Y:S02]  /*2c040*/  FFMA R3, R52, R13, R3 ;  /* 0x0000000d34037223 */ /* 0x000fe40000000003 */
[C---:B------:R-:W-:Y:S02]  /*2c050*/  FFMA R9, R13.reuse, R53, R6 ;  /* 0x000000350d097223 */ /* 0x040fe40000000006 */
[----:B------:R-:W-:-:S02]  /*2c060*/  FFMA R71, R13, R54, R71 ;  /* 0x000000360d477223 */ /* 0x000fc40000000047 */
[C---:B------:R-:W-:Y:S02]  /*2c070*/  FFMA R11, R13.reuse, R55, R8 ;  /* 0x000000370d0b7223 */ /* 0x040fe40000000008 */
[----:B------:R-:W5:Y:S01]  /*2c080*/  LDS.128 R52, [0x2e0] ;  /* 0x0002e000ff347984 */ /* 0x000f620000000c00 */
[----:B0-----:R-:W-:Y:S02]  /*2c090*/  FFMA R5, R24, R13, R5 ;  /* 0x0000000d18057223 */ /* 0x001fe40000000005 */
[----:B------:R-:W-:Y:S02]  /*2c0a0*/  FFMA R13, R13, R25, R12 ;  /* 0x000000190d0d7223 */ /* 0x000fe4000000000c */
[C---:B------:R-:W-:Y:S02]  /*2c0b0*/  FFMA R2, R14.reuse, R26, R7 ;  /* 0x0000001a0e027223 */ /* 0x040fe40000000007 */
[----:B------:R-:W-:Y:S02]  /*2c0c0*/  FFMA R3, R14, R27, R3 ;  /* 0x0000001b0e037223 */ /* 0x000fe40000000003 */
[----:B------:R-:W0:Y:S01]  /*2c0d0*/  LDS.128 R24, [0x2f0] ;  /* 0x0002f000ff187984 */ /* 0x000e220000000c00 */
[----:B-1----:R-:W-:-:S02]  /*2c0e0*/  FFMA R6, R28, R14, R9 ;  /* 0x0000000e1c067223 */ /* 0x002fc40000000009 */
[C---:B------:R-:W-:Y:S02]  /*2c0f0*/  FFMA R71, R14.reuse, R29, R71 ;  /* 0x0000001d0e477223 */ /* 0x040fe40000000047 */
[C---:B------:R-:W-:Y:S02]  /*2c100*/  FFMA R12, R14.reuse, R30, R11 ;  /* 0x0000001e0e0c7223 */ /* 0x040fe4000000000b */
[----:B------:R-:W-:Y:S01]  /*2c110*/  FFMA R5, R14, R31, R5 ;  /* 0x0000001f0e057223 */ /* 0x000fe20000000005 */
[----:B------:R-:W-:Y:S04]  /*2c120*/  LDS.128 R8, [R4+0x770] ;  /* 0x0007700004087984 */ /* 0x000fe80000000c00 */
[----:B------:R-:W1:Y:S01]  /*2c130*/  LDS.128 R28, [0x300] ;  /* 0x00030000ff1c7984 */ /* 0x000e620000000c00 */
[----:B--2---:R-:W-:-:S02]  /*2c140*/  FFMA R14, R32, R14, R13 ;  /* 0x0000000e200e7223 */ /* 0x004fc4000000000d */
[C---:B------:R-:W-:Y:S02]  /*2c150*/  FFMA R7, R15.reuse, R33, R2 ;  /* 0x000000210f077223 */ /* 0x040fe40000000002 */
[C---:B------:R-:W-:Y:S02]  /*2c160*/  FFMA R3, R15.reuse, R34, R3 ;  /* 0x000000220f037223 */ /* 0x040fe40000000003 */
[C---:B------:R-:W-:Y:S02]  /*2c170*/  FFMA R13, R15.reuse, R35, R6 ;  /* 0x000000230f0d7223 */ /* 0x040fe40000000006 */
[----:B------:R-:W2:Y:S01]  /*2c180*/  LDS.128 R32, [0x310] ;  /* 0x00031000ff207984 */ /* 0x000ea20000000c00 */
[----:B---3--:R-:W-:Y:S02]  /*2c190*/  FFMA R71, R36, R15, R71 ;  /* 0x0000000f24477223 */ /* 0x008fe40000000047 */
[C---:B------:R-:W-:Y:S02]  /*2c1a0*/  FFMA R57, R15.reuse, R37, R12 ;  /* 0x000000250f397223 */ /* 0x040fe4000000000c */
[----:B------:R-:W-:-:S02]  /*2c1b0*/  FFMA R5, R15, R38, R5 ;  /* 0x000000260f057223 */ /* 0x000fc40000000005 */
[----:B------:R-:W-:Y:S02]  /*2c1c0*/  FFMA R15, R15, R39, R14 ;  /* 0x000000270f0f7223 */ /* 0x000fe4000000000e */
[C---:B----4-:R-:W-:Y:S01]  /*2c1d0*/  FFMA R2, R16.reuse, R40, R7 ;  /* 0x0000002810027223 */ /* 0x050fe20000000007 */
[----:B------:R-:W3:Y:S01]  /*2c1e0*/  LDS.128 R36, [0x320] ;  /* 0x00032000ff247984 */ /* 0x000ee20000000c00 */
[C---:B------:R-:W-:Y:S02]  /*2c1f0*/  FFMA R3, R16.reuse, R41, R3 ;  /* 0x0000002910037223 */ /* 0x040fe40000000003 */
[C---:B------:R-:W-:Y:S02]  /*2c200*/  FFMA R6, R16.reuse, R42, R13 ;  /* 0x0000002a10067223 */ /* 0x040fe4000000000d */
[C---:B------:R-:W-:Y:S02]  /*2c210*/  FFMA R71, R16.reuse, R43, R71 ;  /* 0x0000002b10477223 */ /* 0x040fe40000000047 */
[C---:B-----5:R-:W-:Y:S01]  /*2c220*/  FFMA R12, R16.reuse, R44, R57 ;  /* 0x0000002c100c7223 */ /* 0x060fe20000000039 */
[----:B------:R-:W4:Y:S01]  /*2c230*/  LDS.128 R40, [0x330] ;  /* 0x00033000ff287984 */ /* 0x000f220000000c00 */
[----:B------:R-:W-:-:S02]  /*2c240*/  FFMA R5, R16, R45, R5 ;  /* 0x0000002d10057223 */ /* 0x000fc40000000005 */
[----:B------:R-:W-:Y:S02]  /*2c250*/  FFMA R16, R16, R46, R15 ;  /* 0x0000002e10107223 */ /* 0x000fe4000000000f */
[-C--:B------:R-:W-:Y:S02]  /*2c260*/  FFMA R7, R47, R17.reuse, R2 ;  /* 0x000000112f077223 */ /* 0x080fe40000000002 */
[----:B------:R-:W5:Y:S01]  /*2c270*/  LDS.128 R44, [0x340] ;  /* 0x00034000ff2c7984 */ /* 0x000f620000000c00 */
[----:B------:R-:W-:Y:S02]  /*2c280*/  FFMA R3, R20, R17, R3 ;  /* 0x0000001114037223 */ /* 0x000fe40000000003 */
[C---:B------:R-:W-:Y:S02]  /*2c290*/  FFMA R13, R17.reuse, R21, R6 ;  /* 0x00000015110d7223 */ /* 0x040fe40000000006 */
[C---:B------:R-:W-:Y:S02]  /*2c2a0*/  FFMA R71, R17.reuse, R22, R71 ;  /* 0x0000001611477223 */ /* 0x040fe40000000047 */
[----:B------:R-:W-:-:S02]  /*2c2b0*/  FFMA R15, R17, R23, R12 ;  /* 0x00000017110f7223 */ /* 0x000fc4000000000c */
[----:B------:R-:W3:Y:S01]  /*2c2c0*/  LDS.128 R20, [0x350] ;  /* 0x00035000ff147984 */ /* 0x000ee20000000c00 */
[----:B------:R-:W-:Y:S02]  /*2c2d0*/  FFMA R5, R48, R17, R5 ;  /* 0x0000001130057223 */ /* 0x000fe40000000005 */
[----:B------:R-:W-:Y:S02]  /*2c2e0*/  FFMA R17, R17, R49, R16 ;  /* 0x0000003111117223 */ /* 0x000fe40000000010 */
[C---:B------:R-:W-:Y:S02]  /*2c2f0*/  FFMA R2, R18.reuse, R50, R7 ;  /* 0x0000003212027223 */ /* 0x040fe40000000007 */
[----:B------:R-:W-:Y:S02]  /*2c300*/  FFMA R3, R18, R51, R3 ;  /* 0x0000003312037223 */ /* 0x000fe40000000003 */
[----:B------:R-:W4:Y:S01]  /*2c310*/  LDS.128 R48, [0x360] ;  /* 0x00036000ff307984 */ /* 0x000f220000000c00 */
[----:B------:R-:W-:-:S02]  /*2c320*/  FFMA R6, R52, R18, R13 ;  /* 0x0000001234067223 */ /* 0x000fc4000000000d */
[C---:B------:R-:W-:Y:S02]  /*2c330*/  FFMA R71, R18.reuse, R53, R71 ;  /* 0x0000003512477223 */ /* 0x040fe40000000047 */
        /* <DEDUP_REMOVED lines=8> */
[----:B------:R-:W0:Y:S01]  /*2c3c0*/  LDS.128 R24, [0x380] ;  /* 0x00038000ff187984 */ /* 0x000e220000000c00 */
[----:B-1----:R-:W-:Y:S02]  /*2c3d0*/  FFMA R71, R28, R19, R71 ;  /* 0x000000131c477223 */ /* 0x002fe40000000047 */
[----:B------:R-:W-:-:S02]  /*2c3e0*/  FFMA R57, R19, R29, R16 ;  /* 0x0000001d13397223 */ /* 0x000fc40000000010 */
[C---:B------:R-:W-:Y:S02]  /*2c3f0*/  FFMA R5, R19.reuse, R30, R5 ;  /* 0x0000001e13057223 */ /* 0x040fe40000000005 */
[----:B------:R-:W-:Y:S02]  /*2c400*/  FFMA R19, R19, R31, R18 ;  /* 0x0000001f13137223 */ /* 0x000fe40000000012 */
[----:B------:R-:W1:Y:S01]  /*2c410*/  LDS.128 R28, [0x390] ;  /* 0x00039000ff1c7984 */ /* 0x000e620000000c00 */
[C---:B--2---:R-:W-:Y:S02]  /*2c420*/  FFMA R2, R8.reuse, R32, R7 ;  /* 0x0000002008027223 */ /* 0x044fe40000000007 */
[C---:B------:R-:W-:Y:S02]  /*2c430*/  FFMA R3, R8.reuse, R33, R3 ;  /* 0x0000002108037223 */ /* 0x040fe40000000003 */
[C---:B------:R-:W-:Y:S02]  /*2c440*/  FFMA R6, R8.reuse, R34, R17 ;  /* 0x0000002208067223 */ /* 0x040fe40000000011 */
[----:B------:R-:W-:-:S02]  /*2c450*/  FFMA R71, R8, R35, R71 ;  /* 0x0000002308477223 */ /* 0x000fc40000000047 */
[----:B------:R-:W2:Y:S01]  /*2c460*/  LDS.128 R32, [0x3a0] ;  /* 0x0003a000ff207984 */ /* 0x000ea20000000c00 */
[C---:B---3--:R-:W-:Y:S02]  /*2c470*/  FFMA R16, R8.reuse, R36, R57 ;  /* 0x0000002408107223 */ /* 0x048fe40000000039 */
[C---:B------:R-:W-:Y:S02]  /*2c480*/  FFMA R5, R8.reuse, R37, R5 ;  /* 0x0000002508057223 */ /* 0x040fe40000000005 */
[----:B------:R-:W-:Y:S02]  /*2c490*/  FFMA R8, R8, R38, R19 ;  /* 0x0000002608087223 */ /* 0x000fe40000000013 */
[-C--:B------:R-:W-:Y:S02]  /*2c4a0*/  FFMA R7, R39, R9.reuse, R2 ;  /* 0x0000000927077223 */ /* 0x080fe40000000002 */
[----:B------:R-:W3:Y:S01]  /*2c4b0*/  LDS.128 R36, [0x3b0] ;  /* 0x0003b000ff247984 */ /* 0x000ee20000000c00 */
[----:B----4-:R-:W-:-:S02]  /*2c4c0*/  FFMA R3, R40, R9, R3 ;  /* 0x0000000928037223 */ /* 0x010fc40000000003 */
[C---:B------:R-:W-:Y:S02]  /*2c4d0*/  FFMA R17, R9.reuse, R41, R6 ;  /* 0x0000002909117223 */ /* 0x040fe40000000006 */
[C---:B------:R-:W-:Y:S02]  /*2c4e0*/  FFMA R71, R9.reuse, R42, R71 ;  /* 0x0000002a09477223 */ /* 0x040fe40000000047 */
[C---:B------:R-:W-:Y:S02]  /*2c4f0*/  FFMA R19, R9.reuse, R43, R16 ;  /* 0x0000002b09137223 */ /* 0x040fe40000000010 */
[----:B-----5:R-:W-:Y:S01]  /*2c500*/  FFMA R5, R44, R9, R5 ;  /* 0x000000092c057223 */ /* 0x020fe20000000005 */
[----:B------:R-:W4:Y:S01]  /*2c510*/  LDS.128 R40, [0x3c0] ;  /* 0x0003c000ff287984 */ /* 0x000f220000000c00 */
[----:B------:R-:W-:Y:S02]  /*2c520*/  FFMA R9, R9, R45, R8 ;  /* 0x0000002d09097223 */ /* 0x000fe40000000008 */
[----:B------:R-:W-:-:S02]  /*2c530*/  FFMA R2, R10, R46, R7 ;  /* 0x0000002e0a027223 */ /* 0x000fc40000000007 */
[----:B------:R-:W-:Y:S02]  /*2c540*/  FFMA R3, R10, R47, R3 ;  /* 0x0000002f0a037223 */ /* 0x000fe40000000003 */
[----:B------:R-:W-:Y:S01]  /*2c550*/  FFMA R6, R20, R10, R17 ;  /* 0x0000000a14067223 */ /* 0x000fe20000000011 */
[----:B------:R-:W5:Y:S01]  /*2c560*/  LDS.128 R44, [0x3d0] ;  /* 0x0003d000ff2c7984 */ /* 0x000f620000000c00 */
[C---:B------:R-:W-:Y:S02]  /*2c570*/  FFMA R71, R10.reuse, R21, R71 ;  /* 0x000000150a477223 */ /* 0x040fe40000000047 */
[C---:B------:R-:W-:Y:S02]  /*2c580*/  FFMA R8, R10.reuse, R22, R19 ;  /* 0x000000160a087223 */ /* 0x040fe40000000013 */
[----:B------:R-:W-:Y:S01]  /*2c590*/  FFMA R5, R10, R23, R5 ;  /* 0x000000170a057223 */ /* 0x000fe20000000005 */
[----:B------:R-:W-:Y:S01]  /*2c5a0*/  LDS.128 R16, [R4+0x790] ;  /* 0x0007900004107984 */ /* 0x000fe20000000c00 */
[----:B------:R-:W-:-:S03]  /*2c5b0*/  FFMA R10, R48, R10, R9 ;  /* 0x0000000a300a7223 */ /* 0x000fc60000000009 */
[----:B------:R-:W3:Y:S01]  /*2c5c0*/  LDS.128 R20, [0x3e0] ;  /* 0x0003e000ff147984 */ /* 0x000ee20000000c00 */
[C---:B------:R-:W-:Y:S02]  /*2c5d0*/  FFMA R7, R11.reuse, R49, R2 ;  /* 0x000000310b077223 */ /* 0x040fe40000000002 */
[C---:B------:R-:W-:Y:S02]  /*2c5e0*/  FFMA R3, R11.reuse, R50, R3 ;  /* 0x000000320b037223 */ /* 0x040fe40000000003 */
[C---:B------:R-:W-:Y:S02]  /*2c5f0*/  FFMA R9, R11.reuse, R51, R6 ;  /* 0x000000330b097223 */ /* 0x040fe40000000006 */
[----:B------:R-:W4:Y:S01]  /*2c600*/  LDS.128 R48, [0x3f0] ;  /* 0x0003f000ff307984 */ /* 0x000f220000000c00 */
[----:B0-----:R-:W-:Y:S02]  /*2c610*/  FFMA R71, R52, R11, R71 ;  /* 0x0000000b34477223 */ /* 0x001fe40000000047 */
[----:B------:R-:W-:-:S02]  /*2c620*/  FFMA R57, R11, R53, R8 ;  /* 0x000000350b397223 */ /* 0x000fc40000000008 */
[C---:B------:R-:W-:Y:S02]  /*2c630*/  FFMA R5, R11.reuse, R54, R5 ;  /* 0x000000360b057223 */ /* 0x040fe40000000005 */
[----:B------:R-:W-:Y:S02]  /*2c640*/  FFMA R11, R11, R55, R10 ;  /* 0x000000370b0b7223 */ /* 0x000fe4000000000a */
[----:B------:R-:W0:Y:S01]  /*2c650*/  LDS.128 R52, [0x400] ;  /* 0x00040000ff347984 */ /* 0x000e220000000c00 */
[C---:B------:R-:W-:Y:S02]  /*2c660*/  FFMA R2, R12.reuse, R24, R7 ;  /* 0x000000180c027223 */ /* 0x040fe40000000007 */
        /* <DEDUP_REMOVED lines=9> */
[----:B--2---:R-:W-:-:S02]  /*2c700*/  FFMA R3, R32, R13, R3 ;  /* 0x0000000d20037223 */ /* 0x004fc40000000003 */
[C---:B------:R-:W-:Y:S02]  /*2c710*/  FFMA R9, R13.reuse, R33, R6 ;  /* 0x000000210d097223 */ /* 0x040fe40000000006 */
[C---:B------:R-:W-:Y:S02]  /*2c720*/  FFMA R71, R13.reuse, R34, R71 ;  /* 0x000000220d477223 */ /* 0x040fe40000000047 */
[C---:B------:R-:W-:Y:S02]  /*2c730*/  FFMA R11, R13.reuse, R35, R8 ;  /* 0x000000230d0b7223 */ /* 0x040fe40000000008 */
[----:B------:R-:W2:Y:S01]  /*2c740*/  LDS.128 R32, [0x430] ;  /* 0x00043000ff207984 */ /* 0x000ea20000000c00 */
[----:B---3--:R-:W-:Y:S02]  /*2c750*/  FFMA R5, R36, R13, R5 ;  /* 0x0000000d24057223 */ /* 0x008fe40000000005 */
[----:B------:R-:W-:Y:S02]  /*2c760*/  FFMA R13, R13, R37, R12 ;  /* 0x000000250d0d7223 */ /* 0x000fe4000000000c */
[----:B------:R-:W-:-:S02]  /*2c770*/  FFMA R2, R14, R38, R7 ;  /* 0x000000260e027223 */ /* 0x000fc40000000007 */
[----:B------:R-:W-:Y:S02]  /*2c780*/  FFMA R3, R14, R39, R3 ;  /* 0x000000270e037223 */ /* 0x000fe40000000003 */
[----:B------:R-:W3:Y:S01]  /*2c790*/  LDS.128 R36, [0x440] ;  /* 0x00044000ff247984 */ /* 0x000ee20000000c00 */
[----:B----4-:R-:W-:Y:S02]  /*2c7a0*/  FFMA R6, R40, R14, R9 ;  /* 0x0000000e28067223 */ /* 0x010fe40000000009 */
[C---:B------:R-:W-:Y:S02]  /*2c7b0*/  FFMA R71, R14.reuse, R41, R71 ;  /* 0x000000290e477223 */ /* 0x040fe40000000047 */
[C---:B------:R-:W-:Y:S02]  /*2c7c0*/  FFMA R12, R14.reuse, R42, R11 ;  /* 0x0000002a0e0c7223 */ /* 0x040fe4000000000b */
[----:B------:R-:W-:Y:S01]  /*2c7d0*/  FFMA R5, R14, R43, R5 ;  /* 0x0000002b0e057223 */ /* 0x000fe20000000005 */
[----:B------:R-:W-:Y:S01]  /*2c7e0*/  LDS.128 R8, [R4+0x7a0] ;  /* 0x0007a00004087984 */ /* 0x000fe20000000c00 */
[----:B-----5:R-:W-:-:S03]  /*2c7f0*/  FFMA R14, R44, R14, R13 ;  /* 0x0000000e2c0e7223 */ /* 0x020fc6000000000d */
[----:B------:R-:W4:Y:S01]  /*2c800*/  LDS.128 R40, [0x450] ;  /* 0x00045000ff287984 */ /* 0x000f220000000c00 */
[C---:B------:R-:W-:Y:S02]  /*2c810*/  FFMA R7, R15.reuse, R45, R2 ;  /* 0x0000002d0f077223 */ /* 0x040fe40000000002 */
[C---:B------:R-:W-:Y:S02]  /*2c820*/  FFMA R3, R15.reuse, R46, R3 ;  /* 0x0000002e0f037223 */ /* 0x040fe40000000003 */
[C---:B------:R-:W-:Y:S02]  /*2c830*/  FFMA R13, R15.reuse, R47, R6 ;  /* 0x0000002f0f0d7223 */ /* 0x040fe40000000006 */
[----:B------:R-:W-:Y:S01]  /*2c840*/  FFMA R71, R20, R15, R71 ;  /* 0x0000000f14477223 */ /* 0x000fe20000000047 */
[----:B------:R-:W5:Y:S01]  /*2c850*/  LDS.128 R44, [0x460] ;  /* 0x00046000ff2c7984 */ /* 0x000f620000000c00 */
[C---:B------:R-:W-:Y:S02]  /*2c860*/  FFMA R57, R15.reuse, R21, R12 ;  /* 0x000000150f397223 */ /* 0x040fe4000000000c */
[----:B------:R-:W-:-:S02]  /*2c870*/  FFMA R5, R15, R22, R5 ;  /* 0x000000160f057223 */ /* 0x000fc40000000005 */
[----:B------:R-:W-:Y:S02]  /*2c880*/  FFMA R15, R15, R23, R14 ;  /* 0x000000170f0f7223 */ /* 0x000fe4000000000e */
[C---:B------:R-:W-:Y:S01]  /*2c890*/  FFMA R2, R16.reuse, R48, R7 ;  /* 0x0000003010027223 */ /* 0x040fe20000000007 */
[----:B------:R-:W3:Y:S01]  /*2c8a0*/  LDS.128 R20, [0x470] ;  /* 0x00047000ff147984 */ /* 0x000ee20000000c00 */
[C---:B------:R-:W-:Y:S02]  /*2c8b0*/  FFMA R3, R16.reuse, R49, R3 ;  /* 0x0000003110037223 */ /* 0x040fe40000000003 */
[C---:B------:R-:W-:Y:S02]  /*2c8c0*/  FFMA R6, R16.reuse, R50, R13 ;  /* 0x0000003210067223 */ /* 0x040fe4000000000d */
[C---:B------:R-:W-:Y:S02]  /*2c8d0*/  FFMA R71, R16.reuse, R51, R71 ;  /* 0x0000003310477223 */ /* 0x040fe40000000047 */
[----:B------:R-:W4:Y:S01]  /*2c8e0*/  LDS.128 R48, [0x480] ;  /* 0x00048000ff307984 */ /* 0x000f220000000c00 */
[----:B0-----:R-:W-:-:S02]  /*2c8f0*/  FFMA R12, R16, R52, R57 ;  /* 0x00000034100c7223 */ /* 0x001fc40000000039 */
[C---:B------:R-:W-:Y:S02]  /*2c900*/  FFMA R5, R16.reuse, R53, R5 ;  /* 0x0000003510057223 */ /* 0x040fe40000000005 */
[----:B------:R-:W-:Y:S02]  /*2c910*/  FFMA R16, R16, R54, R15 ;  /* 0x0000003610107223 */ /* 0x000fe4000000000f */
[-C--:B------:R-:W-:Y:S02]  /*2c920*/  FFMA R7, R55, R17.reuse, R2 ;  /* 0x0000001137077223 */ /* 0x080fe40000000002 */
[----:B------:R-:W0:Y:S01]  /*2c930*/  LDS.128 R52, [0x490] ;  /* 0x00049000ff347984 */ /* 0x000e220000000c00 */
[----:B------:R-:W-:Y:S02]  /*2c940*/  FFMA R3, R24, R17, R3 ;  /* 0x0000001118037223 */ /* 0x000fe40000000003 */
[C---:B------:R-:W-:Y:S02]  /*2c950*/  FFMA R13, R17.reuse, R25, R6 ;  /* 0x00000019110d7223 */ /* 0x040fe40000000006 */
[----:B------:R-:W-:-:S02]  /*2c960*/  FFMA R71, R17, R26, R71 ;  /* 0x0000001a11477223 */ /* 0x000fc40000000047 */
[C---:B------:R-:W-:Y:S02]  /*2c970*/  FFMA R15, R17.reuse, R27, R12 ;  /* 0x0000001b110f7223 */ /* 0x040fe4000000000c */
[----:B-1----:R-:W-:Y:S01]  /*2c980*/  FFMA R5, R28, R17, R5 ;  /* 0x000000111c057223 */ /* 0x002fe20000000005 */
[----:B------:R-:W1:Y:S01]  /*2c990*/  LDS.128 R24, [0x4a0] ;  /* 0x0004a000ff187984 */ /* 0x000e620000000c00 */
[----:B------:R-:W-:Y:S02]  /*2c9a0*/  FFMA R17, R17, R29, R16 ;  /* 0x0000001d11117223 */ /* 0x000fe40000000010 */
[C---:B------:R-:W-:Y:S02]  /*2c9b0*/  FFMA R2, R18.reuse, R30, R7 ;  /* 0x0000001e12027223 */ /* 0x040fe40000000007 */
[----:B------:R-:W-:Y:S02]  /*2c9c0*/  FFMA R3, R18, R31, R3 ;  /* 0x0000001f12037223 */ /* 0x000fe40000000003 */
[----:B------:R-:W0:Y:S01]  /*2c9d0*/  LDS.128 R28, [0x4b0] ;  /* 0x0004b000ff1c7984 */ /* 0x000e220000000c00 */
[----:B--2---:R-:W-:-:S02]  /*2c9e0*/  FFMA R6, R32, R18, R13 ;  /* 0x0000001220067223 */ /* 0x004fc4000000000d */
        /* <DEDUP_REMOVED lines=9> */
[----:B----4-:R-:W-:Y:S01]  /*2ca80*/  FFMA R71, R40, R19, R71 ;  /* 0x0000001328477223 */ /* 0x010fe20000000047 */
[----:B------:R-:W3:Y:S01]  /*2ca90*/  LDS.128 R36, [0x4d0] ;  /* 0x0004d000ff247984 */ /* 0x000ee20000000c00 */
        /* <DEDUP_REMOVED lines=8> */
[C---:B------:R-:W-:Y:S01]  /*2cb20*/  FFMA R16, R8.reuse, R20, R57 ;  /* 0x0000001408107223 */ /* 0x040fe20000000039 */
[----:B------:R-:W5:Y:S01]  /*2cb30*/  LDS.128 R44, [0x4f0] ;  /* 0x0004f000ff2c7984 */ /* 0x000f620000000c00 */
[----:B------:R-:W-:-:S02]  /*2cb40*/  FFMA R5, R8, R21, R5 ;  /* 0x0000001508057223 */ /* 0x000fc40000000005 */
[----:B------:R-:W-:Y:S02]  /*2cb50*/  FFMA R8, R8, R22, R19 ;  /* 0x0000001608087223 */ /* 0x000fe40000000013 */
[-C--:B------:R-:W-:Y:S02]  /*2cb60*/  FFMA R7, R23, R9.reuse, R2 ;  /* 0x0000000917077223 */ /* 0x080fe40000000002 */
[----:B------:R-:W-:Y:S01]  /*2cb70*/  FFMA R3, R48, R9, R3 ;  /* 0x0000000930037223 */ /* 0x000fe20000000003 */
[----:B------:R-:W3:Y:S01]  /*2cb80*/  LDS.128 R20, [0x500] ;  /* 0x00050000ff147984 */ /* 0x000ee20000000c00 */
[C---:B------:R-:W-:Y:S02]  /*2cb90*/  FFMA R17, R9.reuse, R49, R6 ;  /* 0x0000003109117223 */ /* 0x040fe40000000006 */
[C---:B------:R-:W-:Y:S02]  /*2cba0*/  FFMA R71, R9.reuse, R50, R71 ;  /* 0x0000003209477223 */ /* 0x040fe40000000047 */
[----:B------:R-:W-:-:S02]  /*2cbb0*/  FFMA R19, R9, R51, R16 ;  /* 0x0000003309137223 */ /* 0x000fc40000000010 */
[----:B0-----:R-:W-:Y:S01]  /*2cbc0*/  FFMA R5, R52, R9, R5 ;  /* 0x0000000934057223 */ /* 0x001fe20000000005 */
[----:B------:R-:W0:Y:S01]  /*2cbd0*/  LDS.128 R48, [0x510] ;  /* 0x00051000ff307984 */ /* 0x000e220000000c00 */
[----:B------:R-:W-:Y:S02]  /*2cbe0*/  FFMA R9, R9, R53, R8 ;  /* 0x0000003509097223 */ /* 0x000fe40000000008 */
[C---:B------:R-:W-:Y:S02]  /*2cbf0*/  FFMA R2, R10.reuse, R54, R7 ;  /* 0x000000360a027223 */ /* 0x040fe40000000007 */
[----:B------:R-:W-:Y:S02]  /*2cc00*/  FFMA R3, R10, R55, R3 ;  /* 0x000000370a037223 */ /* 0x000fe40000000003 */
[----:B------:R-:W0:Y:S01]  /*2cc10*/  LDS.128 R52, [0x520] ;  /* 0x00052000ff347984 */ /* 0x000e220000000c00 */
[----:B-1----:R-:W-:Y:S02]  /*2cc20*/  FFMA R6, R24, R10, R17 ;  /* 0x0000000a18067223 */ /* 0x002fe40000000011 */
[----:B------:R-:W-:-:S02]  /*2cc30*/  FFMA R71, R10, R25, R71 ;  /* 0x000000190a477223 */ /* 0x000fc40000000047 */
[C---:B------:R-:W-:Y:S02]  /*2cc40*/  FFMA R8, R10.reuse, R26, R19 ;  /* 0x0000001a0a087223 */ /* 0x040fe40000000013 */
[----:B------:R-:W-:Y:S01]  /*2cc50*/  FFMA R5, R10, R27, R5 ;  /* 0x0000001b0a057223 */ /* 0x000fe20000000005 */
[----:B------:R-:W-:Y:S01]  /*2cc60*/  LDS.128 R16, [R4+0x7c0] ;  /* 0x0007c00004107984 */ /* 0x000fe20000000c00 */
[----:B------:R-:W-:-:S03]  /*2cc70*/  FFMA R10, R28, R10, R9 ;  /* 0x0000000a1c0a7223 */ /* 0x000fc60000000009 */
[----:B------:R-:W1:Y:S01]  /*2cc80*/  LDS.128 R24, [0x530] ;  /* 0x00053000ff187984 */ /* 0x000e620000000c00 */
[C---:B------:R-:W-:Y:S02]  /*2cc90*/  FFMA R7, R11.reuse, R29, R2 ;  /* 0x0000001d0b077223 */ /* 0x040fe40000000002 */
[C---:B------:R-:W-:Y:S02]  /*2cca0*/  FFMA R3, R11.reuse, R30, R3 ;  /* 0x0000001e0b037223 */ /* 0x040fe40000000003 */
[C---:B------:R-:W-:Y:S02]  /*2ccb0*/  FFMA R9, R11.reuse, R31, R6 ;  /* 0x0000001f0b097223 */ /* 0x040fe40000000006 */
[----:B--2---:R-:W-:Y:S01]  /*2ccc0*/  FFMA R71, R32, R11, R71 ;  /* 0x0000000b20477223 */ /* 0x004fe20000000047 */
[----:B------:R-:W2:Y:S01]  /*2ccd0*/  LDS.128 R28, [0x540] ;  /* 0x00054000ff1c7984 */ /* 0x000ea20000000c00 */
[C---:B------:R-:W-:Y:S02]  /*2cce0*/  FFMA R57, R11.reuse, R33, R8 ;  /* 0x000000210b397223 */ /* 0x040fe40000000008 */
[----:B------:R-:W-:-:S02]  /*2ccf0*/  FFMA R5, R11, R34, R5 ;  /* 0x000000220b057223 */ /* 0x000fc40000000005 */
[----:B------:R-:W-:Y:S02]  /*2cd00*/  FFMA R11, R11, R35, R10 ;  /* 0x000000230b0b7223 */ /* 0x000fe4000000000a */
[----:B------:R-:W1:Y:S01]  /*2cd10*/  LDS.128 R32, [0x550] ;  /* 0x00055000ff207984 */ /* 0x000e620000000c00 */
[C---:B---3--:R-:W-:Y:S02]  /*2cd20*/  FFMA R2, R12.reuse, R36, R7 ;  /* 0x000000240c027223 */ /* 0x048fe40000000007 */
[C---:B------:R-:W-:Y:S02]  /*2cd30*/  FFMA R3, R12.reuse, R37, R3 ;  /* 0x000000250c037223 */ /* 0x040fe40000000003 */
[C---:B------:R-:W-:Y:S02]  /*2cd40*/  FFMA R6, R12.reuse, R38, R9 ;  /* 0x000000260c067223 */ /* 0x040fe40000000009 */
[C---:B------:R-:W-:Y:S02]  /*2cd50*/  FFMA R71, R12.reuse, R39, R71 ;  /* 0x000000270c477223 */ /* 0x040fe40000000047 */
[C---:B----4-:R-:W-:Y:S01]  /*2cd60*/  FFMA R8, R12.reuse, R40, R57 ;  /* 0x000000280c087223 */ /* 0x050fe20000000039 */
[----:B------:R-:W3:Y:S01]  /*2cd70*/  LDS.128 R36, [0x560] ;  /* 0x00056000ff247984 */ /* 0x000ee20000000c00 */
        /* <DEDUP_REMOVED lines=8> */
[----:B------:R-:W5:Y:S01]  /*2ce00*/  LDS.128 R44, [0x580] ;  /* 0x00058000ff2c7984 */ /* 0x000f620000000c00 */
[----:B------:R-:W-:Y:S02]  /*2ce10*/  FFMA R5, R20, R13, R5 ;  /* 0x0000000d14057223 */ /* 0x000fe40000000005 */
[----:B------:R-:W-:Y:S02]  /*2ce20*/  FFMA R13, R13, R21, R12 ;  /* 0x000000150d0d7223 */ /* 0x000fe4000000000c */
[C---:B------:R-:W-:Y:S02]  /*2ce30*/  FFMA R2, R14.reuse, R22, R7 ;  /* 0x000000160e027223 */ /* 0x040fe40000000007 */
[----:B------:R-:W-:Y:S02]  /*2ce40*/  FFMA R3, R14, R23, R3 ;  /* 0x000000170e037223 */ /* 0x000fe40000000003 */
[----:B0-----:R-:W-:Y:S01]  /*2ce50*/  FFMA R6, R48, R14, R9 ;  /* 0x0000000e30067223 */ /* 0x001fe20000000009 */
[----:B------:R-:W0:Y:S01]  /*2ce60*/  LDS.128 R20, [0x590] ;  /* 0x00059000ff147984 */ /* 0x000e220000000c00 */
[----:B------:R-:W-:-:S02]  /*2ce70*/  FFMA R71, R14, R49, R71 ;  /* 0x000000310e477223 */ /* 0x000fc40000000047 */
[C---:B------:R-:W-:Y:S02]  /*2ce80*/  FFMA R12, R14.reuse, R50, R11 ;  /* 0x000000320e0c7223 */ /* 0x040fe4000000000b */
[----:B------:R-:W-:Y:S01]  /*2ce90*/  FFMA R5, R14, R51, R5 ;  /* 0x000000330e057223 */ /* 0x000fe20000000005 */
[----:B------:R-:W-:Y:S01]  /*2cea0*/  LDS.128 R8, [R4+0x7d0] ;  /* 0x0007d00004087984 */ /* 0x000fe20000000c00 */
[----:B------:R-:W-:Y:S02]  /*2ceb0*/  FFMA R14, R52, R14, R13 ;  /* 0x0000000e340e7223 */ /* 0x000fe4000000000d */
[C---:B------:R-:W-:Y:S01]  /*2cec0*/  FFMA R7, R15.reuse, R53, R2 ;  /* 0x000000350f077223 */ /* 0x040fe20000000002 */
[----:B------:R-:W0:Y:S01]  /*2ced0*/  LDS.128 R48, [0x5a0] ;  /* 0x0005a000ff307984 */ /* 0x000e220000000c00 */
[C---:B------:R-:W-:Y:S02]  /*2cee0*/  FFMA R3, R15.reuse, R54, R3 ;  /* 0x000000360f037223 */ /* 0x040fe40000000003 */
[----:B------:R-:W-:-:S02]  /*2cef0*/  FFMA R57, R15, R55, R6 ;  /* 0x000000370f397223 */ /* 0x000fc40000000006 */
[----:B------:R-:W0:Y:S01]  /*2cf00*/  LDS.128 R52, [0x5b0] ;  /* 0x0005b000ff347984 */ /* 0x000e220000000c00 */
[----:B-1----:R-:W-:Y:S02]  /*2cf10*/  FFMA R24, R24, R15, R71 ;  /* 0x0000000f18187223 */ /* 0x002fe40000000047 */
[C---:B------:R-:W-:Y:S02]  /*2cf20*/  FFMA R25, R15.reuse, R25, R12 ;  /* 0x000000190f197223 */ /* 0x040fe4000000000c */
[C---:B------:R-:W-:Y:S02]  /*2cf30*/  FFMA R5, R15.reuse, R26, R5 ;  /* 0x0000001a0f057223 */ /* 0x040fe40000000005 */
[----:B------:R-:W-:Y:S02]  /*2cf40*/  FFMA R59, R15, R27, R14 ;  /* 0x0000001b0f3b7223 */ /* 0x000fe4000000000e */
[----:B------:R-:W1:Y:S01]  /*2cf50*/  LDS.128 R12, [0x5c0] ;  /* 0x0005c000ff0c7984 */ /* 0x000e620000000c00 */
[----:B--2---:R-:W-:-:S02]  /*2cf60*/  FFMA R6, R16, R31, R24 ;  /* 0x0000001f10067223 */ /* 0x004fc40000000018 */
[C---:B------:R-:W-:Y:S02]  /*2cf70*/  FFMA R32, R16.reuse, R32, R25 ;  /* 0x0000002010207223 */ /* 0x040fe40000000019 */
[----:B------:R-:W2:Y:S01]  /*2cf80*/  LDS.128 R24, [0x5d0] ;  /* 0x0005d000ff187984 */ /* 0x000ea20000000c00 */
[C---:B------:R-:W-:Y:S02]  /*2cf90*/  FFMA R28, R16.reuse, R28, R7 ;  /* 0x0000001c101c7223 */ /* 0x040fe40000000007 */
[C---:B------:R-:W-:Y:S02]  /*2cfa0*/  FFMA R2, R16.reuse, R30, R57 ;  /* 0x0000001e10027223 */ /* 0x040fe40000000039 */
[C---:B------:R-:W-:Y:S02]  /*2cfb0*/  FFMA R3, R16.reuse, R29, R3 ;  /* 0x0000001d10037223 */ /* 0x040fe40000000003 */
[C---:B------:R-:W-:Y:S02]  /*2cfc0*/  FFMA R5, R16.reuse, R33, R5 ;  /* 0x0000002110057223 */ /* 0x040fe40000000005 */
[----:B------:R-:W-:-:S02]  /*2cfd0*/  FFMA R16, R16, R34, R59 ;  /* 0x0000002210107223 */ /* 0x000fc4000000003b */
[----:B------:R-:W-:Y:S02]  /*2cfe0*/  FFMA R7, R35, R17, R28 ;  /* 0x0000001123077223 */ /* 0x000fe4000000001c */
[C---:B---3--:R-:W-:Y:S01]  /*2cff0*/  FFMA R37, R17.reuse, R37, R2 ;  /* 0x0000002511257223 */ /* 0x048fe20000000002 */
[----:B------:R-:W3:Y:S01]  /*2d000*/  LDS.128 R28, [0x5e0] ;  /* 0x0005e000ff1c7984 */ /* 0x000ee20000000c00 */
[----:B------:R-:W-:Y:S02]  /*2d010*/  FFMA R3, R36, R17, R3 ;  /* 0x0000001124037223 */ /* 0x000fe40000000003 */
[C---:B------:R-:W-:Y:S02]  /*2d020*/  FFMA R6, R17.reuse, R38, R6 ;  /* 0x0000002611067223 */ /* 0x040fe40000000006 */
[C---:B------:R-:W-:Y:S02]  /*2d030*/  FFMA R57, R17.reuse, R39, R32 ;  /* 0x0000002711397223 */ /* 0x040fe40000000020 */
[----:B----4-:R-:W-:Y:S01]  /*2d040*/  FFMA R5, R40, R17, R5 ;  /* 0x0000001128057223 */ /* 0x010fe20000000005 */
[----:B------:R-:W4:Y:S01]  /*2d050*/  LDS.128 R32, [0x5f0] ;  /* 0x0005f000ff207984 */ /* 0x000f220000000c00 */
[----:B------:R-:W-:-:S02]  /*2d060*/  FFMA R41, R17, R41, R16 ;  /* 0x0000002911297223 */ /* 0x000fc40000000010 */
[----:B------:R-:W-:Y:S02]  /*2d070*/  FFMA R42, R18, R42, R7 ;  /* 0x0000002a122a7223 */ /* 0x000fe40000000007 */
[----:B-----5:R-:W-:Y:S02]  /*2d080*/  FFMA R44, R44, R18, R37 ;  /* 0x000000122c2c7223 */ /* 0x020fe40000000025 */
[C---:B------:R-:W-:Y:S01]  /*2d090*/  FFMA R3, R18.reuse, R43, R3 ;  /* 0x0000002b12037223 */ /* 0x040fe20000000003 */
[----:B------:R-:W5:Y:S01]  /*2d0a0*/  LDS.128 R36, [0x600] ;  /* 0x00060000ff247984 */ /* 0x000f620000000c00 */
[C---:B------:R-:W-:Y:S02]  /*2d0b0*/  FFMA R6, R18.reuse, R45, R6 ;  /* 0x0000002d12067223 */ /* 0x040fe40000000006 */
[C---:B------:R-:W-:Y:S02]  /*2d0c0*/  FFMA R46, R18.reuse, R46, R57 ;  /* 0x0000002e122e7223 */ /* 0x040fe40000000039 */
[----:B------:R-:W-:-:S02]  /*2d0d0*/  FFMA R5, R18, R47, R5 ;  /* 0x0000002f12057223 */ /* 0x000fc40000000005 */
[----:B0-----:R-:W-:Y:S02]  /*2d0e0*/  FFMA R18, R20, R18, R41 ;  /* 0x0000001214127223 */ /* 0x001fe40000000029 */
[C---:B------:R-:W-:Y:S02]  /*2d0f0*/  FFMA R17, R19.reuse, R23, R44 ;  /* 0x0000001713117223 */ /* 0x040fe4000000002c */
[C---:B------:R-:W-:Y:S02]  /*2d100*/  FFMA R7, R19.reuse, R21, R42 ;  /* 0x0000001513077223 */ /* 0x040fe4000000002a */
[----:B------:R-:W0:Y:S01]  /*2d110*/  LDS.128 R40, [0x610] ;  /* 0x00061000ff287984 */ /* 0x000e220000000c00 */
[C---:B------:R-:W-:Y:S02]  /*2d120*/  FFMA R3, R19.reuse, R22, R3 ;  /* 0x0000001613037223 */ /* 0x040fe40000000003 */
[----:B------:R-:W-:Y:S01]  /*2d130*/  FFMA R6, R48, R19, R6 ;  /* 0x0000001330067223 */ /* 0x000fe20000000006 */
[----:B------:R-:W-:Y:S01]  /*2d140*/  LDS.128 R20, [R4+0x7e0] ;  /* 0x0007e00004147984 */ /* 0x000fe20000000c00 */
[----:B------:R-:W-:-:S02]  /*2d150*/  FFMA R49, R19, R49, R46 ;  /* 0x0000003113317223 */ /* 0x000fc4000000002e */
[C---:B------:R-:W-:Y:S01]  /*2d160*/  FFMA R5, R19.reuse, R50, R5 ;  /* 0x0000003213057223 */ /* 0x040fe20000000005 */
[----:B------:R-:W0:Y:S01]  /*2d170*/  LDS.128 R44, [0x620] ;  /* 0x00062000ff2c7984 */ /* 0x000e220000000c00 */
[----:B------:R-:W-:Y:S02]  /*2d180*/  FFMA R51, R19, R51, R18 ;  /* 0x0000003313337223 */ /* 0x000fe40000000012 */
[C---:B------:R-:W-:Y:S02]  /*2d190*/  FFMA R52, R8.reuse, R52, R7 ;  /* 0x0000003408347223 */ /* 0x040fe40000000007 */
[C---:B------:R-:W-:Y:S02]  /*2d1a0*/  FFMA R54, R8.reuse, R54, R17 ;  /* 0x0000003608367223 */ /* 0x040fe40000000011 */
[----:B------:R-:W0:Y:S01]  /*2d1b0*/  LDS.128 R16, [0x630] ;  /* 0x00063000ff107984 */ /* 0x000e220000000c00 */
[C---:B------:R-:W-:Y:S02]  /*2d1c0*/  FFMA R3, R8.reuse, R53, R3 ;  /* 0x0000003508037223 */ /* 0x040fe40000000003 */
[----:B------:R-:W-:-:S02]  /*2d1d0*/  FFMA R6, R8, R55, R6 ;  /* 0x0000003708067223 */ /* 0x000fc40000000006 */
[C---:B-1----:R-:W-:Y:S02]  /*2d1e0*/  FFMA R2, R8.reuse, R12, R49 ;  /* 0x0000000c08027223 */ /* 0x042fe40000000031 */
[C---:B------:R-:W-:Y:S02]  /*2d1f0*/  FFMA R5, R8.reuse, R13, R5 ;  /* 0x0000000d08057223 */ /* 0x040fe40000000005 */
[----:B------:R-:W-:Y:S02]  /*2d200*/  FFMA R8, R8, R14, R51 ;  /* 0x0000000e08087223 */ /* 0x000fe40000000033 */
[-C--:B------:R-:W-:Y:S01]  /*2d210*/  FFMA R7, R15, R9.reuse, R52 ;  /* 0x000000090f077223 */ /* 0x080fe20000000034 */
[----:B------:R-:W-:Y:S04]  /*2d220*/  LDS.128 R48, [0x650] ;  /* 0x00065000ff307984 */ /* 0x000fe80000000c00 */
        /* <DEDUP_REMOVED lines=15> */
[----:B------:R-:W-:Y:S01]  /*2d320*/  LDS.128 R52, [0x690] ;  /* 0x00069000ff347984 */ /* 0x000fe20000000c00 */
[----:B-----5:R-:W-:-:S03]  /*2d330*/  FFMA R10, R36, R10, R9 ;  /* 0x0000000a240a7223 */ /* 0x020fc60000000009 */
[----:B------:R-:W4:Y:S01]  /*2d340*/  LDS.128 R32, [0x680] ;  /* 0x00068000ff207984 */ /* 0x000f220000000c00 */
[C---:B------:R-:W-:Y:S02]  /*2d350*/  FFMA R59, R11.reuse, R39, R8 ;  /* 0x000000270b3b7223 */ /* 0x040fe40000000008 */
[----:B0-----:R-:W-:Y:S01]  /*2d360*/  FFMA R40, R40, R11, R56 ;  /* 0x0000000b28287223 */ /* 0x001fe20000000038 */
[----:B------:R-:W-:Y:S01]  /*2d370*/  LDS.128 R4, [R4+0x7f0] ;  /* 0x0007f00004047984 */ /* 0x000fe20000000c00 */
[C---:B------:R-:W-:Y:S02]  /*2d380*/  FFMA R41, R11.reuse, R41, R58 ;  /* 0x000000290b297223 */ /* 0x040fe4000000003a */
[C---:B------:R-:W-:Y:S02]  /*2d390*/  FFMA R9, R11.reuse, R37, R2 ;  /* 0x000000250b097223 */ /* 0x040fe40000000002 */
[----:B------:R-:W-:Y:S02]  /*2d3a0*/  FFMA R3, R11, R38, R3 ;  /* 0x000000260b037223 */ /* 0x000fe40000000003 */
[----:B------:R-:W0:Y:S01]  /*2d3b0*/  LDS.128 R36, [0x6a0] ;  /* 0x0006a000ff247984 */ /* 0x000e220000000c00 */
[----:B------:R-:W-:-:S02]  /*2d3c0*/  FFMA R60, R20, R46, R59 ;  /* 0x0000002e143c7223 */ /* 0x000fc4000000003b */
[C---:B------:R-:W-:Y:S02]  /*2d3d0*/  FFMA R61, R20.reuse, R47, R40 ;  /* 0x0000002f143d7223 */ /* 0x040fe40000000028 */
[C---:B------:R-:W-:Y:S02]  /*2d3e0*/  FFMA R16, R20.reuse, R16, R41 ;  /* 0x0000001014107223 */ /* 0x040fe40000000029 */
[C---:B------:R-:W-:Y:S02]  /*2d3f0*/  FFMA R42, R11.reuse, R42, R57 ;  /* 0x0000002a0b2a7223 */ /* 0x040fe40000000039 */
[----:B------:R-:W-:Y:S01]  /*2d400*/  FFMA R43, R11, R43, R10 ;  /* 0x0000002b0b2b7223 */ /* 0x000fe2000000000a */
[----:B------:R-:W5:Y:S01]  /*2d410*/  LDS.128 R56, [0x6c0] ;  /* 0x0006c000ff387984 */ /* 0x000f620000000c00 */
[----:B------:R-:W-:Y:S02]  /*2d420*/  FFMA R2, R20, R44, R9 ;  /* 0x0000002c14027223 */ /* 0x000fe40000000009 */
[C---:B-1----:R-:W-:Y:S01]  /*2d430*/  FFMA R13, R21.reuse, R13, R60 ;  /* 0x0000000d150d7223 */ /* 0x042fe2000000003c */
[----:B------:R-:W1:Y:S01]  /*2d440*/  LDS.128 R8, [0x6b0] ;  /* 0x0006b000ff087984 */ /* 0x000e620000000c00 */
[----:B------:R-:W-:-:S02]  /*2d450*/  FFMA R14, R21, R14, R61 ;  /* 0x0000000e150e7223 */ /* 0x000fc4000000003d */
[----:B------:R-:W-:Y:S02]  /*2d460*/  FFMA R15, R21, R15, R16 ;  /* 0x0000000f150f7223 */ /* 0x000fe40000000010 */
[C---:B------:R-:W-:Y:S02]  /*2d470*/  FFMA R3, R20.reuse, R45, R3 ;  /* 0x0000002d14037223 */ /* 0x040fe40000000003 */
[C---:B------:R-:W-:Y:S01]  /*2d480*/  FFMA R17, R20.reuse, R17, R42 ;  /* 0x0000001114117223 */ /* 0x040fe2000000002a */
[----:B------:R-:W0:Y:S01]  /*2d490*/  LDS.128 R44, [0x6d0] ;  /* 0x0006d000ff2c7984 */ /* 0x000e220000000c00 */
[----:B------:R-:W-:-:S03]  /*2d4a0*/  FFMA R18, R20, R18, R43 ;  /* 0x0000001214127223 */ /* 0x000fc6000000002b */
[----:B------:R-:W1:Y:S01]  /*2d4b0*/  LDS.128 R40, [0x6e0] ;  /* 0x0006e000ff287984 */ /* 0x000e620000000c00 */
[----:B------:R-:W-:Y:S02]  /*2d4c0*/  FFMA R3, R12, R21, R3 ;  /* 0x000000150c037223 */ /* 0x000fe40000000003 */
[----:B--2---:R-:W-:Y:S02]  /*2d4d0*/  FFMA R24, R24, R22, R13 ;  /* 0x0000001618187223 */ /* 0x004fe4000000000d */
[C---:B------:R-:W-:Y:S02]  /*2d4e0*/  FFMA R25, R22.reuse, R25, R14 ;  /* 0x0000001916197223 */ /* 0x040fe4000000000e */
[----:B------:R-:W-:Y:S02]  /*2d4f0*/  FFMA R26, R22, R26, R15 ;  /* 0x0000001a161a7223 */ /* 0x000fe4000000000f */
[----:B------:R-:W2:Y:S01]  /*2d500*/  LDS.128 R12, [0x6f0] ;  /* 0x0006f000ff0c7984 */ /* 0x000ea20000000c00 */
[----:B------:R-:W-:-:S02]  /*2d510*/  FFMA R17, R48, R21, R17 ;  /* 0x0000001530117223 */ /* 0x000fc40000000011 */
[----:B------:R-:W-:Y:S02]  /*2d520*/  FFMA R19, R19, R21, R2 ;  /* 0x0000001513137223 */ /* 0x000fe40000000002 */
[----:B------:R-:W-:Y:S02]  /*2d530*/  FFMA R49, R21, R49, R18 ;  /* 0x0000003115317223 */ /* 0x000fe40000000012 */
[C---:B------:R-:W-:Y:S02]  /*2d540*/  FFMA R17, R22.reuse, R27, R17 ;  /* 0x0000001b16117223 */ /* 0x040fe40000000011 */
[C---:B------:R-:W-:Y:S02]  /*2d550*/  FFMA R50, R22.reuse, R50, R19 ;  /* 0x0000003216327223 */ /* 0x040fe40000000013 */
[----:B------:R-:W-:Y:S02]  /*2d560*/  FFMA R3, R22, R51, R3 ;  /* 0x0000003316037223 */ /* 0x000fe40000000003 */
[----:B---3--:R-:W-:-:S02]  /*2d570*/  FFMA R28, R28, R22, R49 ;  /* 0x000000161c1c7223 */ /* 0x008fc40000000031 */
[C---:B----4-:R-:W-:Y:S02]  /*2d580*/  FFMA R17, R23.reuse, R34, R17 ;  /* 0x0000002217117223 */ /* 0x050fe40000000011 */
[C---:B------:R-:W-:Y:S02]  /*2d590*/  FFMA R29, R23.reuse, R29, R50 ;  /* 0x0000001d171d7223 */ /* 0x040fe40000000032 */
[C---:B------:R-:W-:Y:S02]  /*2d5a0*/  FFMA R3, R23.reuse, R30, R3 ;  /* 0x0000001e17037223 */ /* 0x040fe40000000003 */
[C---:B------:R-:W-:Y:S02]  /*2d5b0*/  FFMA R31, R23.reuse, R31, R24 ;  /* 0x0000001f171f7223 */ /* 0x040fe40000000018 */
[----:B------:R-:W-:Y:S02]  /*2d5c0*/  FFMA R25, R32, R23, R25 ;  /* 0x0000001720197223 */ /* 0x000fe40000000019 */
[----:B------:R-:W-:-:S02]  /*2d5d0*/  FFMA R33, R23, R33, R26 ;  /* 0x0000002117217223 */ /* 0x000fc4000000001a */
[----:B------:R-:W-:Y:S02]  /*2d5e0*/  FFMA R35, R23, R35, R28 ;  /* 0x0000002317237223 */ /* 0x000fe4000000001c */
[C---:B0-----:R-:W-:Y:S02]  /*2d5f0*/  FFMA R17, R4.reuse, R37, R17 ;  /* 0x0000002504117223 */ /* 0x041fe40000000011 */
[C---:B------:R-:W-:Y:S02]  /*2d600*/  FFMA R52, R4.reuse, R52, R29 ;  /* 0x0000003404347223 */ /* 0x040fe4000000001d */
[C---:B------:R-:W-:Y:S02]  /*2d610*/  FFMA R3, R4.reuse, R53, R3 ;  /* 0x0000003504037223 */ /* 0x040fe40000000003 */
[C---:B------:R-:W-:Y:S02]  /*2d620*/  FFMA R54, R4.reuse, R54, R31 ;  /* 0x0000003604367223 */ /* 0x040fe4000000001f */
[----:B------:R-:W-:-:S02]  /*2d630*/  FFMA R25, R4, R55, R25 ;  /* 0x0000003704197223 */ /* 0x000fc40000000019 */
[C---:B------:R-:W-:Y:S02]  /*2d640*/  FFMA R36, R4.reuse, R36, R33 ;  /* 0x0000002404247223 */ /* 0x040fe40000000021 */
[----:B------:R-:W-:Y:S02]  /*2d650*/  FFMA R38, R4, R38, R35 ;  /* 0x0000002604267223 */ /* 0x000fe40000000023 */
[-C--:B-----5:R-:W-:Y:S02]  /*2d660*/  FFMA R17, R56, R5.reuse, R17 ;  /* 0x0000000538117223 */ /* 0x0a0fe40000000011 */
[-C--:B------:R-:W-:Y:S02]  /*2d670*/  FFMA R39, R39, R5.reuse, R52 ;  /* 0x0000000527277223 */ /* 0x080fe40000000034 */
[----:B-1----:R-:W-:Y:S02]  /*2d680*/  FFMA R3, R8, R5, R3 ;  /* 0x0000000508037223 */ /* 0x002fe40000000003 */
[----:B------:R-:W-:-:S02]  /*2d690*/  FFMA R9, R5, R9, R54 ;  /* 0x0000000905097223 */ /* 0x000fc40000000036 */
[C---:B------:R-:W-:Y:S02]  /*2d6a0*/  FFMA R10, R5.reuse, R10, R25 ;  /* 0x0000000a050a7223 */ /* 0x040fe40000000019 */
[C---:B------:R-:W-:Y:S02]  /*2d6b0*/  FFMA R11, R5.reuse, R11, R36 ;  /* 0x0000000b050b7223 */ /* 0x040fe40000000024 */
[----:B------:R-:W-:Y:S02]  /*2d6c0*/  FFMA R57, R5, R57, R38 ;  /* 0x0000003905397223 */ /* 0x000fe40000000026 */
[C---:B------:R-:W-:Y:S02]  /*2d6d0*/  FFMA R17, R6.reuse, R47, R17 ;  /* 0x0000002f06117223 */ /* 0x040fe40000000011 */
[C---:B------:R-:W-:Y:S02]  /*2d6e0*/  FFMA R58, R6.reuse, R58, R39 ;  /* 0x0000003a063a7223 */ /* 0x040fe40000000027 */
[----:B------:R-:W-:-:S02]  /*2d6f0*/  FFMA R59, R6, R59, R3 ;  /* 0x0000003b063b7223 */ /* 0x000fc40000000003 */
[----:B------:R-:W-:Y:S02]  /*2d700*/  FFMA R44, R44, R6, R9 ;  /* 0x000000062c2c7223 */ /* 0x000fe40000000009 */
[C---:B------:R-:W-:Y:S02]  /*2d710*/  FFMA R10, R6.reuse, R45, R10 ;  /* 0x0000002d060a7223 */ /* 0x040fe4000000000a */
[----:B------:R-:W-:Y:S02]  /*2d720*/  FFMA R46, R6, R46, R11 ;  /* 0x0000002e062e7223 */ /* 0x000fe4000000000b */
[----:B------:R-:W-:Y:S01]  /*2d730*/  FFMA R40, R40, R6, R57 ;  /* 0x0000000628287223 */ /* 0x000fe20000000039 */
[----:B------:R-:W-:Y:S01]  /*2d740*/  LEA R3, R107, -R107, 0x3 ;  /* 0x8000006b6b037211 */ /* 0x000fe200078e18ff */
[C---:B--2---:R-:W-:Y:S02]  /*2d750*/  FFMA R14, R7.reuse, R14, R17 ;  /* 0x0000000e070e7223 */ /* 0x044fe40000000011 */
[----:B------:R-:W-:-:S02]  /*2d760*/  FFMA R5, R7, R41, R58 ;  /* 0x0000002907057223 */ /* 0x000fc4000000003a */
[C---:B------:R-:W-:Y:S02]  /*2d770*/  FFMA R9, R7.reuse, R42, R59 ;  /* 0x0000002a07097223 */ /* 0x040fe4000000003b */
[C---:B------:R-:W-:Y:S02]  /*2d780*/  FFMA R43, R7.reuse, R43, R44 ;  /* 0x0000002b072b7223 */ /* 0x040fe4000000002c */
[----:B------:R-:W-:Y:S02]  /*2d790*/  FFMA R10, R12, R7, R10 ;  /* 0x000000070c0a7223 */ /* 0x000fe4000000000a */
[C---:B------:R-:W-:Y:S02]  /*2d7a0*/  FFMA R13, R7.reuse, R13, R46 ;  /* 0x0000000d070d7223 */ /* 0x040fe4000000002e */
[----:B------:R-:W-:Y:S01]  /*2d7b0*/  FFMA R17, R7, R15, R40 ;  /* 0x0000000f07117223 */ /* 0x000fe20000000028 */
[----:B------:R-:W-:Y:S01]  /*2d7c0*/  FMNMX R5, RZ, R5, !PT ;  /* 0x00000005ff057209 */ /* 0x000fe20007800000 */
[----:B------:R-:W-:Y:S01]  /*2d7d0*/  IMAD.WIDE R2, R3, R0, c[0x0][0x170] ;  /* 0x00005c0003027625 */ /* 0x000fe200078e0200 */
[----:B------:R-:W-:-:S02]  /*2d7e0*/  FMNMX R9, RZ, R9, !PT ;  /* 0x00000009ff097209 */ /* 0x000fc40007800000 */
[----:B------:R-:W-:Y:S02]  /*2d7f0*/  FMNMX R7, RZ, R43, !PT ;  /* 0x0000002bff077209 */ /* 0x000fe40007800000 */
[----:B------:R-:W-:Y:S02]  /*2d800*/  FMNMX R11, RZ, R10, !PT ;  /* 0x0000000aff0b7209 */ /* 0x000fe40007800000 */
[----:B------:R-:W-:Y:S02]  /*2d810*/  FMNMX R13, RZ, R13, !PT ;  /* 0x0000000dff0d7209 */ /* 0x000fe40007800000 */
[----:B------:R-:W-:Y:S02]  /*2d820*/  FMNMX R15, RZ, R14, !PT ;  /* 0x0000000eff0f7209 */ /* 0x000fe40007800000 */
[----:B------:R-:W-:Y:S01]  /*2d830*/  FMNMX R17, RZ, R17, !PT ;  /* 0x00000011ff117209 */ /* 0x000fe20007800000 */
[----:B------:R-:W-:Y:S04]  /*2d840*/  STG.E [R2.64], R5 ;  /* 0x0000000502007986 */ /* 0x000fe8000c101904 */
[----:B------:R-:W-:Y:S04]  /*2d850*/  STG.E [R2.64+0x4], R9 ;  /* 0x0000040902007986 */ /* 0x000fe8000c101904 */
[----:B------:R-:W-:Y:S04]  /*2d860*/  STG.E [R2.64+0x8], R7 ;  /* 0x0000080702007986 */ /* 0x000fe8000c101904 */
[----:B------:R-:W-:Y:S04]  /*2d870*/  STG.E [R2.64+0xc], R11 ;  /* 0x00000c0b02007986 */ /* 0x000fe8000c101904 */
[----:B------:R-:W-:Y:S04]  /*2d880*/  STG.E [R2.64+0x10], R13 ;  /* 0x0000100d02007986 */ /* 0x000fe8000c101904 */
[----:B------:R-:W-:Y:S04]  /*2d890*/  STG.E [R2.64+0x14], R15 ;  /* 0x0000140f02007986 */ /* 0x000fe8000c101904 */
[----:B------:R-:W-:Y:S01]  /*2d8a0*/  STG.E [R2.64+0x18], R17 ;  /* 0x0000181102007986 */ /* 0x000fe2000c101904 */
[----:B------:R-:W-:Y:S05]  /*2d8b0*/  EXIT ;  /* 0x000000000000794d */ /* 0x000fea0003800000 */
.L_x_0:
[----:B------:R-:W-:-:S00]  /*2d8c0*/  BRA `(.L_x_0) ;  /* 0xfffffff000007947 */ /* 0x000fc0000383ffff */
[----:B------:R-:W-:-:S00]  /*2d8d0*/  NOP ;  /* 0x0000000000007918 */ /* 0x000fc00000000000 */
        /* <DEDUP_REMOVED lines=10> */
.L_x_1:


//--------------------- .nv.shared.candidate3     --------------------------
	.section	.nv.shared.candidate3,"aw",@nobits
	.align	4
.nv.shared.candidate3:
	.zero		34560
